// auto-generated by cutlass_sweep.epilogue — config: {"arch": "sm_90", "cluster_m": 2, "cluster_n": 1, "dtype": "e4m3", "fusion": "bias_relu", "tile_k": 64, "tile_m": 256, "tile_n": 256}
#include "cutlass/cutlass.h"
#include "cutlass/gemm/collective/collective_builder.hpp"
#include "cutlass/gemm/device/gemm_universal_adapter.h"
#include "cutlass/gemm/kernel/gemm_universal.hpp"
#include "cutlass/epilogue/collective/collective_builder.hpp"
#include "cutlass/epilogue/fusion/operations.hpp"
#include "cutlass/epilogue/thread/activation.h"

using Elem = cutlass::float_e4m3_t;
using Acc  = float;
using TileShape    = cute::Shape<cute::_256, cute::_256, cute::_64>;
using ClusterShape = cute::Shape<cute::_2, cute::_1, cute::_1>;
using FusionOp     = cutlass::epilogue::fusion::LinCombPerRowBiasEltAct<cutlass::epilogue::thread::ReLU, Elem, Acc>;

using CollectiveEpilogue = typename cutlass::epilogue::collective::CollectiveBuilder<
    cutlass::arch::Sm90, cutlass::arch::OpClassTensorOp,
    TileShape, ClusterShape,
    cutlass::epilogue::collective::EpilogueTileAuto,
    Acc, Acc,
    Elem, cutlass::layout::RowMajor, 128 / cutlass::sizeof_bits<Elem>::value,
    Elem, cutlass::layout::RowMajor, 128 / cutlass::sizeof_bits<Elem>::value,
    cutlass::epilogue::TmaWarpSpecializedCooperative,
    FusionOp
  >::CollectiveOp;

using CollectiveMainloop = typename cutlass::gemm::collective::CollectiveBuilder<
    cutlass::arch::Sm90, cutlass::arch::OpClassTensorOp,
    Elem, cutlass::layout::RowMajor, 128 / cutlass::sizeof_bits<Elem>::value,
    Elem, cutlass::layout::ColumnMajor, 128 / cutlass::sizeof_bits<Elem>::value,
    Acc,
    TileShape, ClusterShape,
    cutlass::gemm::collective::StageCountAutoCarveout<
        static_cast<int>(sizeof(typename CollectiveEpilogue::SharedStorage))>,
    cutlass::gemm::KernelTmaWarpSpecializedCooperative
  >::CollectiveOp;

using GemmKernel = cutlass::gemm::kernel::GemmUniversal<
    cute::Shape<int,int,int,int>, CollectiveMainloop, CollectiveEpilogue>;
using Gemm = cutlass::gemm::device::GemmUniversalAdapter<GemmKernel>;

auto* _anchor = &cutlass::device_kernel<GemmKernel>;


// ===== COMPILED SASS (sm_90a) =====

	.target	sm_90a

	.elftype	@"ET_EXEC"


//--------------------- .note.nv.tkinfo           --------------------------
	.section	.note.nv.tkinfo,"",@"SHT_NOTE"
	.sectionflags	@"SHF_NOTE_NV_TKINFO"
	.tkinfo
        /*0018*/ 	.word	0x00000002
        /*0030*/ 	.string	""
        /*0030*/ 	.string	"ptxas"
        /*0030*/ 	.string	"Cuda compilation tools, release 13.0, V13.0.88"
        /*0030*/ 	.string	"Build cuda_13.0.r13.0/compiler.36424714_0"
        /*0030*/ 	.string	"-arch sm_90a -m 64 "



//--------------------- .note.nv.cuinfo           --------------------------
	.section	.note.nv.cuinfo,"",@"SHT_NOTE"
	.sectionflags	@"SHF_NOTE_NV_CUINFO"
        /*0018*/ 	.short	0x0002
        /*001a*/ 	.short	0x005a
        /*001c*/ 	.short	0x0082
	.zero		2


//--------------------- .nv.info                  --------------------------
	.section	.nv.info,"",@"SHT_CUDA_INFO"
	.align	4


	//----- nvinfo : EIATTR_REGCOUNT
	.align		4
        /*0000*/ 	.byte	0x04, 0x2f
        /*0002*/ 	.short	(.L_16 - .L_15)
	.align		4
.L_15:
        /*0004*/ 	.word	index@(_ZN7cutlass13device_kernelINS_4gemm6kernel13GemmUniversalIN4cute5tupleIJiiiiEEENS1_10collective13CollectiveMmaINS1_37MainloopSm90TmaGmmaWarpSpecializedFP8ILi6ENS5_IJNS4_1CILi2EEENSA_ILi1EEESC_EEENS1_35KernelTmaWarpSpecializedCooperativeEEENS5_IJNSA_ILi256EEESG_NSA_ILi64EEEEEENS_12float_e4m3_tENS5_IJlSC_lEEESJ_SK_NS4_8TiledMMAINS4_8MMA_AtomIJNS4_4SM904GMMA31MMA_64x256x32_F32E4M3E4M3_SS_TNILNSO_7ScaleInE1ELSQ_1EEEEEENS4_6LayoutISD_NS5_IJSC_NSA_ILi0EEESU_EEEEENS5_IJNS4_10UnderscoreESX_SX_EEEEENS4_13SM90_TMA_LOADENS4_14ComposedLayoutINS4_7SwizzleILi2ELi4ELi3EEENS4_18smem_ptr_flag_bitsILi8EEENST_INS5_IJNSA_ILi8EEESH_EEENS5_IJSH_SC_EEEEEEEvNS4_8identityENS4_23SM90_TMA_LOAD_MULTICASTES1A_vS1B_EENS_8epilogue10collective18CollectiveEpilogueINS1E_22Sm90TmaWarpSpecializedILi4ELi2ELi16ELb0ELb0EEEJSI_NS5_IJNSA_ILi128EEENSA_ILi32EEEEEESJ_SK_SJ_SK_NS1E_6fusion15FusionCallbacksIS1I_NS1M_23LinCombPerRowBiasEltActINS1E_6thread4ReLuESJ_fSJ_SJ_fLi16ELNS_15FloatRoundStyleE2EEESI_S1L_JEEES10_NS11_INS12_ILi1ELi4ELi3EEES15_NST_INS5_IJS16_S1K_EEENS5_IJS1K_SC_EEEEEEENS4_39AutoVectorizingCopyWithAssumedAlignmentILi128EEENS4_14SM90_TMA_STOREES1Y_S20_NS4_9Copy_AtomIJNS4_17SM90_U32x4_STSM_NENS_6half_tEEEEvEEEvvEEEEvNT_6ParamsE)
        /*0008*/ 	.word	0x000000a8


	//----- nvinfo : EIATTR_FRAME_SIZE
	.align		4
.L_16:
        /*000c*/ 	.byte	0x04, 0x11
        /*000e*/ 	.short	(.L_18 - .L_17)
	.align		4
.L_17:
        /*0010*/ 	.word	index@(_ZN7cutlass13device_kernelINS_4gemm6kernel13GemmUniversalIN4cute5tupleIJiiiiEEENS1_10collective13CollectiveMmaINS1_37MainloopSm90TmaGmmaWarpSpecializedFP8ILi6ENS5_IJNS4_1CILi2EEENSA_ILi1EEESC_EEENS1_35KernelTmaWarpSpecializedCooperativeEEENS5_IJNSA_ILi256EEESG_NSA_ILi64EEEEEENS_12float_e4m3_tENS5_IJlSC_lEEESJ_SK_NS4_8TiledMMAINS4_8MMA_AtomIJNS4_4SM904GMMA31MMA_64x256x32_F32E4M3E4M3_SS_TNILNSO_7ScaleInE1ELSQ_1EEEEEENS4_6LayoutISD_NS5_IJSC_NSA_ILi0EEESU_EEEEENS5_IJNS4_10UnderscoreESX_SX_EEEEENS4_13SM90_TMA_LOADENS4_14ComposedLayoutINS4_7SwizzleILi2ELi4ELi3EEENS4_18smem_ptr_flag_bitsILi8EEENST_INS5_IJNSA_ILi8EEESH_EEENS5_IJSH_SC_EEEEEEEvNS4_8identityENS4_23SM90_TMA_LOAD_MULTICASTES1A_vS1B_EENS_8epilogue10collective18CollectiveEpilogueINS1E_22Sm90TmaWarpSpecializedILi4ELi2ELi16ELb0ELb0EEEJSI_NS5_IJNSA_ILi128EEENSA_ILi32EEEEEESJ_SK_SJ_SK_NS1E_6fusion15FusionCallbacksIS1I_NS1M_23LinCombPerRowBiasEltActINS1E_6thread4ReLuESJ_fSJ_SJ_fLi16ELNS_15FloatRoundStyleE2EEESI_S1L_JEEES10_NS11_INS12_ILi1ELi4ELi3EEES15_NST_INS5_IJS16_S1K_EEENS5_IJS1K_SC_EEEEEEENS4_39AutoVectorizingCopyWithAssumedAlignmentILi128EEENS4_14SM90_TMA_STOREES1Y_S20_NS4_9Copy_AtomIJNS4_17SM90_U32x4_STSM_NENS_6half_tEEEEvEEEvvEEEEvNT_6ParamsE)
        /*0014*/ 	.word	0x000008d0


	//----- nvinfo : EIATTR_MIN_STACK_SIZE
	.align		4
.L_18:
        /*0018*/ 	.byte	0x04, 0x12
        /*001a*/ 	.short	(.L_20 - .L_19)
	.align		4
.L_19:
        /*001c*/ 	.word	index@(_ZN7cutlass13device_kernelINS_4gemm6kernel13GemmUniversalIN4cute5tupleIJiiiiEEENS1_10collective13CollectiveMmaINS1_37MainloopSm90TmaGmmaWarpSpecializedFP8ILi6ENS5_IJNS4_1CILi2EEENSA_ILi1EEESC_EEENS1_35KernelTmaWarpSpecializedCooperativeEEENS5_IJNSA_ILi256EEESG_NSA_ILi64EEEEEENS_12float_e4m3_tENS5_IJlSC_lEEESJ_SK_NS4_8TiledMMAINS4_8MMA_AtomIJNS4_4SM904GMMA31MMA_64x256x32_F32E4M3E4M3_SS_TNILNSO_7ScaleInE1ELSQ_1EEEEEENS4_6LayoutISD_NS5_IJSC_NSA_ILi0EEESU_EEEEENS5_IJNS4_10UnderscoreESX_SX_EEEEENS4_13SM90_TMA_LOADENS4_14ComposedLayoutINS4_7SwizzleILi2ELi4ELi3EEENS4_18smem_ptr_flag_bitsILi8EEENST_INS5_IJNSA_ILi8EEESH_EEENS5_IJSH_SC_EEEEEEEvNS4_8identityENS4_23SM90_TMA_LOAD_MULTICASTES1A_vS1B_EENS_8epilogue10collective18CollectiveEpilogueINS1E_22Sm90TmaWarpSpecializedILi4ELi2ELi16ELb0ELb0EEEJSI_NS5_IJNSA_ILi128EEENSA_ILi32EEEEEESJ_SK_SJ_SK_NS1E_6fusion15FusionCallbacksIS1I_NS1M_23LinCombPerRowBiasEltActINS1E_6thread4ReLuESJ_fSJ_SJ_fLi16ELNS_15FloatRoundStyleE2EEESI_S1L_JEEES10_NS11_INS12_ILi1ELi4ELi3EEES15_NST_INS5_IJS16_S1K_EEENS5_IJS1K_SC_EEEEEEENS4_39AutoVectorizingCopyWithAssumedAlignmentILi128EEENS4_14SM90_TMA_STOREES1Y_S20_NS4_9Copy_AtomIJNS4_17SM90_U32x4_STSM_NENS_6half_tEEEEvEEEvvEEEEvNT_6ParamsE)
        /*0020*/ 	.word	0x000008d0
.L_20:


//--------------------- .nv.compat                --------------------------
	.section	.nv.compat,"",@"SHT_CUDA_COMPAT_INFO"
	.align	4
        /*0000*/ 	.byte	0x02, 0x09, 0x01, 0x00, 0x02, 0x02, 0x04, 0x00, 0x02, 0x05, 0x05, 0x00, 0x03, 0x07, 0x01, 0x01
        /*0010*/ 	.byte	0x02, 0x03, 0x01, 0x00, 0x02, 0x06, 0x01, 0x00, 0x04, 0x0b, 0x08, 0x00, 0x00, 0x00, 0x00, 0x00
        /*0020*/ 	.byte	0x00, 0x00, 0x00, 0x00


//--------------------- .nv.info._ZN7cutlass13device_kernelINS_4gemm6kernel13GemmUniversalIN4cute5tupleIJiiiiEEENS1_10collective13CollectiveMmaINS1_37MainloopSm90TmaGmmaWarpSpecializedFP8ILi6ENS5_IJNS4_1CILi2EEENSA_ILi1EEESC_EEENS1_35KernelTmaWarpSpecializedCooperativeEEENS5_IJNSA_ILi256EEESG_NSA_ILi64EEEEEENS_12float_e4m3_tENS5_IJlSC_lEEESJ_SK_NS4_8TiledMMAINS4_8MMA_AtomIJNS4_4SM904GMMA31MMA_64x256x32_F32E4M3E4M3_SS_TNILNSO_7ScaleInE1ELSQ_1EEEEEENS4_6LayoutISD_NS5_IJSC_NSA_ILi0EEESU_EEEEENS5_IJNS4_10UnderscoreESX_SX_EEEEENS4_13SM90_TMA_LOADENS4_14ComposedLayoutINS4_7SwizzleILi2ELi4ELi3EEENS4_18smem_ptr_flag_bitsILi8EEENST_INS5_IJNSA_ILi8EEESH_EEENS5_IJSH_SC_EEEEEEEvNS4_8identityENS4_23SM90_TMA_LOAD_MULTICASTES1A_vS1B_EENS_8epilogue10collective18CollectiveEpilogueINS1E_22Sm90TmaWarpSpecializedILi4ELi2ELi16ELb0ELb0EEEJSI_NS5_IJNSA_ILi128EEENSA_ILi32EEEEEESJ_SK_SJ_SK_NS1E_6fusion15FusionCallbacksIS1I_NS1M_23LinCombPerRowBiasEltActINS1E_6thread4ReLuESJ_fSJ_SJ_fLi16ELNS_15FloatRoundStyleE2EEESI_S1L_JEEES10_NS11_INS12_ILi1ELi4ELi3EEES15_NST_INS5_IJS16_S1K_EEENS5_IJS1K_SC_EEEEEEENS4_39AutoVectorizingCopyWithAssumedAlignmentILi128EEENS4_14SM90_TMA_STOREES1Y_S20_NS4_9Copy_AtomIJNS4_17SM90_U32x4_STSM_NENS_6half_tEEEEvEEEvvEEEEvNT_6ParamsE --------------------------
	.section	.nv.info._ZN7cutlass13device_kernelINS_4gemm6kernel13GemmUniversalIN4cute5tupleIJiiiiEEENS1_10collective13CollectiveMmaINS1_37MainloopSm90TmaGmmaWarpSpecializedFP8ILi6ENS5_IJNS4_1CILi2EEENSA_ILi1EEESC_EEENS1_35KernelTmaWarpSpecializedCooperativeEEENS5_IJNSA_ILi256EEESG_NSA_ILi64EEEEEENS_12float_e4m3_tENS5_IJlSC_lEEESJ_SK_NS4_8TiledMMAINS4_8MMA_AtomIJNS4_4SM904GMMA31MMA_64x256x32_F32E4M3E4M3_SS_TNILNSO_7ScaleInE1ELSQ_1EEEEEENS4_6LayoutISD_NS5_IJSC_NSA_ILi0EEESU_EEEEENS5_IJNS4_10UnderscoreESX_SX_EEEEENS4_13SM90_TMA_LOADENS4_14ComposedLayoutINS4_7SwizzleILi2ELi4ELi3EEENS4_18smem_ptr_flag_bitsILi8EEENST_INS5_IJNSA_ILi8EEESH_EEENS5_IJSH_SC_EEEEEEEvNS4_8identityENS4_23SM90_TMA_LOAD_MULTICASTES1A_vS1B_EENS_8epilogue10collective18CollectiveEpilogueINS1E_22Sm90TmaWarpSpecializedILi4ELi2ELi16ELb0ELb0EEEJSI_NS5_IJNSA_ILi128EEENSA_ILi32EEEEEESJ_SK_SJ_SK_NS1E_6fusion15FusionCallbacksIS1I_NS1M_23LinCombPerRowBiasEltActINS1E_6thread4ReLuESJ_fSJ_SJ_fLi16ELNS_15FloatRoundStyleE2EEESI_S1L_JEEES10_NS11_INS12_ILi1ELi4ELi3EEES15_NST_INS5_IJS16_S1K_EEENS5_IJS1K_SC_EEEEEEENS4_39AutoVectorizingCopyWithAssumedAlignmentILi128EEENS4_14SM90_TMA_STOREES1Y_S20_NS4_9Copy_AtomIJNS4_17SM90_U32x4_STSM_NENS_6half_tEEEEvEEEvvEEEEvNT_6ParamsE,"",@"SHT_CUDA_INFO"
	.sectionflags	@""
	.align	4


	//----- nvinfo : EIATTR_CUDA_API_VERSION
	.align		4
        /*0000*/ 	.byte	0x04, 0x37
        /*0002*/ 	.short	(.L_22 - .L_21)
.L_21:
        /*0004*/ 	.word	0x00000082


	//----- nvinfo : EIATTR_KPARAM_INFO
	.align		4
.L_22:
        /*0008*/ 	.byte	0x04, 0x17
        /*000a*/ 	.short	(.L_24 - .L_23)
.L_23:
        /*000c*/ 	.word	0x00000000
        /*0010*/ 	.short	0x0000
        /*0012*/ 	.short	0x0070
        /*0014*/ 	.byte	0x00, 0xf0, 0x01, 0x1c


	//----- nvinfo : EIATTR_SPARSE_MMA_MASK
	.align		4
.L_24:
        /*0018*/ 	.byte	0x03, 0x50
        /*001a*/ 	.short	0x0000


	//----- nvinfo : EIATTR_MAXREG_COUNT
	.align		4
        /*001c*/ 	.byte	0x03, 0x1b
        /*001e*/ 	.short	0x00a8


	//----- nvinfo : EIATTR_NUM_BARRIERS
	.align		4
        /*0020*/ 	.byte	0x02, 0x4c
        /*0022*/ 	.byte	0x02
	.zero		1


	//----- nvinfo : EIATTR_EXTERNS
	.align		4
        /*0024*/ 	.byte	0x04, 0x0f
        /*0026*/ 	.short	(.L_26 - .L_25)


	//   ....[0]....
	.align		4
.L_25:
        /*0028*/ 	.word	index@(__assertfail)


	//----- nvinfo : EIATTR_ANNOTATIONS
	.align		4
.L_26:
        /*002c*/ 	.byte	0x04, 0x55
        /*002e*/ 	.short	(.L_28 - .L_27)


	//   ....[0]....
.L_27:
        /*0030*/ 	.word	0x00000001
        /*0034*/ 	.byte	0x00, 0x0c, 0x00, 0x00, 0x01, 0x00, 0x00, 0x00, 0x00, 0x0d, 0x00, 0x00, 0x01, 0x00, 0x00, 0x00
        /* <DEDUP_REMOVED lines=1548> */
        /*6104*/ 	.byte	0xc0, 0xff, 0x01, 0x00, 0x01, 0x00, 0x00, 0x00, 0xe0, 0xff, 0x01, 0x00


	//----- nvinfo : EIATTR_MERCURY_ISA_VERSION
	.align		4
.L_28:
        /*6110*/ 	.byte	0x03, 0x5f
        /*6112*/ 	.short	0x0101


	//----- nvinfo : EIATTR_INT_WARP_WIDE_INSTR_OFFSETS
	.align		4
        /*6114*/ 	.byte	0x04, 0x31
        /*6116*/ 	.short	(.L_30 - .L_29)


	//   ....[0]....
.L_29:
        /*6118*/ 	.word	0x00000a70


	//   ....[1]....
        /*611c*/ 	.word	0x00000a80


	//   ....[2]....
        /*6120*/ 	.word	0x00000be0


	//----- nvinfo : EIATTR_COOP_GROUP_MASK_REGIDS
	.align		4
.L_30:
        /*6124*/ 	.byte	0x04, 0x29
        /*6126*/ 	.short	(.L_32 - .L_31)


	//   ....[0]....
.L_31:
        /*6128*/ 	.word	0xffffffff


	//   ....[1]....
        /*612c*/ 	.word	0xffffffff


	//   ....[2]....
        /*6130*/ 	.word	0xffffffff


	//   ....[3]....
        /*6134*/ 	.word	0xffffffff


	//   ....[4]....
        /*6138*/ 	.word	0xffffffff


	//   ....[5]....
        /*613c*/ 	.word	0xffffffff


	//   ....[6]....
        /*6140*/ 	.word	0xffffffff


	//----- nvinfo : EIATTR_COOP_GROUP_INSTR_OFFSETS
	.align		4
.L_32:
        /*6144*/ 	.byte	0x04, 0x28
        /*6146*/ 	.short	(.L_34 - .L_33)


	//   ....[0]....
.L_33:
        /*6148*/ 	.word	0x00000060


	//   ....[1]....
        /*614c*/ 	.word	0x00000090


	//   ....[2]....
        /*6150*/ 	.word	0x000004e0


	//   ....[3]....
        /*6154*/ 	.word	0x00000710


	//   ....[4]....
        /*6158*/ 	.word	0x000008c0


	//   ....[5]....
        /*615c*/ 	.word	0x00000d90


	//   ....[6]....
        /*6160*/ 	.word	0x00003130


	//----- nvinfo : EIATTR_REG_RECONFIG
	.align		4
.L_34:
        /*6164*/ 	.byte	0x01, 0x54
	.zero		2


	//----- nvinfo : EIATTR_SYSCALL_OFFSETS
	.align		4
        /*6168*/ 	.byte	0x04, 0x46
        /*616a*/ 	.short	(.L_36 - .L_35)


	//   ....[0]....
.L_35:
        /*616c*/ 	.word	0x00011750


	//   ....[1]....
        /*6170*/ 	.word	0x00011890


	//----- nvinfo : EIATTR_MBARRIER_INSTR_OFFSETS
	.align		4
.L_36:
        /*6174*/ 	.byte	0x04, 0x39
        /*6176*/ 	.short	(.L_38 - .L_37)


	//   ....[0]....
.L_37:
        /*6178*/ 	.word	0x00000640
        /*617c*/ 	.word	0x000000ff
        /*6180*/ 	.word	0x00000000
        /*6184*/ 	.short	0x0100
        /*6186*/ 	.byte	0x08
	.zero		1


	//   ....[1]....
        /*6188*/ 	.word	0x00000650
        /*618c*/ 	.word	0x000000ff
        /*6190*/ 	.word	0x00000030
        /*6194*/ 	.short	0x0100
        /*6196*/ 	.byte	0x08
	.zero		1


	//   ....[2]....
        /*6198*/ 	.word	0x00000660
        /*619c*/ 	.word	0x000000ff
        /*61a0*/ 	.word	0x00000008
        /*61a4*/ 	.short	0x0100
        /*61a6*/ 	.byte	0x08
	.zero		1


	//   ....[3]....
        /*61a8*/ 	.word	0x00000670
        /*61ac*/ 	.word	0x000000ff
        /*61b0*/ 	.word	0x00000038
        /*61b4*/ 	.short	0x0100
        /*61b6*/ 	.byte	0x08
	.zero		1


	//   ....[4]....
        /*61b8*/ 	.word	0x00000680
        /*61bc*/ 	.word	0x000000ff
        /*61c0*/ 	.word	0x00000010
        /*61c4*/ 	.short	0x0100
        /*61c6*/ 	.byte	0x08
	.zero		1


	//   ....[5]....
        /*61c8*/ 	.word	0x00000690
        /*61cc*/ 	.word	0x000000ff
        /*61d0*/ 	.word	0x00000040
        /*61d4*/ 	.short	0x0100
        /*61d6*/ 	.byte	0x08
	.zero		1


	//   ....[6]....
        /*61d8*/ 	.word	0x000006a0
        /*61dc*/ 	.word	0x000000ff
        /*61e0*/ 	.word	0x00000018
        /*61e4*/ 	.short	0x0100
        /*61e6*/ 	.byte	0x08
	.zero		1


	//   ....[7]....
        /*61e8*/ 	.word	0x000006b0
        /*61ec*/ 	.word	0x000000ff
        /*61f0*/ 	.word	0x00000048
        /*61f4*/ 	.short	0x0100
        /*61f6*/ 	.byte	0x08
	.zero		1


	//   ....[8]....
        /*61f8*/ 	.word	0x000006c0
        /*61fc*/ 	.word	0x000000ff
        /*6200*/ 	.word	0x00000020
        /*6204*/ 	.short	0x0100
        /*6206*/ 	.byte	0x08
	.zero		1


	//   ....[9]....
        /*6208*/ 	.word	0x000006d0
        /*620c*/ 	.word	0x000000ff
        /*6210*/ 	.word	0x00000050
        /*6214*/ 	.short	0x0100
        /*6216*/ 	.byte	0x08
	.zero		1


	//   ....[10]....
        /*6218*/ 	.word	0x000006e0
        /*621c*/ 	.word	0x000000ff
        /*6220*/ 	.word	0x00000028
        /*6224*/ 	.short	0x0100
        /*6226*/ 	.byte	0x08
	.zero		1


	//   ....[11]....
        /*6228*/ 	.word	0x000006f0
        /*622c*/ 	.word	0x000000ff
        /*6230*/ 	.word	0x00000058
        /*6234*/ 	.short	0x0100
        /*6236*/ 	.byte	0x08
	.zero		1


	//   ....[12]....
        /*6238*/ 	.word	0x00000820
        /*623c*/ 	.word	0x000000ff
        /*6240*/ 	.word	0x00000060
        /*6244*/ 	.short	0x0100
        /*6246*/ 	.byte	0x08
	.zero		1


	//   ....[13]....
        /*6248*/ 	.word	0x00000830
        /*624c*/ 	.word	0x000000ff
        /*6250*/ 	.word	0x00000080
        /*6254*/ 	.short	0x0100
        /*6256*/ 	.byte	0x08
	.zero		1


	//   ....[14]....
        /*6258*/ 	.word	0x00000840
        /*625c*/ 	.word	0x000000ff
        /*6260*/ 	.word	0x00000068
        /*6264*/ 	.short	0x0100
        /*6266*/ 	.byte	0x08
	.zero		1


	//   ....[15]....
        /*6268*/ 	.word	0x00000850
        /*626c*/ 	.word	0x000000ff
        /*6270*/ 	.word	0x00000088
        /*6274*/ 	.short	0x0100
        /*6276*/ 	.byte	0x08
	.zero		1


	//   ....[16]....
        /*6278*/ 	.word	0x00000860
        /*627c*/ 	.word	0x000000ff
        /*6280*/ 	.word	0x00000070
        /*6284*/ 	.short	0x0100
        /*6286*/ 	.byte	0x08
	.zero		1


	//   ....[17]....
        /*6288*/ 	.word	0x00000870
        /*628c*/ 	.word	0x000000ff
        /*6290*/ 	.word	0x00000090
        /*6294*/ 	.short	0x0100
        /*6296*/ 	.byte	0x08
	.zero		1


	//   ....[18]....
        /*6298*/ 	.word	0x00000880
        /*629c*/ 	.word	0x000000ff
        /*62a0*/ 	.word	0x00000078
        /*62a4*/ 	.short	0x0100
        /*62a6*/ 	.byte	0x08
	.zero		1


	//   ....[19]....
        /*62a8*/ 	.word	0x00000890
        /*62ac*/ 	.word	0x000000ff
        /*62b0*/ 	.word	0x00000098
        /*62b4*/ 	.short	0x0100
        /*62b6*/ 	.byte	0x08
	.zero		1


	//   ....[20]....
        /*62b8*/ 	.word	0x00000c70
        /*62bc*/ 	.word	0x000000ff
        /*62c0*/ 	.word	0x000000a0
        /*62c4*/ 	.short	0x0100
        /*62c6*/ 	.byte	0x06
	.zero		1


	//   ....[21]....
        /*62c8*/ 	.word	0x00000d10
        /*62cc*/ 	.word	0x000000ff
        /*62d0*/ 	.word	0x000000a8
        /*62d4*/ 	.short	0x0100
        /*62d6*/ 	.byte	0x06
	.zero		1


	//   ....[22]....
        /*62d8*/ 	.word	0x00003510
        /*62dc*/ 	.word	0x000000ff
        /*62e0*/ 	.word	0x00000000
        /*62e4*/ 	.short	0x010a
        /*62e6*/ 	.byte	0x04
	.zero		1


	//   ....[23]....
        /*62e8*/ 	.word	0x00003550
        /*62ec*/ 	.word	0x000000ff
        /*62f0*/ 	.word	0x00000000
        /*62f4*/ 	.short	0x010a
        /*62f6*/ 	.byte	0x04
	.zero		1


	//   ....[24]....
        /*62f8*/ 	.word	0x00007ae0
        /*62fc*/ 	.word	0x000000ff
        /*6300*/ 	.word	0x00000000
        /*6304*/ 	.short	0x010a
        /*6306*/ 	.byte	0x06
	.zero		1


	//   ....[25]....
        /*6308*/ 	.word	0x00007b20
        /*630c*/ 	.word	0x000000ff
        /*6310*/ 	.word	0x00000000
        /*6314*/ 	.short	0x010a
        /*6316*/ 	.byte	0x06
	.zero		1


	//   ....[26]....
        /*6318*/ 	.word	0x0000d8b0
        /*631c*/ 	.word	0x00000000
        /*6320*/ 	.word	0x00000000
        /*6324*/ 	.short	0x0101
        /*6326*/ 	.byte	0x3f
	.zero		1


	//   ....[27]....
        /*6328*/ 	.word	0x000114f0
        /*632c*/ 	.word	0x00000000
        /*6330*/ 	.word	0x00000000
        /*6334*/ 	.short	0x0101
        /*6336*/ 	.byte	0x3f
	.zero		1


	//   ....[28]....
        /*6338*/ 	.word	0x000123c0
        /*633c*/ 	.word	0x0000000a
        /*6340*/ 	.word	0x00000060
        /*6344*/ 	.short	0x010a
        /*6346*/ 	.byte	0x3f
	.zero		1


	//   ....[29]....
        /*6348*/ 	.word	0x00012680
        /*634c*/ 	.word	0x0000000a
        /*6350*/ 	.word	0x00000000
        /*6354*/ 	.short	0x0101
        /*6356*/ 	.byte	0x3f
	.zero		1


	//   ....[30]....
        /*6358*/ 	.word	0x00012db0
        /*635c*/ 	.word	0x0000000b
        /*6360*/ 	.word	0x00000060
        /*6364*/ 	.short	0x010a
        /*6366*/ 	.byte	0x3f
	.zero		1


	//   ....[31]....
        /*6368*/ 	.word	0x00013030
        /*636c*/ 	.word	0x0000000b
        /*6370*/ 	.word	0x00000000
        /*6374*/ 	.short	0x0101
        /*6376*/ 	.byte	0x3f
	.zero		1


	//   ....[32]....
        /*6378*/ 	.word	0x00013800
        /*637c*/ 	.word	0x0000000b
        /*6380*/ 	.word	0x00000060
        /*6384*/ 	.short	0x010a
        /*6386*/ 	.byte	0x3f
	.zero		1


	//   ....[33]....
        /*6388*/ 	.word	0x00013a50
        /*638c*/ 	.word	0x0000000b
        /*6390*/ 	.word	0x00000000
        /*6394*/ 	.short	0x0101
        /*6396*/ 	.byte	0x3f
	.zero		1


	//   ....[34]....
        /*6398*/ 	.word	0x00014150
        /*639c*/ 	.word	0x0000000e
        /*63a0*/ 	.word	0x00000060
        /*63a4*/ 	.short	0x010a
        /*63a6*/ 	.byte	0x3f
	.zero		1


	//   ....[35]....
        /*63a8*/ 	.word	0x00014410
        /*63ac*/ 	.word	0x0000000e
        /*63b0*/ 	.word	0x00000000
        /*63b4*/ 	.short	0x0101
        /*63b6*/ 	.byte	0x3f
	.zero		1


	//   ....[36]....
        /*63b8*/ 	.word	0x00014be0
        /*63bc*/ 	.word	0x0000000e
        /*63c0*/ 	.word	0x00000060
        /*63c4*/ 	.short	0x010a
        /*63c6*/ 	.byte	0x3f
	.zero		1


	//   ....[37]....
        /*63c8*/ 	.word	0x00014eb0
        /*63cc*/ 	.word	0x0000000e
        /*63d0*/ 	.word	0x00000000
        /*63d4*/ 	.short	0x0101
        /*63d6*/ 	.byte	0x3f
	.zero		1


	//   ....[38]....
        /*63d8*/ 	.word	0x00015570
        /*63dc*/ 	.word	0x0000000e
        /*63e0*/ 	.word	0x00000060
        /*63e4*/ 	.short	0x010a
        /*63e6*/ 	.byte	0x3f
	.zero		1


	//   ....[39]....
        /*63e8*/ 	.word	0x00015840
        /*63ec*/ 	.word	0x0000000e
        /*63f0*/ 	.word	0x00000000
        /*63f4*/ 	.short	0x0101
        /*63f6*/ 	.byte	0x3f
	.zero		1


	//   ....[40]....
        /*63f8*/ 	.word	0x00016000
        /*63fc*/ 	.word	0x0000000e
        /*6400*/ 	.word	0x00000060
        /*6404*/ 	.short	0x010a
        /*6406*/ 	.byte	0x3f
	.zero		1


	//   ....[41]....
        /*6408*/ 	.word	0x000162d0
        /*640c*/ 	.word	0x0000000e
        /*6410*/ 	.word	0x00000000
        /*6414*/ 	.short	0x0101
        /*6416*/ 	.byte	0x3f
	.zero		1


	//   ....[42]....
        /*6418*/ 	.word	0x00016990
        /*641c*/ 	.word	0x0000000e
        /*6420*/ 	.word	0x00000060
        /*6424*/ 	.short	0x010a
        /*6426*/ 	.byte	0x3f
	.zero		1


	//   ....[43]....
        /*6428*/ 	.word	0x00016c60
        /*642c*/ 	.word	0x0000000e
        /*6430*/ 	.word	0x00000000
        /*6434*/ 	.short	0x0101
        /*6436*/ 	.byte	0x3f
	.zero		1


	//   ....[44]....
        /*6438*/ 	.word	0x00017420
        /*643c*/ 	.word	0x0000000e
        /*6440*/ 	.word	0x00000060
        /*6444*/ 	.short	0x010a
        /*6446*/ 	.byte	0x3f
	.zero		1


	//   ....[45]....
        /*6448*/ 	.word	0x000176f0
        /*644c*/ 	.word	0x0000000e
        /*6450*/ 	.word	0x00000000
        /*6454*/ 	.short	0x0101
        /*6456*/ 	.byte	0x3f
	.zero		1


	//   ....[46]....
        /*6458*/ 	.word	0x00017db0
        /*645c*/ 	.word	0x0000000e
        /*6460*/ 	.word	0x00000060
        /*6464*/ 	.short	0x010a
        /*6466*/ 	.byte	0x3f
	.zero		1


	//   ....[47]....
        /*6468*/ 	.word	0x00018080
        /*646c*/ 	.word	0x0000000e
        /*6470*/ 	.word	0x00000000
        /*6474*/ 	.short	0x0101
        /*6476*/ 	.byte	0x3f
	.zero		1


	//   ....[48]....
        /*6478*/ 	.word	0x00018840
        /*647c*/ 	.word	0x0000000e
        /*6480*/ 	.word	0x00000060
        /*6484*/ 	.short	0x010a
        /*6486*/ 	.byte	0x3f
	.zero		1


	//   ....[49]....
        /*6488*/ 	.word	0x00018b10
        /*648c*/ 	.word	0x0000000e
        /*6490*/ 	.word	0x00000000
        /*6494*/ 	.short	0x0101
        /*6496*/ 	.byte	0x3f
	.zero		1


	//   ....[50]....
        /*6498*/ 	.word	0x00019250
        /*649c*/ 	.word	0x0000000e
        /*64a0*/ 	.word	0x00000060
        /*64a4*/ 	.short	0x010a
        /*64a6*/ 	.byte	0x3f
	.zero		1


	//   ....[51]....
        /*64a8*/ 	.word	0x00019520
        /*64ac*/ 	.word	0x0000000e
        /*64b0*/ 	.word	0x00000000
        /*64b4*/ 	.short	0x0101
        /*64b6*/ 	.byte	0x3f
	.zero		1


	//   ....[52]....
        /*64b8*/ 	.word	0x00019ce0
        /*64bc*/ 	.word	0x0000000e
        /*64c0*/ 	.word	0x00000060
        /*64c4*/ 	.short	0x010a
        /*64c6*/ 	.byte	0x3f
	.zero		1


	//   ....[53]....
        /*64c8*/ 	.word	0x00019fb0
        /*64cc*/ 	.word	0x0000000e
        /*64d0*/ 	.word	0x00000000
        /*64d4*/ 	.short	0x0101
        /*64d6*/ 	.byte	0x3f
	.zero		1


	//   ....[54]....
        /*64d8*/ 	.word	0x0001a770
        /*64dc*/ 	.word	0x0000000e
        /*64e0*/ 	.word	0x00000060
        /*64e4*/ 	.short	0x010a
        /*64e6*/ 	.byte	0x3f
	.zero		1


	//   ....[55]....
        /*64e8*/ 	.word	0x0001aa40
        /*64ec*/ 	.word	0x0000000e
        /*64f0*/ 	.word	0x00000000
        /*64f4*/ 	.short	0x0101
        /*64f6*/ 	.byte	0x3f
	.zero		1


	//   ....[56]....
        /*64f8*/ 	.word	0x0001b200
        /*64fc*/ 	.word	0x0000000e
        /*6500*/ 	.word	0x00000060
        /*6504*/ 	.short	0x010a
        /*6506*/ 	.byte	0x3f
	.zero		1


	//   ....[57]....
        /*6508*/ 	.word	0x0001b4d0
        /*650c*/ 	.word	0x0000000e
        /*6510*/ 	.word	0x00000000
        /*6514*/ 	.short	0x0101
        /*6516*/ 	.byte	0x3f
	.zero		1


	//   ....[58]....
        /*6518*/ 	.word	0x0001bc90
        /*651c*/ 	.word	0x0000000e
        /*6520*/ 	.word	0x00000060
        /*6524*/ 	.short	0x010a
        /*6526*/ 	.byte	0x3f
	.zero		1


	//   ....[59]....
        /*6528*/ 	.word	0x0001bf20
        /*652c*/ 	.word	0x00000003
        /*6530*/ 	.word	0x00000000
        /*6534*/ 	.short	0x0101
        /*6536*/ 	.byte	0x3f
	.zero		1


	//   ....[60]....
        /*6538*/ 	.word	0x0001d450
        /*653c*/ 	.word	0x000000ff
        /*6540*/ 	.word	0x000000a8
        /*6544*/ 	.short	0x010a
        /*6546*/ 	.byte	0x04
	.zero		1


	//   ....[61]....
        /*6548*/ 	.word	0x0001d870
        /*654c*/ 	.word	0x000000ff
        /*6550*/ 	.word	0x00000080
        /*6554*/ 	.short	0x010a
        /*6556*/ 	.byte	0x0d
	.zero		1


	//   ....[62]....
        /*6558*/ 	.word	0x0001d960
        /*655c*/ 	.word	0x000000ff
        /*6560*/ 	.word	0x00000060
        /*6564*/ 	.short	0x010b
        /*6566*/ 	.byte	0x0d
	.zero		1


	//   ....[63]....
        /*6568*/ 	.word	0x0001d9c0
        /*656c*/ 	.word	0x000000ff
        /*6570*/ 	.word	0x00000000
        /*6574*/ 	.short	0x0101
        /*6576*/ 	.byte	0x1e
	.zero		1


	//   ....[64]....
        /*6578*/ 	.word	0x0001d9f0
        /*657c*/ 	.word	0x000000ff
        /*6580*/ 	.word	0x00000088
        /*6584*/ 	.short	0x010a
        /*6586*/ 	.byte	0x0d
	.zero		1


	//   ....[65]....
        /*6588*/ 	.word	0x0001db00
        /*658c*/ 	.word	0x000000ff
        /*6590*/ 	.word	0x00000068
        /*6594*/ 	.short	0x010b
        /*6596*/ 	.byte	0x0d
	.zero		1


	//   ....[66]....
        /*6598*/ 	.word	0x0001db70
        /*659c*/ 	.word	0x000000ff
        /*65a0*/ 	.word	0x00000000
        /*65a4*/ 	.short	0x0101
        /*65a6*/ 	.byte	0x1d
	.zero		1


	//   ....[67]....
        /*65a8*/ 	.word	0x0001dba0
        /*65ac*/ 	.word	0x000000ff
        /*65b0*/ 	.word	0x00000090
        /*65b4*/ 	.short	0x010a
        /*65b6*/ 	.byte	0x0d
	.zero		1


	//   ....[68]....
        /*65b8*/ 	.word	0x0001dca0
        /*65bc*/ 	.word	0x000000ff
        /*65c0*/ 	.word	0x00000070
        /*65c4*/ 	.short	0x010b
        /*65c6*/ 	.byte	0x0d
	.zero		1


	//   ....[69]....
        /*65c8*/ 	.word	0x0001dd00
        /*65cc*/ 	.word	0x000000ff
        /*65d0*/ 	.word	0x00000000
        /*65d4*/ 	.short	0x0101
        /*65d6*/ 	.byte	0x16
	.zero		1


	//   ....[70]....
        /*65d8*/ 	.word	0x0001dd30
        /*65dc*/ 	.word	0x000000ff
        /*65e0*/ 	.word	0x00000098
        /*65e4*/ 	.short	0x010a
        /*65e6*/ 	.byte	0x0d
	.zero		1


	//   ....[71]....
        /*65e8*/ 	.word	0x0001de30
        /*65ec*/ 	.word	0x000000ff
        /*65f0*/ 	.word	0x00000078
        /*65f4*/ 	.short	0x010b
        /*65f6*/ 	.byte	0x0d
	.zero		1


	//   ....[72]....
        /*65f8*/ 	.word	0x0001dea0
        /*65fc*/ 	.word	0x000000ff
        /*6600*/ 	.word	0x00000000
        /*6604*/ 	.short	0x0101
        /*6606*/ 	.byte	0x17
	.zero		1


	//   ....[73]....
        /*6608*/ 	.word	0x0001dee0
        /*660c*/ 	.word	0x000000ff
        /*6610*/ 	.word	0x00000080
        /*6614*/ 	.short	0x010a
        /*6616*/ 	.byte	0x0d
	.zero		1


	//   ....[74]....
        /*6618*/ 	.word	0x0001dfd0
        /*661c*/ 	.word	0x000000ff
        /*6620*/ 	.word	0x00000060
        /*6624*/ 	.short	0x010b
        /*6626*/ 	.byte	0x0d
	.zero		1


	//   ....[75]....
        /*6628*/ 	.word	0x0001e010
        /*662c*/ 	.word	0x000000ff
        /*6630*/ 	.word	0x00000000
        /*6634*/ 	.short	0x0101
        /*6636*/ 	.byte	0x1e
	.zero		1


	//   ....[76]....
        /*6638*/ 	.word	0x0001e040
        /*663c*/ 	.word	0x000000ff
        /*6640*/ 	.word	0x00000088
        /*6644*/ 	.short	0x010a
        /*6646*/ 	.byte	0x0d
	.zero		1


	//   ....[77]....
        /*6648*/ 	.word	0x0001e140
        /*664c*/ 	.word	0x000000ff
        /*6650*/ 	.word	0x00000068
        /*6654*/ 	.short	0x010b
        /*6656*/ 	.byte	0x0d
	.zero		1


	//   ....[78]....
        /*6658*/ 	.word	0x0001e180
        /*665c*/ 	.word	0x000000ff
        /*6660*/ 	.word	0x00000000
        /*6664*/ 	.short	0x0101
        /*6666*/ 	.byte	0x1d
	.zero		1


	//   ....[79]....
        /*6668*/ 	.word	0x0001e1c0
        /*666c*/ 	.word	0x000000ff
        /*6670*/ 	.word	0x00000090
        /*6674*/ 	.short	0x010a
        /*6676*/ 	.byte	0x0d
	.zero		1


	//   ....[80]....
        /*6678*/ 	.word	0x0001e2b0
        /*667c*/ 	.word	0x000000ff
        /*6680*/ 	.word	0x00000070
        /*6684*/ 	.short	0x010b
        /*6686*/ 	.byte	0x0d
	.zero		1


	//   ....[81]....
        /*6688*/ 	.word	0x0001e2f0
        /*668c*/ 	.word	0x000000ff
        /*6690*/ 	.word	0x00000000
        /*6694*/ 	.short	0x0101
        /*6696*/ 	.byte	0x16
	.zero		1


	//   ....[82]....
        /*6698*/ 	.word	0x0001e320
        /*669c*/ 	.word	0x000000ff
        /*66a0*/ 	.word	0x00000098
        /*66a4*/ 	.short	0x010a
        /*66a6*/ 	.byte	0x0d
	.zero		1


	//   ....[83]....
        /*66a8*/ 	.word	0x0001e420
        /*66ac*/ 	.word	0x000000ff
        /*66b0*/ 	.word	0x00000078
        /*66b4*/ 	.short	0x010b
        /*66b6*/ 	.byte	0x0d
	.zero		1


	//   ....[84]....
        /*66b8*/ 	.word	0x0001e460
        /*66bc*/ 	.word	0x000000ff
        /*66c0*/ 	.word	0x00000000
        /*66c4*/ 	.short	0x0101
        /*66c6*/ 	.byte	0x17
	.zero		1


	//   ....[85]....
        /*66c8*/ 	.word	0x0001e4a0
        /*66cc*/ 	.word	0x000000ff
        /*66d0*/ 	.word	0x00000080
        /*66d4*/ 	.short	0x010a
        /*66d6*/ 	.byte	0x0d
	.zero		1


	//   ....[86]....
        /*66d8*/ 	.word	0x0001e5a0
        /*66dc*/ 	.word	0x000000ff
        /*66e0*/ 	.word	0x00000060
        /*66e4*/ 	.short	0x010b
        /*66e6*/ 	.byte	0x0d
	.zero		1


	//   ....[87]....
        /*66e8*/ 	.word	0x0001e5e0
        /*66ec*/ 	.word	0x000000ff
        /*66f0*/ 	.word	0x00000000
        /*66f4*/ 	.short	0x0101
        /*66f6*/ 	.byte	0x1e
	.zero		1


	//   ....[88]....
        /*66f8*/ 	.word	0x0001e610
        /*66fc*/ 	.word	0x000000ff
        /*6700*/ 	.word	0x00000088
        /*6704*/ 	.short	0x010a
        /*6706*/ 	.byte	0x0d
	.zero		1


	//   ....[89]....
        /*6708*/ 	.word	0x0001e710
        /*670c*/ 	.word	0x000000ff
        /*6710*/ 	.word	0x00000068
        /*6714*/ 	.short	0x010b
        /*6716*/ 	.byte	0x0d
	.zero		1


	//   ....[90]....
        /*6718*/ 	.word	0x0001e750
        /*671c*/ 	.word	0x000000ff
        /*6720*/ 	.word	0x00000000
        /*6724*/ 	.short	0x0101
        /*6726*/ 	.byte	0x1d
	.zero		1


	//   ....[91]....
        /*6728*/ 	.word	0x0001e790
        /*672c*/ 	.word	0x000000ff
        /*6730*/ 	.word	0x00000090
        /*6734*/ 	.short	0x010a
        /*6736*/ 	.byte	0x0d
	.zero		1


	//   ....[92]....
        /*6738*/ 	.word	0x0001e890
        /*673c*/ 	.word	0x000000ff
        /*6740*/ 	.word	0x00000070
        /*6744*/ 	.short	0x010b
        /*6746*/ 	.byte	0x0d
	.zero		1


	//   ....[93]....
        /*6748*/ 	.word	0x0001e8d0
        /*674c*/ 	.word	0x000000ff
        /*6750*/ 	.word	0x00000000
        /*6754*/ 	.short	0x0101
        /*6756*/ 	.byte	0x16
	.zero		1


	//   ....[94]....
        /*6758*/ 	.word	0x0001e900
        /*675c*/ 	.word	0x000000ff
        /*6760*/ 	.word	0x00000098
        /*6764*/ 	.short	0x010a
        /*6766*/ 	.byte	0x0d
	.zero		1


	//   ....[95]....
        /*6768*/ 	.word	0x0001ea00
        /*676c*/ 	.word	0x000000ff
        /*6770*/ 	.word	0x00000078
        /*6774*/ 	.short	0x010b
        /*6776*/ 	.byte	0x0d
	.zero		1


	//   ....[96]....
        /*6778*/ 	.word	0x0001ea40
        /*677c*/ 	.word	0x000000ff
        /*6780*/ 	.word	0x00000000
        /*6784*/ 	.short	0x0101
        /*6786*/ 	.byte	0x17
	.zero		1


	//   ....[97]....
        /*6788*/ 	.word	0x0001ea80
        /*678c*/ 	.word	0x000000ff
        /*6790*/ 	.word	0x00000080
        /*6794*/ 	.short	0x010a
        /*6796*/ 	.byte	0x0d
	.zero		1


	//   ....[98]....
        /*6798*/ 	.word	0x0001eb80
        /*679c*/ 	.word	0x000000ff
        /*67a0*/ 	.word	0x00000060
        /*67a4*/ 	.short	0x010b
        /*67a6*/ 	.byte	0x0d
	.zero		1


	//   ....[99]....
        /*67a8*/ 	.word	0x0001ebc0
        /*67ac*/ 	.word	0x000000ff
        /*67b0*/ 	.word	0x00000000
        /*67b4*/ 	.short	0x0101
        /*67b6*/ 	.byte	0x1e
	.zero		1


	//   ....[100]....
        /*67b8*/ 	.word	0x0001ebf0
        /*67bc*/ 	.word	0x000000ff
        /*67c0*/ 	.word	0x00000088
        /*67c4*/ 	.short	0x010a
        /*67c6*/ 	.byte	0x0d
	.zero		1


	//   ....[101]....
        /*67c8*/ 	.word	0x0001ecf0
        /*67cc*/ 	.word	0x000000ff
        /*67d0*/ 	.word	0x00000068
        /*67d4*/ 	.short	0x010b
        /*67d6*/ 	.byte	0x0d
	.zero		1


	//   ....[102]....
        /*67d8*/ 	.word	0x0001ed30
        /*67dc*/ 	.word	0x000000ff
        /*67e0*/ 	.word	0x00000000
        /*67e4*/ 	.short	0x0101
        /*67e6*/ 	.byte	0x1d
	.zero		1


	//   ....[103]....
        /*67e8*/ 	.word	0x0001ed70
        /*67ec*/ 	.word	0x000000ff
        /*67f0*/ 	.word	0x00000090
        /*67f4*/ 	.short	0x010a
        /*67f6*/ 	.byte	0x0d
	.zero		1


	//   ....[104]....
        /*67f8*/ 	.word	0x0001ee70
        /*67fc*/ 	.word	0x000000ff
        /*6800*/ 	.word	0x00000070
        /*6804*/ 	.short	0x010b
        /*6806*/ 	.byte	0x0d
	.zero		1


	//   ....[105]....
        /*6808*/ 	.word	0x0001eeb0
        /*680c*/ 	.word	0x000000ff
        /*6810*/ 	.word	0x00000000
        /*6814*/ 	.short	0x0101
        /*6816*/ 	.byte	0x16
	.zero		1


	//   ....[106]....
        /*6818*/ 	.word	0x0001eee0
        /*681c*/ 	.word	0x000000ff
        /*6820*/ 	.word	0x00000098
        /*6824*/ 	.short	0x010a
        /*6826*/ 	.byte	0x0d
	.zero		1


	//   ....[107]....
        /*6828*/ 	.word	0x0001efe0
        /*682c*/ 	.word	0x000000ff
        /*6830*/ 	.word	0x00000078
        /*6834*/ 	.short	0x010b
        /*6836*/ 	.byte	0x0d
	.zero		1


	//   ....[108]....
        /*6838*/ 	.word	0x0001f030
        /*683c*/ 	.word	0x000000ff
        /*6840*/ 	.word	0x00000000
        /*6844*/ 	.short	0x0101
        /*6846*/ 	.byte	0x17
	.zero		1


	//   ....[109]....
        /*6848*/ 	.word	0x0001f750
        /*684c*/ 	.word	0x00000000
        /*6850*/ 	.word	0x00000080
        /*6854*/ 	.short	0x010a
        /*6856*/ 	.byte	0x3f
	.zero		1


	//   ....[110]....
        /*6858*/ 	.word	0x0001f790
        /*685c*/ 	.word	0x00000000
        /*6860*/ 	.word	0x00000088
        /*6864*/ 	.short	0x010a
        /*6866*/ 	.byte	0x3f
	.zero		1


	//   ....[111]....
        /*6868*/ 	.word	0x0001f7d0
        /*686c*/ 	.word	0x00000000
        /*6870*/ 	.word	0x00000090
        /*6874*/ 	.short	0x010a
        /*6876*/ 	.byte	0x3f
	.zero		1


	//   ....[112]....
        /*6878*/ 	.word	0x0001f830
        /*687c*/ 	.word	0x00000000
        /*6880*/ 	.word	0x00000098
        /*6884*/ 	.short	0x010a
        /*6886*/ 	.byte	0x3f
	.zero		1


	//   ....[113]....
        /*6888*/ 	.word	0x0001fb80
        /*688c*/ 	.word	0x0000000c
        /*6890*/ 	.word	0x00000030
        /*6894*/ 	.short	0x010a
        /*6896*/ 	.byte	0x3f
	.zero		1


	//   ....[114]....
        /*6898*/ 	.word	0x0001fee0
        /*689c*/ 	.word	0x00000002
        /*68a0*/ 	.word	0x000000a8
        /*68a4*/ 	.short	0x0101
        /*68a6*/ 	.byte	0x3f
	.zero		1


	//   ....[115]....
        /*68a8*/ 	.word	0x000206b0
        /*68ac*/ 	.word	0x00000004
        /*68b0*/ 	.word	0x00000000
        /*68b4*/ 	.short	0x010a
        /*68b6*/ 	.byte	0x3f
	.zero		1


	//   ....[116]....
        /*68b8*/ 	.word	0x00020740
        /*68bc*/ 	.word	0x00000003
        /*68c0*/ 	.word	0x00000000
        /*68c4*/ 	.short	0x010a
        /*68c6*/ 	.byte	0x3f
	.zero		1


	//   ....[117]....
        /*68c8*/ 	.word	0x000207d0
        /*68cc*/ 	.word	0x00000003
        /*68d0*/ 	.word	0x00000000
        /*68d4*/ 	.short	0x010a
        /*68d6*/ 	.byte	0x3f
	.zero		1


	//   ....[118]....
        /*68d8*/ 	.word	0x00020860
        /*68dc*/ 	.word	0x00000003
        /*68e0*/ 	.word	0x00000000
        /*68e4*/ 	.short	0x010a
        /*68e6*/ 	.byte	0x3f
	.zero		1


	//   ....[119]....
        /*68e8*/ 	.word	0x000208f0
        /*68ec*/ 	.word	0x00000003
        /*68f0*/ 	.word	0x00000000
        /*68f4*/ 	.short	0x010a
        /*68f6*/ 	.byte	0x3f
	.zero		1


	//   ....[120]....
        /*68f8*/ 	.word	0x00020980
        /*68fc*/ 	.word	0x00000003
        /*6900*/ 	.word	0x00000000
        /*6904*/ 	.short	0x010a
        /*6906*/ 	.byte	0x3f
	.zero		1


	//   ....[121]....
        /*6908*/ 	.word	0x000209f0
        /*690c*/ 	.word	0x00000003
        /*6910*/ 	.word	0x00000000
        /*6914*/ 	.short	0x010a
        /*6916*/ 	.byte	0x3f
	.zero		1


	//   ....[122]....
        /*6918*/ 	.word	0x00020a50
        /*691c*/ 	.word	0x00000003
        /*6920*/ 	.word	0x00000000
        /*6924*/ 	.short	0x010a
        /*6926*/ 	.byte	0x3f
	.zero		1


	//   ....[123]....
        /*6928*/ 	.word	0x00020aa0
        /*692c*/ 	.word	0x0000000a
        /*6930*/ 	.word	0x00000060
        /*6934*/ 	.short	0x010a
        /*6936*/ 	.byte	0x3f
	.zero		1


	//   ....[124]....
        /*6938*/ 	.word	0x00020af0
        /*693c*/ 	.word	0x0000000b
        /*6940*/ 	.word	0x00000060
        /*6944*/ 	.short	0x010a
        /*6946*/ 	.byte	0x3f
	.zero		1


	//   ....[125]....
        /*6948*/ 	.word	0x00020b40
        /*694c*/ 	.word	0x0000000b
        /*6950*/ 	.word	0x00000060
        /*6954*/ 	.short	0x010a
        /*6956*/ 	.byte	0x3f
	.zero		1


	//   ....[126]....
        /*6958*/ 	.word	0x00020b90
        /*695c*/ 	.word	0x0000000e
        /*6960*/ 	.word	0x00000060
        /*6964*/ 	.short	0x010a
        /*6966*/ 	.byte	0x3f
	.zero		1


	//   ....[127]....
        /*6968*/ 	.word	0x00020be0
        /*696c*/ 	.word	0x0000000e
        /*6970*/ 	.word	0x00000060
        /*6974*/ 	.short	0x010a
        /*6976*/ 	.byte	0x3f
	.zero		1


	//   ....[128]....
        /*6978*/ 	.word	0x00020c30
        /*697c*/ 	.word	0x0000000e
        /*6980*/ 	.word	0x00000060
        /*6984*/ 	.short	0x010a
        /*6986*/ 	.byte	0x3f
	.zero		1


	//   ....[129]....
        /*6988*/ 	.word	0x00020c80
        /*698c*/ 	.word	0x0000000e
        /*6990*/ 	.word	0x00000060
        /*6994*/ 	.short	0x010a
        /*6996*/ 	.byte	0x3f
	.zero		1


	//   ....[130]....
        /*6998*/ 	.word	0x00020cd0
        /*699c*/ 	.word	0x0000000e
        /*69a0*/ 	.word	0x00000060
        /*69a4*/ 	.short	0x010a
        /*69a6*/ 	.byte	0x3f
	.zero		1


	//   ....[131]....
        /*69a8*/ 	.word	0x00020d20
        /*69ac*/ 	.word	0x0000000e
        /*69b0*/ 	.word	0x00000060
        /*69b4*/ 	.short	0x010a
        /*69b6*/ 	.byte	0x3f
	.zero		1


	//   ....[132]....
        /*69b8*/ 	.word	0x00020d70
        /*69bc*/ 	.word	0x0000000e
        /*69c0*/ 	.word	0x00000060
        /*69c4*/ 	.short	0x010a
        /*69c6*/ 	.byte	0x3f
	.zero		1


	//   ....[133]....
        /*69c8*/ 	.word	0x00020dc0
        /*69cc*/ 	.word	0x0000000e
        /*69d0*/ 	.word	0x00000060
        /*69d4*/ 	.short	0x010a
        /*69d6*/ 	.byte	0x3f
	.zero		1


	//   ....[134]....
        /*69d8*/ 	.word	0x00020e10
        /*69dc*/ 	.word	0x0000000e
        /*69e0*/ 	.word	0x00000060
        /*69e4*/ 	.short	0x010a
        /*69e6*/ 	.byte	0x3f
	.zero		1


	//   ....[135]....
        /*69e8*/ 	.word	0x00020e60
        /*69ec*/ 	.word	0x0000000e
        /*69f0*/ 	.word	0x00000060
        /*69f4*/ 	.short	0x010a
        /*69f6*/ 	.byte	0x3f
	.zero		1


	//   ....[136]....
        /*69f8*/ 	.word	0x00020eb0
        /*69fc*/ 	.word	0x0000000e
        /*6a00*/ 	.word	0x00000060
        /*6a04*/ 	.short	0x010a
        /*6a06*/ 	.byte	0x3f
	.zero		1


	//   ....[137]....
        /*6a08*/ 	.word	0x00020f00
        /*6a0c*/ 	.word	0x0000000e
        /*6a10*/ 	.word	0x00000060
        /*6a14*/ 	.short	0x010a
        /*6a16*/ 	.byte	0x3f
	.zero		1


	//   ....[138]....
        /*6a18*/ 	.word	0x00020f50
        /*6a1c*/ 	.word	0x0000000e
        /*6a20*/ 	.word	0x00000060
        /*6a24*/ 	.short	0x010a
        /*6a26*/ 	.byte	0x3f
	.zero		1


	//   ....[139]....
        /*6a28*/ 	.word	0x00020fb0
        /*6a2c*/ 	.word	0x00000005
        /*6a30*/ 	.word	0x000000a8
        /*6a34*/ 	.short	0x010a
        /*6a36*/ 	.byte	0x3f
	.zero		1


	//   ....[140]....
        /*6a38*/ 	.word	0x00021010
        /*6a3c*/ 	.word	0x00000003
        /*6a40*/ 	.word	0x00000080
        /*6a44*/ 	.short	0x010a
        /*6a46*/ 	.byte	0x3f
	.zero		1


	//   ....[141]....
        /*6a48*/ 	.word	0x00021070
        /*6a4c*/ 	.word	0x00000003
        /*6a50*/ 	.word	0x00000088
        /*6a54*/ 	.short	0x010a
        /*6a56*/ 	.byte	0x3f
	.zero		1


	//   ....[142]....
        /*6a58*/ 	.word	0x000210d0
        /*6a5c*/ 	.word	0x00000003
        /*6a60*/ 	.word	0x00000090
        /*6a64*/ 	.short	0x010a
        /*6a66*/ 	.byte	0x3f
	.zero		1


	//   ....[143]....
        /*6a68*/ 	.word	0x00021130
        /*6a6c*/ 	.word	0x00000003
        /*6a70*/ 	.word	0x00000098
        /*6a74*/ 	.short	0x010a
        /*6a76*/ 	.byte	0x3f
	.zero		1


	//   ....[144]....
        /*6a78*/ 	.word	0x00021190
        /*6a7c*/ 	.word	0x00000004
        /*6a80*/ 	.word	0x00000080
        /*6a84*/ 	.short	0x010a
        /*6a86*/ 	.byte	0x3f
	.zero		1


	//   ....[145]....
        /*6a88*/ 	.word	0x000211f0
        /*6a8c*/ 	.word	0x00000004
        /*6a90*/ 	.word	0x00000088
        /*6a94*/ 	.short	0x010a
        /*6a96*/ 	.byte	0x3f
	.zero		1


	//   ....[146]....
        /*6a98*/ 	.word	0x00021250
        /*6a9c*/ 	.word	0x00000004
        /*6aa0*/ 	.word	0x00000090
        /*6aa4*/ 	.short	0x010a
        /*6aa6*/ 	.byte	0x3f
	.zero		1


	//   ....[147]....
        /*6aa8*/ 	.word	0x000212b0
        /*6aac*/ 	.word	0x00000004
        /*6ab0*/ 	.word	0x00000098
        /*6ab4*/ 	.short	0x010a
        /*6ab6*/ 	.byte	0x3f
	.zero		1


	//   ....[148]....
        /*6ab8*/ 	.word	0x00021310
        /*6abc*/ 	.word	0x00000005
        /*6ac0*/ 	.word	0x00000080
        /*6ac4*/ 	.short	0x010a
        /*6ac6*/ 	.byte	0x3f
	.zero		1


	//   ....[149]....
        /*6ac8*/ 	.word	0x00021370
        /*6acc*/ 	.word	0x00000005
        /*6ad0*/ 	.word	0x00000088
        /*6ad4*/ 	.short	0x010a
        /*6ad6*/ 	.byte	0x3f
	.zero		1


	//   ....[150]....
        /*6ad8*/ 	.word	0x000213d0
        /*6adc*/ 	.word	0x00000005
        /*6ae0*/ 	.word	0x00000090
        /*6ae4*/ 	.short	0x010a
        /*6ae6*/ 	.byte	0x3f
	.zero		1


	//   ....[151]....
        /*6ae8*/ 	.word	0x00021430
        /*6aec*/ 	.word	0x00000005
        /*6af0*/ 	.word	0x00000098
        /*6af4*/ 	.short	0x010a
        /*6af6*/ 	.byte	0x3f
	.zero		1


	//   ....[152]....
        /*6af8*/ 	.word	0x00021490
        /*6afc*/ 	.word	0x00000002
        /*6b00*/ 	.word	0x00000080
        /*6b04*/ 	.short	0x010a
        /*6b06*/ 	.byte	0x3f
	.zero		1


	//   ....[153]....
        /*6b08*/ 	.word	0x000214f0
        /*6b0c*/ 	.word	0x00000002
        /*6b10*/ 	.word	0x00000088
        /*6b14*/ 	.short	0x010a
        /*6b16*/ 	.byte	0x3f
	.zero		1


	//   ....[154]....
        /*6b18*/ 	.word	0x00021550
        /*6b1c*/ 	.word	0x00000002
        /*6b20*/ 	.word	0x00000090
        /*6b24*/ 	.short	0x010a
        /*6b26*/ 	.byte	0x3f
	.zero		1


	//   ....[155]....
        /*6b28*/ 	.word	0x000215b0
        /*6b2c*/ 	.word	0x00000002
        /*6b30*/ 	.word	0x00000098
        /*6b34*/ 	.short	0x010a
        /*6b36*/ 	.byte	0x3f
	.zero		1


	//   ....[156]....
        /*6b38*/ 	.word	0x00021600
        /*6b3c*/ 	.word	0x00000000
        /*6b40*/ 	.word	0x00000080
        /*6b44*/ 	.short	0x010a
        /*6b46*/ 	.byte	0x3f
	.zero		1


	//   ....[157]....
        /*6b48*/ 	.word	0x00021650
        /*6b4c*/ 	.word	0x00000000
        /*6b50*/ 	.word	0x00000088
        /*6b54*/ 	.short	0x010a
        /*6b56*/ 	.byte	0x3f
	.zero		1


	//   ....[158]....
        /*6b58*/ 	.word	0x000216a0
        /*6b5c*/ 	.word	0x00000000
        /*6b60*/ 	.word	0x00000090
        /*6b64*/ 	.short	0x010a
        /*6b66*/ 	.byte	0x3f
	.zero		1


	//   ....[159]....
        /*6b68*/ 	.word	0x00021770
        /*6b6c*/ 	.word	0x0000000c
        /*6b70*/ 	.word	0x00000030
        /*6b74*/ 	.short	0x010a
        /*6b76*/ 	.byte	0x3f
	.zero		1


	//   ....[160]....
        /*6b78*/ 	.word	0x00021840
        /*6b7c*/ 	.word	0x00000004
        /*6b80*/ 	.word	0x00000000
        /*6b84*/ 	.short	0x010a
        /*6b86*/ 	.byte	0x3f
	.zero		1


	//   ....[161]....
        /*6b88*/ 	.word	0x00021890
        /*6b8c*/ 	.word	0x00000003
        /*6b90*/ 	.word	0x00000000
        /*6b94*/ 	.short	0x010a
        /*6b96*/ 	.byte	0x3f
	.zero		1


	//   ....[162]....
        /*6b98*/ 	.word	0x000218e0
        /*6b9c*/ 	.word	0x00000003
        /*6ba0*/ 	.word	0x00000000
        /*6ba4*/ 	.short	0x010a
        /*6ba6*/ 	.byte	0x3f
	.zero		1


	//   ....[163]....
        /*6ba8*/ 	.word	0x00021930
        /*6bac*/ 	.word	0x00000003
        /*6bb0*/ 	.word	0x00000000
        /*6bb4*/ 	.short	0x010a
        /*6bb6*/ 	.byte	0x3f
	.zero		1


	//   ....[164]....
        /*6bb8*/ 	.word	0x00021980
        /*6bbc*/ 	.word	0x00000003
        /*6bc0*/ 	.word	0x00000000
        /*6bc4*/ 	.short	0x010a
        /*6bc6*/ 	.byte	0x3f
	.zero		1


	//----- nvinfo : EIATTR_NUM_MBARRIERS
	.align		4
.L_38:
        /*6bc8*/ 	.byte	0x03, 0x38
        /*6bca*/ 	.short	0x0016


	//----- nvinfo : EIATTR_EXIT_INSTR_OFFSETS
	.align		4
        /*6bcc*/ 	.byte	0x04, 0x1c
        /*6bce*/ 	.short	(.L_40 - .L_39)


	//   ....[0]....
.L_39:
        /*6bd0*/ 	.word	0x00000fb0


	//   ....[1]....
        /*6bd4*/ 	.word	0x000017b0


	//   ....[2]....
        /*6bd8*/ 	.word	0x0001cdb0


	//   ....[3]....
        /*6bdc*/ 	.word	0x0001d370


	//   ....[4]....
        /*6be0*/ 	.word	0x0001d3e0


	//   ....[5]....
        /*6be4*/ 	.word	0x0001f880


	//   ....[6]....
        /*6be8*/ 	.word	0x000209d0


	//----- nvinfo : EIATTR_MAX_THREADS
	.align		4
.L_40:
        /*6bec*/ 	.byte	0x04, 0x05
        /*6bee*/ 	.short	(.L_42 - .L_41)
.L_41:
        /*6bf0*/ 	.word	0x00000180
        /*6bf4*/ 	.word	0x00000001
        /*6bf8*/ 	.word	0x00000001


	//----- nvinfo : EIATTR_CRS_STACK_SIZE
	.align		4
.L_42:
        /*6bfc*/ 	.byte	0x04, 0x1e
        /*6bfe*/ 	.short	(.L_44 - .L_43)
.L_43:
        /*6c00*/ 	.word	0x00000000


	//----- nvinfo : EIATTR_CBANK_PARAM_SIZE
	.align		4
.L_44:
        /*6c04*/ 	.byte	0x03, 0x19
        /*6c06*/ 	.short	0x0770


	//----- nvinfo : EIATTR_PARAM_CBANK
	.align		4
        /*6c08*/ 	.byte	0x04, 0x0a
        /*6c0a*/ 	.short	(.L_46 - .L_45)
	.align		4
.L_45:
        /*6c0c*/ 	.word	index@(.nv.constant0._ZN7cutlass13device_kernelINS_4gemm6kernel13GemmUniversalIN4cute5tupleIJiiiiEEENS1_10collective13CollectiveMmaINS1_37MainloopSm90TmaGmmaWarpSpecializedFP8ILi6ENS5_IJNS4_1CILi2EEENSA_ILi1EEESC_EEENS1_35KernelTmaWarpSpecializedCooperativeEEENS5_IJNSA_ILi256EEESG_NSA_ILi64EEEEEENS_12float_e4m3_tENS5_IJlSC_lEEESJ_SK_NS4_8TiledMMAINS4_8MMA_AtomIJNS4_4SM904GMMA31MMA_64x256x32_F32E4M3E4M3_SS_TNILNSO_7ScaleInE1ELSQ_1EEEEEENS4_6LayoutISD_NS5_IJSC_NSA_ILi0EEESU_EEEEENS5_IJNS4_10UnderscoreESX_SX_EEEEENS4_13SM90_TMA_LOADENS4_14ComposedLayoutINS4_7SwizzleILi2ELi4ELi3EEENS4_18smem_ptr_flag_bitsILi8EEENST_INS5_IJNSA_ILi8EEESH_EEENS5_IJSH_SC_EEEEEEEvNS4_8identityENS4_23SM90_TMA_LOAD_MULTICASTES1A_vS1B_EENS_8epilogue10collective18CollectiveEpilogueINS1E_22Sm90TmaWarpSpecializedILi4ELi2ELi16ELb0ELb0EEEJSI_NS5_IJNSA_ILi128EEENSA_ILi32EEEEEESJ_SK_SJ_SK_NS1E_6fusion15FusionCallbacksIS1I_NS1M_23LinCombPerRowBiasEltActINS1E_6thread4ReLuESJ_fSJ_SJ_fLi16ELNS_15FloatRoundStyleE2EEESI_S1L_JEEES10_NS11_INS12_ILi1ELi4ELi3EEES15_NST_INS5_IJS16_S1K_EEENS5_IJS1K_SC_EEEEEEENS4_39AutoVectorizingCopyWithAssumedAlignmentILi128EEENS4_14SM90_TMA_STOREES1Y_S20_NS4_9Copy_AtomIJNS4_17SM90_U32x4_STSM_NENS_6half_tEEEEvEEEvvEEEEvNT_6ParamsE)
        /*6c10*/ 	.short	0x0210
        /*6c12*/ 	.short	0x0770


	//----- nvinfo : EIATTR_SW_WAR
	.align		4
.L_46:
        /*6c14*/ 	.byte	0x04, 0x36
        /*6c16*/ 	.short	(.L_48 - .L_47)
.L_47:
        /*6c18*/ 	.word	0x00000008
.L_48:


//--------------------- .nv.callgraph             --------------------------
	.section	.nv.callgraph,"",@"SHT_CUDA_CALLGRAPH"
	.align	4
	.sectionentsize	8
	.align		4
        /*0000*/ 	.word	0x00000000
	.align		4
        /*0004*/ 	.word	0xffffffff
	.align		4
        /*0008*/ 	.word	index@(_ZN7cutlass13device_kernelINS_4gemm6kernel13GemmUniversalIN4cute5tupleIJiiiiEEENS1_10collective13CollectiveMmaINS1_37MainloopSm90TmaGmmaWarpSpecializedFP8ILi6ENS5_IJNS4_1CILi2EEENSA_ILi1EEESC_EEENS1_35KernelTmaWarpSpecializedCooperativeEEENS5_IJNSA_ILi256EEESG_NSA_ILi64EEEEEENS_12float_e4m3_tENS5_IJlSC_lEEESJ_SK_NS4_8TiledMMAINS4_8MMA_AtomIJNS4_4SM904GMMA31MMA_64x256x32_F32E4M3E4M3_SS_TNILNSO_7ScaleInE1ELSQ_1EEEEEENS4_6LayoutISD_NS5_IJSC_NSA_ILi0EEESU_EEEEENS5_IJNS4_10UnderscoreESX_SX_EEEEENS4_13SM90_TMA_LOADENS4_14ComposedLayoutINS4_7SwizzleILi2ELi4ELi3EEENS4_18smem_ptr_flag_bitsILi8EEENST_INS5_IJNSA_ILi8EEESH_EEENS5_IJSH_SC_EEEEEEEvNS4_8identityENS4_23SM90_TMA_LOAD_MULTICASTES1A_vS1B_EENS_8epilogue10collective18CollectiveEpilogueINS1E_22Sm90TmaWarpSpecializedILi4ELi2ELi16ELb0ELb0EEEJSI_NS5_IJNSA_ILi128EEENSA_ILi32EEEEEESJ_SK_SJ_SK_NS1E_6fusion15FusionCallbacksIS1I_NS1M_23LinCombPerRowBiasEltActINS1E_6thread4ReLuESJ_fSJ_SJ_fLi16ELNS_15FloatRoundStyleE2EEESI_S1L_JEEES10_NS11_INS12_ILi1ELi4ELi3EEES15_NST_INS5_IJS16_S1K_EEENS5_IJS1K_SC_EEEEEEENS4_39AutoVectorizingCopyWithAssumedAlignmentILi128EEENS4_14SM90_TMA_STOREES1Y_S20_NS4_9Copy_AtomIJNS4_17SM90_U32x4_STSM_NENS_6half_tEEEEvEEEvvEEEEvNT_6ParamsE)
	.align		4
        /*000c*/ 	.word	index@(__assertfail)
	.align		4
        /*0010*/ 	.word	0x00000000
	.align		4
        /*0014*/ 	.word	0xfffffffe
	.align		4
        /*0018*/ 	.word	0x00000000
	.align		4
        /*001c*/ 	.word	0xfffffffd
	.align		4
        /*0020*/ 	.word	0x00000000
	.align		4
        /*0024*/ 	.word	0xfffffffc


//--------------------- .nv.constant4             --------------------------
	.section	.nv.constant4,"a",@progbits
	.align	8
	.align		8
.nv.constant4:
        /*0000*/ 	.dword	__assertfail
	.align		8
        /*0008*/ 	.dword	__unnamed_1
	.align		8
        /*0010*/ 	.dword	__unnamed_2
	.align		8
        /*0018*/ 	.dword	_ZN39_INTERNAL_9c5f3fa8_4_k_cu_09732273_31924cuda3std3__45__cpo5beginE
	.align		8
        /*0020*/ 	.dword	_ZN39_INTERNAL_9c5f3fa8_4_k_cu_09732273_31924cuda3std3__45__cpo3endE
	.align		8
        /*0028*/ 	.dword	_ZN39_INTERNAL_9c5f3fa8_4_k_cu_09732273_31924cuda3std3__45__cpo6cbeginE
	.align		8
        /*0030*/ 	.dword	_ZN39_INTERNAL_9c5f3fa8_4_k_cu_09732273_31924cuda3std3__45__cpo4cendE
	.align		8
        /*0038*/ 	.dword	_ZN39_INTERNAL_9c5f3fa8_4_k_cu_09732273_31924cuda3std3__441_GLOBAL__N__9c5f3fa8_4_k_cu_09732273_31926ignoreE
	.align		8
        /*0040*/ 	.dword	_ZN39_INTERNAL_9c5f3fa8_4_k_cu_09732273_31924cuda3std3__419piecewise_constructE
	.align		8
        /*0048*/ 	.dword	_ZN39_INTERNAL_9c5f3fa8_4_k_cu_09732273_31924cuda3std3__48in_placeE
	.align		8
        /*0050*/ 	.dword	_ZN39_INTERNAL_9c5f3fa8_4_k_cu_09732273_31924cuda3std6ranges3__45__cpo4swapE
	.align		8
        /*0058*/ 	.dword	_ZN39_INTERNAL_9c5f3fa8_4_k_cu_09732273_31924cuda3std6ranges3__45__cpo9iter_moveE
	.align		8
        /*0060*/ 	.dword	_ZN39_INTERNAL_9c5f3fa8_4_k_cu_09732273_31924cute7productE
	.align		8
        /*0068*/ 	.dword	_ZN39_INTERNAL_9c5f3fa8_4_k_cu_09732273_31924cute1_E
	.align		8
        /*0070*/ 	.dword	$str$24
	.align		8
        /*0078*/ 	.dword	$str$25


//--------------------- .text._ZN7cutlass13device_kernelINS_4gemm6kernel13GemmUniversalIN4cute5tupleIJiiiiEEENS1_10collective13CollectiveMmaINS1_37MainloopSm90TmaGmmaWarpSpecializedFP8ILi6ENS5_IJNS4_1CILi2EEENSA_ILi1EEESC_EEENS1_35KernelTmaWarpSpecializedCooperativeEEENS5_IJNSA_ILi256EEESG_NSA_ILi64EEEEEENS_12float_e4m3_tENS5_IJlSC_lEEESJ_SK_NS4_8TiledMMAINS4_8MMA_AtomIJNS4_4SM904GMMA31MMA_64x256x32_F32E4M3E4M3_SS_TNILNSO_7ScaleInE1ELSQ_1EEEEEENS4_6LayoutISD_NS5_IJSC_NSA_ILi0EEESU_EEEEENS5_IJNS4_10UnderscoreESX_SX_EEEEENS4_13SM90_TMA_LOADENS4_14ComposedLayoutINS4_7SwizzleILi2ELi4ELi3EEENS4_18smem_ptr_flag_bitsILi8EEENST_INS5_IJNSA_ILi8EEESH_EEENS5_IJSH_SC_EEEEEEEvNS4_8identityENS4_23SM90_TMA_LOAD_MULTICASTES1A_vS1B_EENS_8epilogue10collective18CollectiveEpilogueINS1E_22Sm90TmaWarpSpecializedILi4ELi2ELi16ELb0ELb0EEEJSI_NS5_IJNSA_ILi128EEENSA_ILi32EEEEEESJ_SK_SJ_SK_NS1E_6fusion15FusionCallbacksIS1I_NS1M_23LinCombPerRowBiasEltActINS1E_6thread4ReLuESJ_fSJ_SJ_fLi16ELNS_15FloatRoundStyleE2EEESI_S1L_JEEES10_NS11_INS12_ILi1ELi4ELi3EEES15_NST_INS5_IJS16_S1K_EEENS5_IJS1K_SC_EEEEEEENS4_39AutoVectorizingCopyWithAssumedAlignmentILi128EEENS4_14SM90_TMA_STOREES1Y_S20_NS4_9Copy_AtomIJNS4_17SM90_U32x4_STSM_NENS_6half_tEEEEvEEEvvEEEEvNT_6ParamsE --------------------------
	.section	.text._ZN7cutlass13device_kernelINS_4gemm6kernel13GemmUniversalIN4cute5tupleIJiiiiEEENS1_10collective13CollectiveMmaINS1_37MainloopSm90TmaGmmaWarpSpecializedFP8ILi6ENS5_IJNS4_1CILi2EEENSA_ILi1EEESC_EEENS1_35KernelTmaWarpSpecializedCooperativeEEENS5_IJNSA_ILi256EEESG_NSA_ILi64EEEEEENS_12float_e4m3_tENS5_IJlSC_lEEESJ_SK_NS4_8TiledMMAINS4_8MMA_AtomIJNS4_4SM904GMMA31MMA_64x256x32_F32E4M3E4M3_SS_TNILNSO_7ScaleInE1ELSQ_1EEEEEENS4_6LayoutISD_NS5_IJSC_NSA_ILi0EEESU_EEEEENS5_IJNS4_10UnderscoreESX_SX_EEEEENS4_13SM90_TMA_LOADENS4_14ComposedLayoutINS4_7SwizzleILi2ELi4ELi3EEENS4_18smem_ptr_flag_bitsILi8EEENST_INS5_IJNSA_ILi8EEESH_EEENS5_IJSH_SC_EEEEEEEvNS4_8identityENS4_23SM90_TMA_LOAD_MULTICASTES1A_vS1B_EENS_8epilogue10collective18CollectiveEpilogueINS1E_22Sm90TmaWarpSpecializedILi4ELi2ELi16ELb0ELb0EEEJSI_NS5_IJNSA_ILi128EEENSA_ILi32EEEEEESJ_SK_SJ_SK_NS1E_6fusion15FusionCallbacksIS1I_NS1M_23LinCombPerRowBiasEltActINS1E_6thread4ReLuESJ_fSJ_SJ_fLi16ELNS_15FloatRoundStyleE2EEESI_S1L_JEEES10_NS11_INS12_ILi1ELi4ELi3EEES15_NST_INS5_IJS16_S1K_EEENS5_IJS1K_SC_EEEEEEENS4_39AutoVectorizingCopyWithAssumedAlignmentILi128EEENS4_14SM90_TMA_STOREES1Y_S20_NS4_9Copy_AtomIJNS4_17SM90_U32x4_STSM_NENS_6half_tEEEEvEEEvvEEEEvNT_6ParamsE,"ax",@progbits
	.align	128
.text._ZN7cutlass13device_kernelINS_4gemm6kernel13GemmUniversalIN4cute5tupleIJiiiiEEENS1_10collective13CollectiveMmaINS1_37MainloopSm90TmaGmmaWarpSpecializedFP8ILi6ENS5_IJNS4_1CILi2EEENSA_ILi1EEESC_EEENS1_35KernelTmaWarpSpecializedCooperativeEEENS5_IJNSA_ILi256EEESG_NSA_ILi64EEEEEENS_12float_e4m3_tENS5_IJlSC_lEEESJ_SK_NS4_8TiledMMAINS4_8MMA_AtomIJNS4_4SM904GMMA31MMA_64x256x32_F32E4M3E4M3_SS_TNILNSO_7ScaleInE1ELSQ_1EEEEEENS4_6LayoutISD_NS5_IJSC_NSA_ILi0EEESU_EEEEENS5_IJNS4_10UnderscoreESX_SX_EEEEENS4_13SM90_TMA_LOADENS4_14ComposedLayoutINS4_7SwizzleILi2ELi4ELi3EEENS4_18smem_ptr_flag_bitsILi8EEENST_INS5_IJNSA_ILi8EEESH_EEENS5_IJSH_SC_EEEEEEEvNS4_8identityENS4_23SM90_TMA_LOAD_MULTICASTES1A_vS1B_EENS_8epilogue10collective18CollectiveEpilogueINS1E_22Sm90TmaWarpSpecializedILi4ELi2ELi16ELb0ELb0EEEJSI_NS5_IJNSA_ILi128EEENSA_ILi32EEEEEESJ_SK_SJ_SK_NS1E_6fusion15FusionCallbacksIS1I_NS1M_23LinCombPerRowBiasEltActINS1E_6thread4ReLuESJ_fSJ_SJ_fLi16ELNS_15FloatRoundStyleE2EEESI_S1L_JEEES10_NS11_INS12_ILi1ELi4ELi3EEES15_NST_INS5_IJS16_S1K_EEENS5_IJS1K_SC_EEEEEEENS4_39AutoVectorizingCopyWithAssumedAlignmentILi128EEENS4_14SM90_TMA_STOREES1Y_S20_NS4_9Copy_AtomIJNS4_17SM90_U32x4_STSM_NENS_6half_tEEEEvEEEvvEEEEvNT_6ParamsE:
        .type           _ZN7cutlass13device_kernelINS_4gemm6kernel13GemmUniversalIN4cute5tupleIJiiiiEEENS1_10collective13CollectiveMmaINS1_37MainloopSm90TmaGmmaWarpSpecializedFP8ILi6ENS5_IJNS4_1CILi2EEENSA_ILi1EEESC_EEENS1_35KernelTmaWarpSpecializedCooperativeEEENS5_IJNSA_ILi256EEESG_NSA_ILi64EEEEEENS_12float_e4m3_tENS5_IJlSC_lEEESJ_SK_NS4_8TiledMMAINS4_8MMA_AtomIJNS4_4SM904GMMA31MMA_64x256x32_F32E4M3E4M3_SS_TNILNSO_7ScaleInE1ELSQ_1EEEEEENS4_6LayoutISD_NS5_IJSC_NSA_ILi0EEESU_EEEEENS5_IJNS4_10UnderscoreESX_SX_EEEEENS4_13SM90_TMA_LOADENS4_14ComposedLayoutINS4_7SwizzleILi2ELi4ELi3EEENS4_18smem_ptr_flag_bitsILi8EEENST_INS5_IJNSA_ILi8EEESH_EEENS5_IJSH_SC_EEEEEEEvNS4_8identityENS4_23SM90_TMA_LOAD_MULTICASTES1A_vS1B_EENS_8epilogue10collective18CollectiveEpilogueINS1E_22Sm90TmaWarpSpecializedILi4ELi2ELi16ELb0ELb0EEEJSI_NS5_IJNSA_ILi128EEENSA_ILi32EEEEEESJ_SK_SJ_SK_NS1E_6fusion15FusionCallbacksIS1I_NS1M_23LinCombPerRowBiasEltActINS1E_6thread4ReLuESJ_fSJ_SJ_fLi16ELNS_15FloatRoundStyleE2EEESI_S1L_JEEES10_NS11_INS12_ILi1ELi4ELi3EEES15_NST_INS5_IJS16_S1K_EEENS5_IJS1K_SC_EEEEEEENS4_39AutoVectorizingCopyWithAssumedAlignmentILi128EEENS4_14SM90_TMA_STOREES1Y_S20_NS4_9Copy_AtomIJNS4_17SM90_U32x4_STSM_NENS_6half_tEEEEvEEEvvEEEEvNT_6ParamsE,@function
        .size           _ZN7cutlass13device_kernelINS_4gemm6kernel13GemmUniversalIN4cute5tupleIJiiiiEEENS1_10collective13CollectiveMmaINS1_37MainloopSm90TmaGmmaWarpSpecializedFP8ILi6ENS5_IJNS4_1CILi2EEENSA_ILi1EEESC_EEENS1_35KernelTmaWarpSpecializedCooperativeEEENS5_IJNSA_ILi256EEESG_NSA_ILi64EEEEEENS_12float_e4m3_tENS5_IJlSC_lEEESJ_SK_NS4_8TiledMMAINS4_8MMA_AtomIJNS4_4SM904GMMA31MMA_64x256x32_F32E4M3E4M3_SS_TNILNSO_7ScaleInE1ELSQ_1EEEEEENS4_6LayoutISD_NS5_IJSC_NSA_ILi0EEESU_EEEEENS5_IJNS4_10UnderscoreESX_SX_EEEEENS4_13SM90_TMA_LOADENS4_14ComposedLayoutINS4_7SwizzleILi2ELi4ELi3EEENS4_18smem_ptr_flag_bitsILi8EEENST_INS5_IJNSA_ILi8EEESH_EEENS5_IJSH_SC_EEEEEEEvNS4_8identityENS4_23SM90_TMA_LOAD_MULTICASTES1A_vS1B_EENS_8epilogue10collective18CollectiveEpilogueINS1E_22Sm90TmaWarpSpecializedILi4ELi2ELi16ELb0ELb0EEEJSI_NS5_IJNSA_ILi128EEENSA_ILi32EEEEEESJ_SK_SJ_SK_NS1E_6fusion15FusionCallbacksIS1I_NS1M_23LinCombPerRowBiasEltActINS1E_6thread4ReLuESJ_fSJ_SJ_fLi16ELNS_15FloatRoundStyleE2EEESI_S1L_JEEES10_NS11_INS12_ILi1ELi4ELi3EEES15_NST_INS5_IJS16_S1K_EEENS5_IJS1K_SC_EEEEEEENS4_39AutoVectorizingCopyWithAssumedAlignmentILi128EEENS4_14SM90_TMA_STOREES1Y_S20_NS4_9Copy_AtomIJNS4_17SM90_U32x4_STSM_NENS_6half_tEEEEvEEEvvEEEEvNT_6ParamsE,(.L_x_426 - _ZN7cutlass13device_kernelINS_4gemm6kernel13GemmUniversalIN4cute5tupleIJiiiiEEENS1_10collective13CollectiveMmaINS1_37MainloopSm90TmaGmmaWarpSpecializedFP8ILi6ENS5_IJNS4_1CILi2EEENSA_ILi1EEESC_EEENS1_35KernelTmaWarpSpecializedCooperativeEEENS5_IJNSA_ILi256EEESG_NSA_ILi64EEEEEENS_12float_e4m3_tENS5_IJlSC_lEEESJ_SK_NS4_8TiledMMAINS4_8MMA_AtomIJNS4_4SM904GMMA31MMA_64x256x32_F32E4M3E4M3_SS_TNILNSO_7ScaleInE1ELSQ_1EEEEEENS4_6LayoutISD_NS5_IJSC_NSA_ILi0EEESU_EEEEENS5_IJNS4_10UnderscoreESX_SX_EEEEENS4_13SM90_TMA_LOADENS4_14ComposedLayoutINS4_7SwizzleILi2ELi4ELi3EEENS4_18smem_ptr_flag_bitsILi8EEENST_INS5_IJNSA_ILi8EEESH_EEENS5_IJSH_SC_EEEEEEEvNS4_8identityENS4_23SM90_TMA_LOAD_MULTICASTES1A_vS1B_EENS_8epilogue10collective18CollectiveEpilogueINS1E_22Sm90TmaWarpSpecializedILi4ELi2ELi16ELb0ELb0EEEJSI_NS5_IJNSA_ILi128EEENSA_ILi32EEEEEESJ_SK_SJ_SK_NS1E_6fusion15FusionCallbacksIS1I_NS1M_23LinCombPerRowBiasEltActINS1E_6thread4ReLuESJ_fSJ_SJ_fLi16ELNS_15FloatRoundStyleE2EEESI_S1L_JEEES10_NS11_INS12_ILi1ELi4ELi3EEES15_NST_INS5_IJS16_S1K_EEENS5_IJS1K_SC_EEEEEEENS4_39AutoVectorizingCopyWithAssumedAlignmentILi128EEENS4_14SM90_TMA_STOREES1Y_S20_NS4_9Copy_AtomIJNS4_17SM90_U32x4_STSM_NENS_6half_tEEEEvEEEvvEEEEvNT_6ParamsE)
        .other          _ZN7cutlass13device_kernelINS_4gemm6kernel13GemmUniversalIN4cute5tupleIJiiiiEEENS1_10collective13CollectiveMmaINS1_37MainloopSm90TmaGmmaWarpSpecializedFP8ILi6ENS5_IJNS4_1CILi2EEENSA_ILi1EEESC_EEENS1_35KernelTmaWarpSpecializedCooperativeEEENS5_IJNSA_ILi256EEESG_NSA_ILi64EEEEEENS_12float_e4m3_tENS5_IJlSC_lEEESJ_SK_NS4_8TiledMMAINS4_8MMA_AtomIJNS4_4SM904GMMA31MMA_64x256x32_F32E4M3E4M3_SS_TNILNSO_7ScaleInE1ELSQ_1EEEEEENS4_6LayoutISD_NS5_IJSC_NSA_ILi0EEESU_EEEEENS5_IJNS4_10UnderscoreESX_SX_EEEEENS4_13SM90_TMA_LOADENS4_14ComposedLayoutINS4_7SwizzleILi2ELi4ELi3EEENS4_18smem_ptr_flag_bitsILi8EEENST_INS5_IJNSA_ILi8EEESH_EEENS5_IJSH_SC_EEEEEEEvNS4_8identityENS4_23SM90_TMA_LOAD_MULTICASTES1A_vS1B_EENS_8epilogue10collective18CollectiveEpilogueINS1E_22Sm90TmaWarpSpecializedILi4ELi2ELi16ELb0ELb0EEEJSI_NS5_IJNSA_ILi128EEENSA_ILi32EEEEEESJ_SK_SJ_SK_NS1E_6fusion15FusionCallbacksIS1I_NS1M_23LinCombPerRowBiasEltActINS1E_6thread4ReLuESJ_fSJ_SJ_fLi16ELNS_15FloatRoundStyleE2EEESI_S1L_JEEES10_NS11_INS12_ILi1ELi4ELi3EEES15_NST_INS5_IJS16_S1K_EEENS5_IJS1K_SC_EEEEEEENS4_39AutoVectorizingCopyWithAssumedAlignmentILi128EEENS4_14SM90_TMA_STOREES1Y_S20_NS4_9Copy_AtomIJNS4_17SM90_U32x4_STSM_NENS_6half_tEEEEvEEEvvEEEEvNT_6ParamsE,@"STO_CUDA_ENTRY STV_DEFAULT"
_ZN7cutlass13device_kernelINS_4gemm6kernel13GemmUniversalIN4cute5tupleIJiiiiEEENS1_10collective13CollectiveMmaINS1_37MainloopSm90TmaGmmaWarpSpecializedFP8ILi6ENS5_IJNS4_1CILi2EEENSA_ILi1EEESC_EEENS1_35KernelTmaWarpSpecializedCooperativeEEENS5_IJNSA_ILi256EEESG_NSA_ILi64EEEEEENS_12float_e4m3_tENS5_IJlSC_lEEESJ_SK_NS4_8TiledMMAINS4_8MMA_AtomIJNS4_4SM904GMMA31MMA_64x256x32_F32E4M3E4M3_SS_TNILNSO_7ScaleInE1ELSQ_1EEEEEENS4_6LayoutISD_NS5_IJSC_NSA_ILi0EEESU_EEEEENS5_IJNS4_10UnderscoreESX_SX_EEEEENS4_13SM90_TMA_LOADENS4_14ComposedLayoutINS4_7SwizzleILi2ELi4ELi3EEENS4_18smem_ptr_flag_bitsILi8EEENST_INS5_IJNSA_ILi8EEESH_EEENS5_IJSH_SC_EEEEEEEvNS4_8identityENS4_23SM90_TMA_LOAD_MULTICASTES1A_vS1B_EENS_8epilogue10collective18CollectiveEpilogueINS1E_22Sm90TmaWarpSpecializedILi4ELi2ELi16ELb0ELb0EEEJSI_NS5_IJNSA_ILi128EEENSA_ILi32EEEEEESJ_SK_SJ_SK_NS1E_6fusion15FusionCallbacksIS1I_NS1M_23LinCombPerRowBiasEltActINS1E_6thread4ReLuESJ_fSJ_SJ_fLi16ELNS_15FloatRoundStyleE2EEESI_S1L_JEEES10_NS11_INS12_ILi1ELi4ELi3EEES15_NST_INS5_IJS16_S1K_EEENS5_IJS1K_SC_EEEEEEENS4_39AutoVectorizingCopyWithAssumedAlignmentILi128EEENS4_14SM90_TMA_STOREES1Y_S20_NS4_9Copy_AtomIJNS4_17SM90_U32x4_STSM_NENS_6half_tEEEEvEEEvvEEEEvNT_6ParamsE:
[----:B------:R-:W1:Y:S02]  /*0000*/  LDC R1, c[0x0][0x28] ;  /* 0x00000a00ff017b82 */ /* 0x000e640000000800 */
[----:B-1----:R-:W-:Y:S01]  /*0010*/  IADD3 R1, R1, -0x8d0, RZ ;  /* 0xfffff73001017810 */ /* 0x002fe20007ffe0ff */
[----:B------:R-:W1:Y:S01]  /*0020*/  S2R R6, SR_TID.X ;  /* 0x0000000000067919 */ /* 0x000e620000002100 */
[----:B------:R-:W-:Y:S01]  /*0030*/  ELECT P0, URZ, PT ;  /* 0x00000000003f782f */ /* 0x000fe20003800000 */
[----:B------:R-:W-:Y:S01]  /*0040*/  BSSY B0, `(.L_x_0) ;  /* 0x000001a000007945 */ /* 0x000fe20003800000 */
[----:B-1----:R-:W-:-:S05]  /*0050*/  SHF.R.U32.HI R0, RZ, 0x5, R6 ;  /* 0x00000005ff007819 */ /* 0x002fca0000011606 */
[----:B------:R-:W1:Y:S02]  /*0060*/  SHFL.IDX PT, R2, R0, RZ, 0x1f ;  /* 0x00001fff00027589 */ /* 0x000e6400000e0000 */
[----:B-1----:R-:W-:Y:S02]  /*0070*/  R2UR UR46, R2 ;  /* 0x00000000022e72ca */ /* 0x002fe400000e0000 */
[----:B------:R-:W-:-:S06]  /*0080*/  SHF.R.U32.HI R2, RZ, 0x7, R6 ;  /* 0x00000007ff027819 */ /* 0x000fcc0000011606 */
[----:B------:R-:W1:Y:S05]  /*0090*/  SHFL.IDX PT, R2, R2, RZ, 0x1f ;  /* 0x00001fff02027589 */ /* 0x000e6a00000e0000 */
[----:B------:R-:W-:Y:S02]  /*00a0*/  USHF.R.S32.HI UR4, URZ, 0x1f, UR46 ;  /* 0x0000001f3f047899 */ /* 0x000fe4000801142e */
[----:B------:R-:W-:Y:S02]  /*00b0*/  ISETP.NE.OR P0, PT, RZ, UR46, !P0 ;  /* 0x0000002eff007c0c */ /* 0x000fe4000c705670 */
[----:B------:R-:W-:-:S04]  /*00c0*/  ULEA.HI UR4, UR4, UR46, URZ, 0x2 ;  /* 0x0000002e04047291 */ /* 0x000fc8000f8f103f */
[----:B------:R-:W-:-:S04]  /*00d0*/  ULOP3.LUT UR4, UR4, 0xfffffffc, URZ, 0xc0, !UPT ;  /* 0xfffffffc04047892 */ /* 0x000fc8000f8ec03f */
[----:B------:R-:W-:-:S03]  /*00e0*/  UIADD3 UR46, UR46, -UR4, URZ ;  /* 0x800000042e2e7290 */ /* 0x000fc6000fffe03f */
[----:B------:R-:W-:Y:S09]  /*00f0*/  @P0 BRA `(.L_x_1) ;  /* 0x0000000000380947 */ /* 0x000ff20003800000 */
[----:B------:R-:W-:Y:S02]  /*0100*/  ULDC.64 UR4, c[0x0][0x198] ;  /* 0x0000660000047ab9 */ /* 0x000fe40000000a00 */
[----:B------:R-:W-:Y:S02]  /*0110*/  UIADD3 UR6, UP0, UR4, 0xf0, URZ ;  /* 0x000000f004067890 */ /* 0x000fe4000ff1e03f */
[----:B------:R-:W-:Y:S02]  /*0120*/  UIADD3 UR8, UP1, UR4, 0x1f0, URZ ;  /* 0x000001f004087890 */ /* 0x000fe4000ff3e03f */
[----:B------:R-:W-:Y:S02]  /*0130*/  UIADD3 UR10, UP2, UR4, 0x3f0, URZ ;  /* 0x000003f0040a7890 */ /* 0x000fe4000ff5e03f */
[----:B------:R-:W-:Y:S02]  /*0140*/  UIADD3 UR4, UP3, UR4, 0x4f0, URZ ;  /* 0x000004f004047890 */ /* 0x000fe4000ff7e03f */
[----:B------:R-:W-:-:S02]  /*0150*/  UIADD3.X UR7, URZ, UR5, URZ, UP0, !UPT ;  /* 0x000000053f077290 */ /* 0x000fc400087fe43f */
[----:B------:R-:W-:Y:S02]  /*0160*/  UIADD3.X UR9, URZ, UR5, URZ, UP1, !UPT ;  /* 0x000000053f097290 */ /* 0x000fe40008ffe43f */
[----:B------:R-:W-:Y:S02]  /*0170*/  UIADD3.X UR11, URZ, UR5, URZ, UP2, !UPT ;  /* 0x000000053f0b7290 */ /* 0x000fe400097fe43f */
[----:B------:R-:W-:-:S03]  /*0180*/  UIADD3.X UR5, URZ, UR5, URZ, UP3, !UPT ;  /* 0x000000053f057290 */ /* 0x000fc60009ffe43f */
[----:B------:R2:W-:Y:S02]  /*0190*/  UTMACCTL.PF [UR6] ;  /* 0x00000000060079b9 */ /* 0x0005e40008040000 */
[----:B------:R2:W-:Y:S02]  /*01a0*/  UTMACCTL.PF [UR8] ;  /* 0x00000000080079b9 */ /* 0x0005e40008040000 */
[----:B------:R2:W-:Y:S02]  /*01b0*/  UTMACCTL.PF [UR10] ;  /* 0x000000000a0079b9 */ /* 0x0005e40008040000 */
[----:B------:R2:W-:Y:S02]  /*01c0*/  UTMACCTL.PF [UR4] ;  /* 0x00000000040079b9 */ /* 0x0005e40008040000 */
[----:B--2---:R-:W-:Y:S01]  /*01d0*/  NOP ;  /* 0x0000000000007918 */ /* 0x004fe20000000000 */
.L_x_1:
[----:B------:R-:W-:Y:S05]  /*01e0*/  BSYNC B0 ;  /* 0x0000000000007941 */ /* 0x000fea0003800000 */
.L_x_0:
[----:B------:R-:W-:Y:S01]  /*01f0*/  ULDC.64 UR8, c[0x0][0x590] ;  /* 0x0001640000087ab9 */ /* 0x000fe20000000a00 */
[----:B-1----:R-:W-:Y:S01]  /*0200*/  R2UR UR6, R2 ;  /* 0x00000000020672ca */ /* 0x002fe200000e0000 */
[----:B------:R-:W-:Y:S01]  /*0210*/  ULDC.64 UR4, c[0x0][0x588] ;  /* 0x0001620000047ab9 */ /* 0x000fe20000000a00 */
[----:B------:R-:W-:Y:S01]  /*0220*/  ISETP.NE.U32.AND P2, PT, RZ, UR8, PT ;  /* 0x00000008ff007c0c */ /* 0x000fe2000bf45070 */
[----:B------:R-:W-:Y:S01]  /*0230*/  ULDC.64 UR56, c[0x0][0x208] ;  /* 0x0000820000387ab9 */ /* 0x000fe20000000a00 */
[----:B------:R-:W-:Y:S02]  /*0240*/  PRMT R4, RZ, 0x7610, R4 ;  /* 0x00007610ff047816 */ /* 0x000fe40000000004 */
[----:B------:R-:W-:-:S13]  /*0250*/  ISETP.NE.AND.EX P1, PT, RZ, UR9, PT, P2 ;  /* 0x00000009ff007c0c */ /* 0x000fda000bf25320 */
[----:B------:R-:W-:Y:S05]  /*0260*/  @P1 BRA `(.L_x_2) ;  /* 0x0000000000441947 */ /* 0x000fea0003800000 */
[----:B------:R-:W-:Y:S02]  /*0270*/  ULDC.64 UR10, c[0x0][0x588] ;  /* 0x00016200000a7ab9 */ /* 0x000fe40000000a00 */
[----:B------:R-:W-:-:S04]  /*0280*/  ISETP.NE.U32.AND P0, PT, RZ, UR10, PT ;  /* 0x0000000aff007c0c */ /* 0x000fc8000bf05070 */
[----:B------:R-:W-:-:S13]  /*0290*/  ISETP.NE.AND.EX P0, PT, RZ, UR11, PT, P0 ;  /* 0x0000000bff007c0c */ /* 0x000fda000bf05300 */
[----:B------:R-:W-:Y:S05]  /*02a0*/  @!P0 BRA `(.L_x_3) ;  /* 0x00000000001c8947 */ /* 0x000fea0003800000 */
[----:B------:R-:W-:Y:S02]  /*02b0*/  MOV R2, UR4 ;  /* 0x0000000400027c02 */ /* 0x000fe40008000f00 */
[----:B------:R-:W-:-:S05]  /*02c0*/  MOV R3, UR5 ;  /* 0x0000000500037c02 */ /* 0x000fca0008000f00 */
[----:B------:R-:W2:Y:S01]  /*02d0*/  LDG.E R2, desc[UR56][R2.64] ;  /* 0x0000003802027981 */ /* 0x000ea2000c1e1900 */
[----:B------:R-:W-:Y:S02]  /*02e0*/  MOV R4, 0x1 ;  /* 0x0000000100047802 */ /* 0x000fe40000000f00 */
[----:B--2---:R-:W-:-:S13]  /*02f0*/  FSETP.NEU.AND P0, PT, R2, RZ, PT ;  /* 0x000000ff0200720b */ /* 0x004fda0003f0d000 */
[----:B------:R-:W-:Y:S01]  /*0300*/  VOTEU.ANY UP0, P0 ;  /* 0x00000000003f7886 */ /* 0x000fe20000000100 */
[----:B------:R-:W-:Y:S05]  /*0310*/  BRA `(.L_x_2) ;  /* 0x0000000000187947 */ /* 0x000fea0003800000 */
.L_x_3:
[----:B------:R-:W-:Y:S01]  /*0320*/  ULDC UR4, c[0x0][0x580] ;  /* 0x0001600000047ab9 */ /* 0x000fe20000000800 */
[----:B------:R-:W-:Y:S01]  /*0330*/  MOV R4, 0x1 ;  /* 0x0000000100047802 */ /* 0x000fe20000000f00 */
[----:B------:R-:W-:Y:S01]  /*0340*/  UMOV UR5, URZ ;  /* 0x0000003f00057c82 */ /* 0x000fe20008000000 */
[----:B------:R-:W-:Y:S01]  /*0350*/  FSETP.NEU.AND P0, PT, RZ, UR4, PT ;  /* 0x00000004ff007c0b */ /* 0x000fe2000bf0d000 */
[----:B------:R-:W-:-:S12]  /*0360*/  UMOV UR4, URZ ;  /* 0x0000003f00047c82 */ /* 0x000fd80008000000 */
[----:B------:R-:W-:-:S05]  /*0370*/  VOTEU.ANY UP0, P0 ;  /* 0x00000000003f7886 */ /* 0x000fca0000000100 */
.L_x_2:
[----:B------:R-:W-:Y:S01]  /*0380*/  ISETP.NE.U32.AND P0, PT, RZ, UR4, PT ;  /* 0x00000004ff007c0c */ /* 0x000fe2000bf05070 */
[----:B------:R-:W-:Y:S01]  /*0390*/  UPLOP3.LUT UP1, UPT, UPT, UPT, UPT, 0x40, 0x0 ;  /* 0x000000000000789c */ /* 0x000fe20003f2e870 */
[----:B------:R-:W-:Y:S02]  /*03a0*/  ISETP.NE.AND.EX P2, PT, RZ, UR9, PT, P2 ;  /* 0x00000009ff007c0c */ /* 0x000fe4000bf45320 */
[----:B------:R-:W-:Y:S01]  /*03b0*/  ISETP.NE.AND.EX P0, PT, RZ, UR5, PT, P0 ;  /* 0x00000005ff007c0c */ /* 0x000fe2000bf05300 */
[----:B------:R-:W-:-:S12]  /*03c0*/  UP2UR UR53, UPR, URZ, 0x2 ;  /* 0x000000023f357883 */ /* 0x000fd80008000000 */
[----:B------:R-:W-:Y:S05]  /*03d0*/  @P0 BRA P2, `(.L_x_4) ;  /* 0x0000000000400947 */ /* 0x000fea0001000000 */
[----:B------:R-:W-:-:S04]  /*03e0*/  ISETP.NE.U32.AND P0, PT, RZ, UR8, PT ;  /* 0x00000008ff007c0c */ /* 0x000fc8000bf05070 */
[----:B------:R-:W-:-:S13]  /*03f0*/  ISETP.NE.AND.EX P0, PT, RZ, UR9, PT, P0 ;  /* 0x00000009ff007c0c */ /* 0x000fda000bf05300 */
[----:B------:R-:W-:Y:S05]  /*0400*/  @!P0 BRA `(.L_x_5) ;  /* 0x00000000002c8947 */ /* 0x000fea0003800000 */
[----:B------:R-:W-:Y:S01]  /*0410*/  PRMT R2, R4, 0x9910, RZ ;  /* 0x0000991004027816 */ /* 0x000fe200000000ff */
[----:B------:R-:W-:Y:S02]  /*0420*/  UISETP.NE.U32.AND UP1, UPT, UR4, URZ, UPT ;  /* 0x0000003f0400728c */ /* 0x000fe4000bf25070 */
[----:B------:R-:W-:Y:S01]  /*0430*/  USEL UR4, URZ, 0xffffffff, UP0 ;  /* 0xffffffff3f047887 */ /* 0x000fe20008000000 */
[----:B------:R-:W-:Y:S01]  /*0440*/  R2UR UR7, R2 ;  /* 0x00000000020772ca */ /* 0x000fe200000e0000 */
[----:B------:R-:W-:-:S12]  /*0450*/  UISETP.NE.AND.EX UP0, UPT, UR5, URZ, UPT, UP1 ;  /* 0x0000003f0500728c */ /* 0x000fd8000bf05310 */
[----:B------:R-:W-:-:S11]  /*0460*/  UISETP.NE.AND UP2, UPT, UR7, URZ, UPT ;  /* 0x0000003f0700728c */ /* 0x000fd6000bf45270 */
[----:B------:R-:W-:-:S04]  /*0470*/  @!UP2 USEL UR4, URZ, 0xffffffff, UP0 ;  /* 0xffffffff3f04a887 */ /* 0x000fc80008000000 */
[----:B------:R-:W-:-:S04]  /*0480*/  ULOP3.LUT UR4, UR4, 0x1, URZ, 0xc0, !UPT ;  /* 0x0000000104047892 */ /* 0x000fc8000f8ec03f */
[----:B------:R-:W-:-:S04]  /*0490*/  UISETP.EQ.U32.AND UP0, UPT, UR4, 0x1, UPT ;  /* 0x000000010400788c */ /* 0x000fc8000bf02070 */
[----:B------:R-:W-:Y:S01]  /*04a0*/  UP2UR UR53, UPR, URZ, 0x1 ;  /* 0x000000013f357883 */ /* 0x000fe20008000000 */
[----:B------:R-:W-:Y:S11]  /*04b0*/  BRA `(.L_x_4) ;  /* 0x0000000000087947 */ /* 0x000ff60003800000 */
.L_x_5:
[----:B------:R-:W-:-:S04]  /*04c0*/  UPLOP3.LUT UP0, UPT, UPT, UPT, UP0, 0x40, 0x0 ;  /* 0x000000000000789c */ /* 0x000fc80003f0e800 */
[----:B------:R-:W-:-:S12]  /*04d0*/  UP2UR UR53, UPR, URZ, 0x1 ;  /* 0x000000013f357883 */ /* 0x000fd80008000000 */
.L_x_4:
[----:B------:R-:W1:Y:S01]  /*04e0*/  SHFL.IDX PT, R2, R0, RZ, 0x1f ;  /* 0x00001fff00027589 */ /* 0x000e6200000e0000 */
[----:B------:R-:W-:Y:S02]  /*04f0*/  UISETP.NE.AND UP0, UPT, UR46, URZ, UPT ;  /* 0x0000003f2e00728c */ /* 0x000fe4000bf05270 */
[----:B------:R-:W-:Y:S02]  /*0500*/  UISETP.NE.AND UP1, UPT, UR6, URZ, UPT ;  /* 0x0000003f0600728c */ /* 0x000fe4000bf25270 */
[----:B------:R-:W-:Y:S02]  /*0510*/  UP2UR UR47, UPR, URZ, 0x1 ;  /* 0x000000013f2f7883 */ /* 0x000fe40008000000 */
[----:B------:R-:W-:Y:S02]  /*0520*/  UISETP.EQ.OR UP0, UPT, UR46, 0x3, !UP0 ;  /* 0x000000032e00788c */ /* 0x000fe4000c702670 */
[----:B------:R-:W-:Y:S02]  /*0530*/  UIADD3 UR9, UR6, -0x1, URZ ;  /* 0xffffffff06097890 */ /* 0x000fe4000fffe03f */
[----:B------:R-:W-:Y:S01]  /*0540*/  UISETP.EQ.AND UP0, UPT, UR6, URZ, UP0 ;  /* 0x0000003f0600728c */ /* 0x000fe20008702270 */
[----:B-1----:R-:W-:-:S13]  /*0550*/  ISETP.NE.AND P0, PT, R2, RZ, PT ;  /* 0x000000ff0200720c */ /* 0x002fda0003f05270 */
[----:B------:R-:W-:Y:S05]  /*0560*/  @P0 BRA `(.L_x_6) ;  /* 0x0000000000680947 */ /* 0x000fea0003800000 */
[----:B------:R-:W1:Y:S01]  /*0570*/  S2UR UR8, SR_CgaCtaId ;  /* 0x00000000000879c3 */ /* 0x000e620000008800 */
[----:B------:R-:W-:Y:S01]  /*0580*/  UMOV UR4, 0x400 ;  /* 0x0000040000047882 */ /* 0x000fe20000000000 */
[----:B------:R-:W-:Y:S01]  /*0590*/  UMOV UR5, 0x1 ;  /* 0x0000000100057882 */ /* 0x000fe20000000000 */
[----:B------:R-:W-:Y:S01]  /*05a0*/  UMOV UR6, 0x4 ;  /* 0x0000000400067882 */ /* 0x000fe20000000000 */
[----:B------:R-:W-:Y:S01]  /*05b0*/  ELECT P0, URZ, PT ;  /* 0x00000000003f782f */ /* 0x000fe20003800000 */
[----:B------:R-:W-:-:S04]  /*05c0*/  UIADD3 UR6, -UR6, 0x100000, URZ ;  /* 0x0010000006067890 */ /* 0x000fc8000fffe13f */
[----:B------:R-:W-:Y:S02]  /*05d0*/  USHF.L.U32 UR7, UR6, 0xb, URZ ;  /* 0x0000000b06077899 */ /* 0x000fe4000800063f */
[----:B------:R-:W-:Y:S02]  /*05e0*/  USHF.L.U32 UR6, UR6, 0x1, URZ ;  /* 0x0000000106067899 */ /* 0x000fe4000800063f */
[----:B-1----:R-:W-:Y:S02]  /*05f0*/  ULEA UR8, UR8, UR4, 0x18 ;  /* 0x0000000408087291 */ /* 0x002fe4000f8ec03f */
[----:B------:R-:W-:-:S04]  /*0600*/  UIADD3 UR4, -UR5, 0x100000, URZ ;  /* 0x0010000005047890 */ /* 0x000fc8000fffe13f */
[----:B------:R-:W-:Y:S02]  /*0610*/  USHF.L.U32 UR5, UR4, 0xb, URZ ;  /* 0x0000000b04057899 */ /* 0x000fe4000800063f */
[----:B------:R-:W-:Y:S01]  /*0620*/  USHF.L.U32 UR4, UR4, 0x1, URZ ;  /* 0x0000000104047899 */ /* 0x000fe2000800063f */
[----:B------:R-:W1:Y:S11]  /*0630*/  FENCE.VIEW.ASYNC.S ;  /* 0x00000000000073c6 */ /* 0x000e760000000000 */
[----:B-1----:R1:W2:Y:S01]  /*0640*/  SYNCS.EXCH.64 URZ, [UR8], UR4 ;  /* 0x00000004083f75b2 */ /* 0x0022a20008000100 */
[----:B------:R1:W3:Y:S01]  /*0650*/  SYNCS.EXCH.64 URZ, [UR8+0x30], UR6 ;  /* 0x00003006083f75b2 */ /* 0x0002e20008000100 */
[----:B------:R1:W4:Y:S01]  /*0660*/  SYNCS.EXCH.64 URZ, [UR8+0x8], UR4 ;  /* 0x00000804083f75b2 */ /* 0x0003220008000100 */
[----:B------:R1:W1:Y:S01]  /*0670*/  SYNCS.EXCH.64 URZ, [UR8+0x38], UR6 ;  /* 0x00003806083f75b2 */ /* 0x0002620008000100 */
        /* <DEDUP_REMOVED lines=8> */
[----:B------:R-:W-:Y:S01]  /*0700*/  NOP ;  /* 0x0000000000007918 */ /* 0x000fe20000000000 */
.L_x_6:
[----:B------:R-:W5:Y:S01]  /*0710*/  SHFL.IDX PT, R3, R0, RZ, 0x1f ;  /* 0x00001fff00037589 */ /* 0x000f6200000e0000 */
[----:B------:R-:W-:Y:S01]  /*0720*/  NOP ;  /* 0x0000000000007918 */ /* 0x000fe20000000000 */
[----:B-----5:R-:W-:-:S13]  /*0730*/  ISETP.NE.AND P0, PT, R3, RZ, PT ;  /* 0x000000ff0300720c */ /* 0x020fda0003f05270 */
[----:B------:R-:W-:Y:S05]  /*0740*/  @P0 BRA `(.L_x_7) ;  /* 0x0000000000580947 */ /* 0x000fea0003800000 */
[----:B-1----:R-:W1:Y:S01]  /*0750*/  S2UR UR5, SR_CgaCtaId ;  /* 0x00000000000579c3 */ /* 0x002e620000008800 */
[----:B------:R-:W-:Y:S01]  /*0760*/  UMOV UR4, 0x400 ;  /* 0x0000040000047882 */ /* 0x000fe20000000000 */
[----:B------:R-:W-:Y:S01]  /*0770*/  UMOV UR6, 0x20 ;  /* 0x0000002000067882 */ /* 0x000fe20000000000 */
[----:B------:R-:W-:Y:S01]  /*0780*/  UMOV UR7, 0x100 ;  /* 0x0000010000077882 */ /* 0x000fe20000000000 */
[----:B------:R-:W-:Y:S01]  /*0790*/  ELECT P0, URZ, PT ;  /* 0x00000000003f782f */ /* 0x000fe20003800000 */
[----:B-1----:R-:W-:Y:S02]  /*07a0*/  ULEA UR8, UR5, UR4, 0x18 ;  /* 0x0000000405087291 */ /* 0x002fe4000f8ec03f */
[----:B------:R-:W-:-:S04]  /*07b0*/  UIADD3 UR4, -UR6, 0x100000, URZ ;  /* 0x0010000006047890 */ /* 0x000fc8000fffe13f */
[----:B------:R-:W-:Y:S02]  /*07c0*/  USHF.L.U32 UR5, UR4, 0xb, URZ ;  /* 0x0000000b04057899 */ /* 0x000fe4000800063f */
[----:B------:R-:W-:Y:S02]  /*07d0*/  USHF.L.U32 UR4, UR4, 0x1, URZ ;  /* 0x0000000104047899 */ /* 0x000fe4000800063f */
[----:B------:R-:W-:-:S04]  /*07e0*/  UIADD3 UR6, -UR7, 0x100000, URZ ;  /* 0x0010000007067890 */ /* 0x000fc8000fffe13f */
[----:B------:R-:W-:Y:S02]  /*07f0*/  USHF.L.U32 UR7, UR6, 0xb, URZ ;  /* 0x0000000b06077899 */ /* 0x000fe4000800063f */
[----:B------:R-:W-:Y:S01]  /*0800*/  USHF.L.U32 UR6, UR6, 0x1, URZ ;  /* 0x0000000106067899 */ /* 0x000fe2000800063f */
[----:B------:R-:W1:Y:S03]  /*0810*/  FENCE.VIEW.ASYNC.S ;  /* 0x00000000000073c6 */ /* 0x000e660000000000 */
[----:B-1----:R1:W1:Y:S08]  /*0820*/  SYNCS.EXCH.64 URZ, [UR8+0x60], UR4 ;  /* 0x00006004083f75b2 */ /* 0x0022700008000100 */
        /* <DEDUP_REMOVED lines=8> */
.L_x_7:
[----:B-1----:R-:W1:Y:S01]  /*08b0*/  S2UR UR8, SR_CTAID.X ;  /* 0x00000000000879c3 */ /* 0x002e620000002500 */
[----:B------:R-:W5:Y:S01]  /*08c0*/  SHFL.IDX PT, R0, R0, RZ, 0x1f ;  /* 0x00001fff00007589 */ /* 0x000f6200000e0000 */
[----:B------:R-:W-:Y:S02]  /*08d0*/  SHF.R.S32.HI R3, RZ, 0x1f, R6 ;  /* 0x0000001fff037819 */ /* 0x000fe40000011406 */
[----:B------:R-:W-:Y:S02]  /*08e0*/  ELECT P0, URZ, PT ;  /* 0x00000000003f782f */ /* 0x000fe40003800000 */
[----:B------:R-:W-:Y:S01]  /*08f0*/  SHF.R.S32.HI R9, RZ, 0x1f, R2 ;  /* 0x0000001fff097819 */ /* 0x000fe20000011402 */
[----:B------:R-:W2:Y:S01]  /*0900*/  S2R R4, SR_CTAID.Y ;  /* 0x0000000000047919 */ /* 0x000ea20000002600 */
[----:B------:R-:W-:Y:S01]  /*0910*/  LEA.HI R3, R3, R6, RZ, 0x7 ;  /* 0x0000000603037211 */ /* 0x000fe200078f38ff */
[----:B------:R-:W-:Y:S01]  /*0920*/  ULDC UR4, c[0x0][0x150] ;  /* 0x0000540000047ab9 */ /* 0x000fe20000000800 */
[----:B------:R-:W-:Y:S01]  /*0930*/  LEA.HI R9, R9, R2, RZ, 0x2 ;  /* 0x0000000209097211 */ /* 0x000fe200078f10ff */
[----:B------:R-:W3:Y:S01]  /*0940*/  LDC R11, c[0x0][0x148] ;  /* 0x00005200ff0b7b82 */ /* 0x000ee20000000800 */
[----:B------:R-:W-:Y:S01]  /*0950*/  LOP3.LUT R3, R3, 0xffffff80, RZ, 0xc0, !PT ;  /* 0xffffff8003037812 */ /* 0x000fe200078ec0ff */
[----:B------:R-:W-:Y:S01]  /*0960*/  NOP ;  /* 0x0000000000007918 */ /* 0x000fe20000000000 */
[----:B------:R-:W-:Y:S01]  /*0970*/  LOP3.LUT R9, R9, 0x3ffffffc, RZ, 0xc0, !PT ;  /* 0x3ffffffc09097812 */ /* 0x000fe200078ec0ff */
[----:B------:R-:W-:Y:S01]  /*0980*/  USEL UR45, URZ, 0x1, !UP0 ;  /* 0x000000013f2d7887 */ /* 0x000fe2000c000000 */
[----:B------:R-:W-:-:S02]  /*0990*/  IADD3 R3, -R3, R6, RZ ;  /* 0x0000000603037210 */ /* 0x000fc40007ffe1ff */
[----:B------:R-:W-:Y:S02]  /*09a0*/  IADD3 R2, R2, -R9, RZ ;  /* 0x8000000902027210 */ /* 0x000fe40007ffe0ff */
[----:B------:R-:W-:-:S04]  /*09b0*/  SHF.R.S32.HI R6, RZ, 0x1f, R3 ;  /* 0x0000001fff067819 */ /* 0x000fc80000011403 */
[----:B------:R-:W-:Y:S02]  /*09c0*/  LEA.HI R6, R6, R3, RZ, 0x3 ;  /* 0x0000000306067211 */ /* 0x000fe400078f18ff */
[----:B-1----:R-:W-:Y:S02]  /*09d0*/  I2FP.F32.U32 R8, UR8 ;  /* 0x0000000800087c45 */ /* 0x002fe40008201000 */
[----:B-----5:R-:W-:Y:S02]  /*09e0*/  ISETP.NE.OR P0, PT, R0, RZ, !P0 ;  /* 0x000000ff0000720c */ /* 0x020fe40004705670 */
[--C-:B------:R-:W-:Y:S01]  /*09f0*/  SHF.R.S32.HI R0, RZ, 0x3, R6.reuse ;  /* 0x00000003ff007819 */ /* 0x100fe20000011406 */
[----:B------:R-:W-:Y:S01]  /*0a00*/  FMUL R8, R8, UR4 ;  /* 0x0000000408087c20 */ /* 0x000fe20008400000 */
[----:B------:R-:W-:Y:S01]  /*0a10*/  SHF.R.S32.HI R7, RZ, 0x1f, R6 ;  /* 0x0000001fff077819 */ /* 0x000fe20000011406 */
[----:B------:R-:W-:Y:S01]  /*0a20*/  ULDC UR4, c[0x0][0x154] ;  /* 0x0000550000047ab9 */ /* 0x000fe20000000800 */
[----:B------:R-:W1:Y:S02]  /*0a30*/  LDC R6, c[0x0][0x144] ;  /* 0x00005100ff067b82 */ /* 0x000e640000000800 */
[----:B------:R-:W-:Y:S01]  /*0a40*/  LEA.HI R7, R7, R0, RZ, 0x2 ;  /* 0x0000000007077211 */ /* 0x000fe200078f10ff */
[----:B------:R-:W5:Y:S03]  /*0a50*/  F2I.U32.TRUNC.NTZ R8, R8 ;  /* 0x0000000800087305 */ /* 0x000f66000020f000 */
[----:B------:R-:W-:Y:S01]  /*0a60*/  LOP3.LUT R7, R7, 0xfffffffc, RZ, 0xc0, !PT ;  /* 0xfffffffc07077812 */ /* 0x000fe200078ec0ff */
[----:B------:R-:W-:Y:S01]  /*0a70*/  VOTEU.ALL UP2, P0 ;  /* 0x00000000003f7886 */ /* 0x000fe20000040000 */
[----:B------:R-:W-:-:S02]  /*0a80*/  VOTEU.ALL UP3, P0 ;  /* 0x00000000003f7886 */ /* 0x000fc40000060000 */
[----:B------:R-:W-:Y:S02]  /*0a90*/  IADD3 R7, R0, -R7, RZ ;  /* 0x8000000700077210 */ /* 0x000fe40007ffe0ff */
[----:B------:R-:W4:Y:S01]  /*0aa0*/  @!UP2 S2UR UR7, SR_CgaCtaId ;  /* 0x000000000007a9c3 */ /* 0x000f220000008800 */
[----:B------:R-:W-:Y:S01]  /*0ab0*/  @!UP2 UMOV UR6, 0x400 ;  /* 0x000004000006a882 */ /* 0x000fe20000000000 */
[----:B------:R-:W-:Y:S02]  /*0ac0*/  LEA R2, R2, R7, 0x2 ;  /* 0x0000000702027211 */ /* 0x000fe400078e10ff */
[----:B--2---:R-:W-:Y:S02]  /*0ad0*/  I2FP.F32.U32 R7, R4 ;  /* 0x0000000400077245 */ /* 0x004fe40000201000 */
[----:B------:R-:W-:Y:S02]  /*0ae0*/  LEA.HI R0, R2, R2, RZ, 0x1 ;  /* 0x0000000202007211 */ /* 0x000fe400078f08ff */
[----:B-----5:R-:W-:Y:S01]  /*0af0*/  IADD3 R9, -R8, RZ, RZ ;  /* 0x000000ff08097210 */ /* 0x020fe20007ffe1ff */
[----:B------:R-:W-:Y:S01]  /*0b00*/  FMUL R8, R7, UR4 ;  /* 0x0000000407087c20 */ /* 0x000fe20008400000 */
[----:B------:R-:W-:Y:S01]  /*0b10*/  LOP3.LUT R7, R0, 0xfffffffe, RZ, 0xc0, !PT ;  /* 0xfffffffe00077812 */ /* 0x000fe200078ec0ff */
[----:B------:R-:W-:-:S02]  /*0b20*/  UMOV UR4, 0x20 ;  /* 0x0000002000047882 */ /* 0x000fc40000000000 */
[----:B-1----:R-:W-:Y:S01]  /*0b30*/  IMAD R0, R6, R9, UR8 ;  /* 0x0000000806007e24 */ /* 0x002fe2000f8e0209 */
[----:B------:R-:W-:Y:S01]  /*0b40*/  IADD3 R7, R2, -R7, RZ ;  /* 0x8000000702077210 */ /* 0x000fe20007ffe0ff */
[----:B------:R-:W1:Y:S01]  /*0b50*/  F2I.U32.TRUNC.NTZ R8, R8 ;  /* 0x0000000800087305 */ /* 0x000e62000020f000 */
[----:B------:R-:W2:Y:S01]  /*0b60*/  LDC R6, c[0x0][0x140] ;  /* 0x00005000ff067b82 */ /* 0x000ea20000000800 */
[----:B------:R-:W-:-:S04]  /*0b70*/  @!UP2 UIADD3 UR4, -UR4, 0x100000, URZ ;  /* 0x001000000404a890 */ /* 0x000fc8000fffe13f */
[----:B------:R-:W-:Y:S02]  /*0b80*/  @!UP2 USHF.L.U32 UR5, UR4, 0xb, URZ ;  /* 0x0000000b0405a899 */ /* 0x000fe4000800063f */
[----:B------:R-:W-:Y:S01]  /*0b90*/  @!UP2 USHF.L.U32 UR4, UR4, 0x1, URZ ;  /* 0x000000010404a899 */ /* 0x000fe2000800063f */
[----:B------:R-:W-:Y:S02]  /*0ba0*/  ISETP.NE.AND P2, PT, R7, R0, PT ;  /* 0x000000000700720c */ /* 0x000fe40003f45270 */
[----:B------:R-:W-:-:S04]  /*0bb0*/  SHF.L.U32 R7, R2, 0x2, RZ ;  /* 0x0000000202077819 */ /* 0x000fc800000006ff */
[----:B------:R-:W-:Y:S01]  /*0bc0*/  LOP3.LUT R10, R2, 0xc, R7, 0x78, !PT ;  /* 0x0000000c020a7812 */ /* 0x000fe200078e7807 */
[----:B----4-:R-:W-:Y:S01]  /*0bd0*/  @!UP2 ULEA UR6, UR7, UR6, 0x18 ;  /* 0x000000060706a291 */ /* 0x010fe2000f8ec03f */
[----:B------:R-:W-:Y:S01]  /*0be0*/  VOTEU.ALL UP2, P0 ;  /* 0x00000000003f7886 */ /* 0x000fe20000040000 */
[----:B------:R-:W-:Y:S02]  /*0bf0*/  LOP3.LUT P0, RZ, R3, 0x7, RZ, 0xc0, !PT ;  /* 0x0000000703ff7812 */ /* 0x000fe4000780c0ff */
[----:B------:R4:W-:Y:S01]  /*0c00*/  STL [R1+0x4ac], R10 ;  /* 0x0004ac0a01007387 */ /* 0x0009e20000100800 */
[----:B-1----:R-:W-:Y:S02]  /*0c10*/  IADD3 R12, -R8, RZ, RZ ;  /* 0x000000ff080c7210 */ /* 0x002fe40007ffe1ff */
[C---:B------:R-:W-:Y:S02]  /*0c20*/  @P2 LEA.HI R2, R10.reuse, R10, RZ, 0x1 ;  /* 0x0000000a0a022211 */ /* 0x040fe400078f08ff */
[----:B------:R-:W-:Y:S01]  /*0c30*/  ISETP.LT.U32.AND P0, PT, R10, 0x2, !P0 ;  /* 0x000000020a00780c */ /* 0x000fe20004701070 */
[----:B---3--:R-:W-:Y:S01]  /*0c40*/  IMAD R7, R11, R12, R4 ;  /* 0x0000000c0b077224 */ /* 0x008fe200078e0204 */
[----:B------:R-:W-:Y:S01]  /*0c50*/  @P2 SHF.R.S32.HI R2, RZ, 0x1, R2 ;  /* 0x00000001ff022819 */ /* 0x000fe20000011402 */
[----:B------:R-:W1:Y:S02]  /*0c60*/  FENCE.VIEW.ASYNC.S ;  /* 0x00000000000073c6 */ /* 0x000e640000000000 */
[----:B-1----:R4:W1:Y:S01]  /*0c70*/  @!UP2 SYNCS.EXCH.64 URZ, [UR6+0xa0], UR4 ;  /* 0x0000a004063fa5b2 */ /* 0x0028620008000100 */
[----:B------:R-:W-:Y:S01]  /*0c80*/  SEL R3, RZ, 0x1, !P0 ;  /* 0x00000001ff037807 */ /* 0x000fe20004000000 */
[----:B------:R-:W-:Y:S01]  /*0c90*/  UISETP.EQ.AND UP2, UPT, UR46, 0x2, !UP1 ;  /* 0x000000022e00788c */ /* 0x000fe2000cf42270 */
[----:B------:R-:W-:-:S02]  /*0ca0*/  @P2 ISETP.NE.AND P3, PT, R2, R7, PT ;  /* 0x000000070200220c */ /* 0x000fc40003f65270 */
[----:B------:R-:W-:Y:S01]  /*0cb0*/  MOV R2, 0x1 ;  /* 0x0000000100027802 */ /* 0x000fe20000000f00 */
[----:B------:R-:W-:Y:S01]  /*0cc0*/  USEL UR39, URZ, 0x1, !UP2 ;  /* 0x000000013f277887 */ /* 0x000fe2000d000000 */
[----:B------:R-:W-:Y:S02]  /*0cd0*/  @P2 SEL R2, RZ, 0x1, P3 ;  /* 0x00000001ff022807 */ /* 0x000fe40001800000 */
[----:B--2---:R-:W-:Y:S02]  /*0ce0*/  ISETP.EQ.U32.AND P4, PT, R6, 0x1, PT ;  /* 0x000000010600780c */ /* 0x004fe40003f82070 */
[----:B------:R-:W-:-:S05]  /*0cf0*/  LOP3.LUT R2, R2, R3, RZ, 0xc0, !PT ;  /* 0x0000000302027212 */ /* 0x000fca00078ec0ff */
[----:B------:R4:W-:Y:S01]  /*0d00*/  STL [R1+0x4a4], R2 ;  /* 0x0004a40201007387 */ /* 0x0009e20000100800 */
[----:B------:R4:W2:Y:S01]  /*0d10*/  @!UP3 SYNCS.EXCH.64 URZ, [UR6+0xa8], UR4 ;  /* 0x0000a804063fb5b2 */ /* 0x0008a20008000100 */
[----:B------:R-:W-:Y:S01]  /*0d20*/  UISETP.GE.U32.AND UP3, UPT, UR9, 0x2, UPT ;  /* 0x000000020900788c */ /* 0x000fe2000bf66070 */
[----:B------:R-:W-:-:S03]  /*0d30*/  NOP ;  /* 0x0000000000007918 */ /* 0x000fc60000000000 */
[----:B------:R-:W-:Y:S02]  /*0d40*/  USEL UR39, UR39, 0x2, UP3 ;  /* 0x0000000227277887 */ /* 0x000fe40009800000 */
[----:B------:R-:W-:Y:S01]  /*0d50*/  USEL UR45, UR45, 0x2, UP3 ;  /* 0x000000022d2d7887 */ /* 0x000fe20009800000 */
[----:B-1----:R-:W-:Y:S11]  /*0d60*/  @!P4 BRA `(.L_x_8) ;  /* 0x000000000008c947 */ /* 0x002ff60003800000 */
[----:B--2---:R-:W-:Y:S01]  /*0d70*/  UCGABAR_ARV ;  /* 0x00000000000079c7 */ /* 0x004fe20008000000 */
[----:B------:R-:W-:Y:S05]  /*0d80*/  BRA `(.L_x_9) ;  /* 0x0000000000047947 */ /* 0x000fea0003800000 */
.L_x_8:
[----:B--2---:R-:W-:Y:S01]  /*0d90*/  NOP ;  /* 0x0000000000007918 */ /* 0x004fe20000000000 */
.L_x_9:
[----:B----4-:R-:W1:Y:S01]  /*0da0*/  LDC R2, c[0x0][0x904] ;  /* 0x00024100ff027b82 */ /* 0x010e620000000800 */
[----:B------:R-:W-:Y:S02]  /*0db0*/  MOV R3, RZ ;  /* 0x000000ff00037202 */ /* 0x000fe40000000f00 */
[----:B-1----:R-:W-:Y:S02]  /*0dc0*/  ISETP.NE.AND P2, PT, R2, 0x1, PT ;  /* 0x000000010200780c */ /* 0x002fe40003f45270 */
[----:B------:R-:W-:-:S11]  /*0dd0*/  MOV R2, UR8 ;  /* 0x0000000800027c02 */ /* 0x000fd60008000f00 */
[----:B------:R-:W1:Y:S01]  /*0de0*/  @P2 LDC R7, c[0x0][0x10] ;  /* 0x00000400ff072b82 */ /* 0x000e620000000800 */
[----:B------:R-:W-:Y:S02]  /*0df0*/  @P2 MOV R5, RZ ;  /* 0x000000ff00052202 */ /* 0x000fe40000000f00 */
[----:B------:R-:W-:-:S05]  /*0e00*/  @P2 MOV R13, RZ ;  /* 0x000000ff000d2202 */ /* 0x000fca0000000f00 */
[----:B------:R-:W2:Y:S01]  /*0e10*/  @!P2 LDC R9, c[0x0][0xc] ;  /* 0x00000300ff09ab82 */ /* 0x000ea20000000800 */
[----:B------:R-:W-:Y:S01]  /*0e20*/  ULDC UR4, c[0x0][0xc] ;  /* 0x0000030000047ab9 */ /* 0x000fe20000000800 */
[----:B------:R-:W-:Y:S01]  /*0e30*/  ULDC UR5, c[0x0][0x10] ;  /* 0x0000040000057ab9 */ /* 0x000fe20000000800 */
[----:B------:R-:W-:Y:S01]  /*0e40*/  ULDC UR6, c[0x0][0x14] ;  /* 0x0000050000067ab9 */ /* 0x000fe20000000800 */
[----:B------:R-:W-:-:S04]  /*0e50*/  UIMAD.WIDE.U32 UR4, UR4, UR5, URZ ;  /* 0x00000005040472a5 */ /* 0x000fc8000f8e003f */
[----:B------:R-:W-:Y:S02]  /*0e60*/  UIMAD.WIDE.U32 UR54, UR4, UR6, URZ ;  /* 0x00000006043672a5 */ /* 0x000fe4000f8e003f */
[----:B------:R-:W-:-:S04]  /*0e70*/  UIMAD UR38, UR5, UR6, URZ ;  /* 0x00000006052672a4 */ /* 0x000fc8000f8e023f */
[----:B------:R-:W-:Y:S01]  /*0e80*/  UIADD3 UR38, UR55, UR38, URZ ;  /* 0x0000002637267290 */ /* 0x000fe2000fffe03f */
[----:B-1----:R-:W-:-:S03]  /*0e90*/  @P2 IMAD.WIDE.U32 R6, R7, UR8, R4 ;  /* 0x0000000807062c25 */ /* 0x002fc6000f8e0004 */
[----:B------:R-:W-:Y:S02]  /*0ea0*/  @P2 MOV R19, R6 ;  /* 0x0000000600132202 */ /* 0x000fe40000000f00 */
[----:B------:R-:W-:Y:S01]  /*0eb0*/  @P2 IADD3 R23, R7, R13, RZ ;  /* 0x0000000d07172210 */ /* 0x000fe20007ffe0ff */
[----:B--2---:R-:W-:-:S03]  /*0ec0*/  @!P2 IMAD.WIDE.U32 R2, R4, R9, R2 ;  /* 0x000000090402a225 */ /* 0x004fc600078e0002 */
[----:B------:R-:W-:Y:S02]  /*0ed0*/  @!P2 MOV R19, R2 ;  /* 0x000000020013a202 */ /* 0x000fe40000000f00 */
[----:B------:R-:W-:-:S03]  /*0ee0*/  @!P2 MOV R23, R3 ;  /* 0x000000030017a202 */ /* 0x000fc60000000f00 */
[----:B------:R1:W-:Y:S04]  /*0ef0*/  STL [R1+0x4b0], R19 ;  /* 0x0004b01301007387 */ /* 0x0003e80000100800 */
[----:B------:R1:W-:Y:S01]  /*0f00*/  STL [R1+0x4b4], R23 ;  /* 0x0004b41701007387 */ /* 0x0003e20000100800 */
[----:B------:R-:W-:Y:S05]  /*0f10*/  @!P4 BRA `(.L_x_10) ;  /* 0x00000000000cc947 */ /* 0x000fea0003800000 */
[----:B------:R-:W-:Y:S01]  /*0f20*/  UCGABAR_WAIT ;  /* 0x0000000000007dc7 */ /* 0x000fe20008000000 */
[----:B------:R-:W-:Y:S01]  /*0f30*/  CCTL.IVALL ;  /* 0x00000000ff00798f */ /* 0x000fe20002000000 */
[----:B------:R-:W-:Y:S05]  /*0f40*/  BRA `(.L_x_11) ;  /* 0x0000000000047947 */ /* 0x000fea0003800000 */
.L_x_10:
[----:B------:R-:W-:Y:S06]  /*0f50*/  BAR.SYNC.DEFER_BLOCKING 0x0 ;  /* 0x0000000000007b1d */ /* 0x000fec0000010000 */
.L_x_11:
[----:B------:R-:W-:Y:S01]  /*0f60*/  PLOP3.LUT P0, PT, PT, PT, UP1, 0x80, 0x0 ;  /* 0x000000000000781c */ /* 0x000fe20003f0f018 */
[----:B------:R-:W2:-:S12]  /*0f70*/  S2UR UR37, SR_CgaCtaId ;  /* 0x00000000002579c3 */ /* 0x000e980000008800 */
[----:B------:R-:W-:Y:S05]  /*0f80*/  @!P0 BRA `(.L_x_12) ;  /* 0x000001bc008c8947 */ /* 0x000fea0003800000 */
[----:B------:R-:W-:-:S06]  /*0f90*/  UISETP.GT.U32.AND UP0, UPT, UR9, 0x1, UPT ;  /* 0x000000010900788c */ /* 0x000fcc000bf04070 */
[----:B------:R-:W-:-:S13]  /*0fa0*/  PLOP3.LUT P0, PT, PT, PT, UP0, 0x80, 0x0 ;  /* 0x000000000000781c */ /* 0x000fda0003f0f008 */
[----:B--2---:R-:W-:Y:S05]  /*0fb0*/  @P0 EXIT ;  /* 0x000000000000094d */ /* 0x004fea0003800000 */
[----:B------:R-:W-:Y:S01]  /*0fc0*/  PRMT R3, RZ, 0x7610, R3 ;  /* 0x00007610ff037816 */ /* 0x000fe20000000003 */
[----:B------:R-:W-:Y:S01]  /*0fd0*/  ULDC.64 UR4, c[0x0][0x8f8] ;  /* 0x00023e0000047ab9 */ /* 0x000fe20000000a00 */
[----:B------:R-:W-:Y:S01]  /*0fe0*/  MOV R2, 0xffffffff ;  /* 0xffffffff00027802 */ /* 0x000fe20000000f00 */
[----:B------:R-:W-:Y:S01]  /*0ff0*/  UMOV UR52, 0xffffffff ;  /* 0xffffffff00347882 */ /* 0x000fe20000000000 */
[----:B------:R-:W-:Y:S01]  /*1000*/  ISETP.GE.U32.AND P0, PT, R19, UR4, PT ;  /* 0x0000000413007c0c */ /* 0x000fe2000bf06070 */
[----:B------:R2:W-:Y:S01]  /*1010*/  STL.S16 [R1+0x4c8], R3 ;  /* 0x0004c80301007387 */ /* 0x0005e20000100600 */
[----:B------:R-:W-:Y:S01]  /*1020*/  UMOV UR43, 0xffffffff ;  /* 0xffffffff002b7882 */ /* 0x000fe20000000000 */
[----:B------:R-:W-:Y:S02]  /*1030*/  PRMT R6, RZ, 0x7610, R6 ;  /* 0x00007610ff067816 */ /* 0x000fe40000000006 */
[----:B------:R2:W-:Y:S01]  /*1040*/  STL [R1+0x4c4], R2 ;  /* 0x0004c40201007387 */ /* 0x0005e20000100800 */
[----:B------:R-:W-:-:S13]  /*1050*/  ISETP.GE.U32.AND.EX P0, PT, R23, UR5, PT, P0 ;  /* 0x0000000517007c0c */ /* 0x000fda000bf06100 */
[----:B--2---:R-:W-:Y:S05]  /*1060*/  @P0 BRA `(.L_x_13) ;  /* 0x0000000400380947 */ /* 0x004fea0003800000 */
[----:B------:R-:W2:Y:S01]  /*1070*/  LDC.64 R14, c[0x0][0x8d0] ;  /* 0x00023400ff0e7b82 */ /* 0x000ea20000000a00 */
[----:B------:R-:W-:Y:S02]  /*1080*/  MOV R2, R19 ;  /* 0x0000001300027202 */ /* 0x000fe40000000f00 */
[----:B------:R-:W-:-:S05]  /*1090*/  MOV R3, R23 ;  /* 0x0000001700037202 */ /* 0x000fca0000000f00 */
[----:B------:R-:W3:Y:S08]  /*10a0*/  LDC R10, c[0x0][0x8d8] ;  /* 0x00023600ff0a7b82 */ /* 0x000ef00000000800 */
[----:B------:R-:W4:Y:S01]  /*10b0*/  LDC.64 R16, c[0x0][0x8c8] ;  /* 0x00023200ff107b82 */ /* 0x000f220000000a00 */
[----:B--2---:R-:W-:-:S04]  /*10c0*/  ISETP.NE.U32.AND P0, PT, R14, RZ, PT ;  /* 0x000000ff0e00720c */ /* 0x004fc80003f05070 */
[----:B------:R-:W-:-:S13]  /*10d0*/  ISETP.NE.AND.EX P0, PT, R15, RZ, PT, P0 ;  /* 0x000000ff0f00720c */ /* 0x000fda0003f05300 */
[----:B---34-:R-:W-:Y:S05]  /*10e0*/  @!P0 BRA `(.L_x_14) ;  /* 0x0000000000288947 */ /* 0x018fea0003800000 */
[----:B------:R-:W2:Y:S02]  /*10f0*/  LDC R9, c[0x0][0x8dc] ;  /* 0x00023700ff097b82 */ /* 0x000ea40000000800 */
[----:B--2---:R-:W-:-:S04]  /*1100*/  IADD3 R9, P0, R19, R9, RZ ;  /* 0x0000000913097210 */ /* 0x004fc80007f1e0ff */
[----:B------:R-:W-:-:S05]  /*1110*/  IADD3.X R13, RZ, R23, RZ, P0, !PT ;  /* 0x00000017ff0d7210 */ /* 0x000fca00007fe4ff */
[----:B------:R-:W-:-:S04]  /*1120*/  IMAD.WIDE.U32 R2, R13, R14, RZ ;  /* 0x0000000e0d027225 */ /* 0x000fc800078e00ff */
[----:B------:R-:W-:-:S04]  /*1130*/  IMAD.WIDE.U32 R6, P0, R9, R15, R2 ;  /* 0x0000000f09067225 */ /* 0x000fc80007800002 */
[----:B------:R-:W-:Y:S01]  /*1140*/  IMAD.WIDE.U32 R2, R9, R14, RZ ;  /* 0x0000000e09027225 */ /* 0x000fe200078e00ff */
[----:B------:R-:W-:Y:S02]  /*1150*/  IADD3.X R9, RZ, RZ, RZ, P0, !PT ;  /* 0x000000ffff097210 */ /* 0x000fe400007fe4ff */
[----:B------:R-:W-:Y:S02]  /*1160*/  MOV R8, R7 ;  /* 0x0000000700087202 */ /* 0x000fe40000000f00 */
[----:B------:R-:W-:-:S05]  /*1170*/  IADD3 RZ, P0, R3, R6, RZ ;  /* 0x0000000603ff7210 */ /* 0x000fca0007f1e0ff */
[----:B------:R-:W-:-:S08]  /*1180*/  IMAD.WIDE.U32.X R2, R13, R15, R8, P0 ;  /* 0x0000000f0d027225 */ /* 0x000fd000000e0408 */
.L_x_14:
[-CC-:B------:R-:W-:Y:S01]  /*1190*/  SHF.R.U64 R22, R2, R10.reuse, R3.reuse ;  /* 0x0000000a02167219 */ /* 0x180fe20000001203 */
[----:B------:R-:W2:Y:S01]  /*11a0*/  LDC.64 R20, c[0x0][0x8e8] ;  /* 0x00023a00ff147b82 */ /* 0x000ea20000000a00 */
[----:B------:R-:W-:Y:S01]  /*11b0*/  SHF.R.U32.HI R2, RZ, R10, R3 ;  /* 0x0000000aff027219 */ /* 0x000fe20000011603 */
[----:B------:R-:W-:Y:S01]  /*11c0*/  IMAD R11, R11, R12, R4 ;  /* 0x0000000c0b0b7224 */ /* 0x000fe200078e0204 */
[----:B------:R-:W-:-:S04]  /*11d0*/  IADD3 R5, P0, RZ, -R22, RZ ;  /* 0x80000016ff057210 */ /* 0x000fc80007f1e0ff */
[----:B------:R-:W-:Y:S01]  /*11e0*/  IADD3.X R3, RZ, ~R2, RZ, P0, !PT ;  /* 0x80000002ff037210 */ /* 0x000fe200007fe4ff */
[----:B------:R-:W3:Y:S01]  /*11f0*/  LDC R8, c[0x0][0x8c0] ;  /* 0x00023000ff087b82 */ /* 0x000ee20000000800 */
[----:B------:R-:W-:-:S03]  /*1200*/  MOV R2, R19 ;  /* 0x0000001300027202 */ /* 0x000fc60000000f00 */
[-C--:B------:R-:W-:Y:S01]  /*1210*/  IMAD R6, R3, R16.reuse, RZ ;  /* 0x0000001003067224 */ /* 0x080fe200078e02ff */
[----:B------:R-:W-:Y:S02]  /*1220*/  MOV R3, R23 ;  /* 0x0000001700037202 */ /* 0x000fe40000000f00 */
[----:B-1----:R-:W-:Y:S01]  /*1230*/  MOV R23, 0x1 ;  /* 0x0000000100177802 */ /* 0x002fe20000000f00 */
[----:B------:R-:W1:Y:S01]  /*1240*/  LDC R14, c[0x0][0x8b0] ;  /* 0x00022c00ff0e7b82 */ /* 0x000e620000000800 */
[----:B------:R-:W-:-:S04]  /*1250*/  IMAD.WIDE.U32 R2, R5, R16, R2 ;  /* 0x0000001005027225 */ /* 0x000fc800078e0002 */
[----:B------:R-:W-:-:S03]  /*1260*/  IMAD R5, R5, R17, R6 ;  /* 0x0000001105057224 */ /* 0x000fc600078e0206 */
[----:B------:R-:W4:Y:S01]  /*1270*/  LDC R18, c[0x0][0x900] ;  /* 0x00024000ff127b82 */ /* 0x000f220000000800 */
[----:B--2---:R-:W-:Y:S02]  /*1280*/  ISETP.NE.U32.AND P0, PT, R20, RZ, PT ;  /* 0x000000ff1400720c */ /* 0x004fe40003f05070 */
[----:B------:R-:W-:Y:S02]  /*1290*/  IADD3 R3, R3, R5, RZ ;  /* 0x0000000503037210 */ /* 0x000fe40007ffe0ff */
[----:B------:R-:W-:Y:S02]  /*12a0*/  ISETP.NE.AND.EX P0, PT, R21, RZ, PT, P0 ;  /* 0x000000ff1500720c */ /* 0x000fe40003f05300 */
[----:B------:R-:W-:Y:S01]  /*12b0*/  MOV R5, 0xffffffff ;  /* 0xffffffff00057802 */ /* 0x000fe20000000f00 */
[----:B------:R-:W2:Y:S01]  /*12c0*/  LDC R13, c[0x0][0x8a8] ;  /* 0x00022a00ff0d7b82 */ /* 0x000ea20000000800 */
[-CC-:B---3--:R-:W-:Y:S02]  /*12d0*/  SHF.R.U64 R10, R2, R8.reuse, R3.reuse ;  /* 0x00000008020a7219 */ /* 0x188fe40000001203 */
[----:B------:R-:W-:-:S05]  /*12e0*/  SHF.R.U32.HI R3, RZ, R8, R3 ;  /* 0x00000008ff037219 */ /* 0x000fca0000011603 */
[----:B------:R-:W3:Y:S01]  /*12f0*/  LDC R15, c[0x0][0x8f0] ;  /* 0x00023c00ff0f7b82 */ /* 0x000ee20000000800 */
[-CC-:B-1----:R-:W-:Y:S02]  /*1300*/  SHF.R.U64 R19, R10, R14.reuse, R3.reuse ;  /* 0x0000000e0a137219 */ /* 0x182fe40000001203 */
[----:B------:R-:W-:-:S05]  /*1310*/  SHF.R.U32.HI R3, RZ, R14, R3 ;  /* 0x0000000eff037219 */ /* 0x000fca0000011603 */
[----:B------:R-:W1:Y:S01]  /*1320*/  LDC R17, c[0x0][0x8e0] ;  /* 0x00023800ff117b82 */ /* 0x000e620000000800 */
[-C--:B----4-:R-:W-:Y:S02]  /*1330*/  SHF.L.U32 R2, R5, R18.reuse, RZ ;  /* 0x0000001205027219 */ /* 0x090fe400000006ff */
[--C-:B------:R-:W-:Y:S02]  /*1340*/  SHF.R.U64 R12, R19, R18, R3.reuse ;  /* 0x00000012130c7219 */ /* 0x100fe40000001203 */
[----:B------:R-:W-:Y:S02]  /*1350*/  LOP3.LUT R8, RZ, R2, RZ, 0x33, !PT ;  /* 0x00000002ff087212 */ /* 0x000fe400078e33ff */
[----:B------:R-:W-:Y:S01]  /*1360*/  SHF.R.U32.HI R3, RZ, R18, R3 ;  /* 0x00000012ff037219 */ /* 0x000fe20000011603 */
[----:B------:R-:W4:Y:S01]  /*1370*/  LDC R16, c[0x0][0x8b8] ;  /* 0x00022e00ff107b82 */ /* 0x000f220000000800 */
[----:B------:R-:W-:Y:S01]  /*1380*/  MOV R2, R12 ;  /* 0x0000000c00027202 */ /* 0x000fe20000000f00 */
[----:B------:R-:W-:Y:S06]  /*1390*/  @!P0 BRA `(.L_x_15) ;  /* 0x0000000000288947 */ /* 0x000fec0003800000 */
[----:B------:R-:W5:Y:S02]  /*13a0*/  LDC R7, c[0x0][0x8f4] ;  /* 0x00023d00ff077b82 */ /* 0x000f640000000800 */
[----:B-----5:R-:W-:-:S04]  /*13b0*/  IADD3 R7, P0, R12, R7, RZ ;  /* 0x000000070c077210 */ /* 0x020fc80007f1e0ff */
        /* <DEDUP_REMOVED lines=8> */
.L_x_15:
[----:B---3--:R-:W-:Y:S02]  /*1440*/  SHF.R.U64 R4, R2, R15, R3 ;  /* 0x0000000f02047219 */ /* 0x008fe40000001203 */
[----:B------:R-:W-:Y:S02]  /*1450*/  SHF.L.U32 R2, R23, R18, RZ ;  /* 0x0000001217027219 */ /* 0x000fe400000006ff */
[----:B------:R-:W-:Y:S02]  /*1460*/  LOP3.LUT R3, R19, R8, RZ, 0xc0, !PT ;  /* 0x0000000813037212 */ /* 0x000fe400078ec0ff */
[----:B--2---:R-:W-:Y:S02]  /*1470*/  IADD3 R5, R13, -0x1, RZ ;  /* 0xffffffff0d057810 */ /* 0x004fe40007ffe0ff */
[----:B------:R-:W-:Y:S01]  /*1480*/  IADD3 R6, -R4, RZ, RZ ;  /* 0x000000ff04067210 */ /* 0x000fe20007ffe1ff */
[----:B------:R-:W-:Y:S01]  /*1490*/  IMAD R3, R2, R4, R3 ;  /* 0x0000000402037224 */ /* 0x000fe200078e0203 */
[----:B------:R-:W-:-:S02]  /*14a0*/  SEL R0, R0, R11, !P2 ;  /* 0x0000000b00007207 */ /* 0x000fc40005000000 */
[----:B------:R-:W-:Y:S01]  /*14b0*/  LOP3.LUT R5, R10, R5, RZ, 0xc0, !PT ;  /* 0x000000050a057212 */ /* 0x000fe200078ec0ff */
[----:B-1----:R-:W-:Y:S01]  /*14c0*/  IMAD R2, R6, R17, R12 ;  /* 0x0000001106027224 */ /* 0x002fe200078e020c */
[----:B------:R-:W-:Y:S01]  /*14d0*/  R2UR UR43, R22 ;  /* 0x00000000162b72ca */ /* 0x000fe200000e0000 */
[----:B----4-:R-:W-:Y:S01]  /*14e0*/  IMAD R0, R3, R16, R0 ;  /* 0x0000001003007224 */ /* 0x010fe200078e0200 */
[----:B------:R-:W-:Y:S01]  /*14f0*/  MOV R6, 0x1 ;  /* 0x0000000100067802 */ /* 0x000fe20000000f00 */
[----:B------:R-:W-:-:S05]  /*1500*/  IMAD R3, R2, R13, R5 ;  /* 0x0000000d02037224 */ /* 0x000fca00078e0205 */
[----:B------:R-:W-:Y:S02]  /*1510*/  SEL R2, R3, R0, !P2 ;  /* 0x0000000003027207 */ /* 0x000fe40005000000 */
[----:B------:R-:W-:Y:S02]  /*1520*/  SEL R0, R0, R3, !P2 ;  /* 0x0000000300007207 */ /* 0x000fe40005000000 */
[----:B------:R-:W-:-:S03]  /*1530*/  R2UR UR52, R2 ;  /* 0x00000000023472ca */ /* 0x000fc600000e0000 */
[----:B------:R2:W-:-:S12]  /*1540*/  STL [R1+0x4c4], R0 ;  /* 0x0004c40001007387 */ /* 0x0005d80000100800 */
.L_x_13:
[----:B------:R-:W-:-:S08]  /*1550*/  NOP ;  /* 0x0000000000007918 */ /* 0x000fd00000000000 */
[----:B------:R-:W3:Y:S02]  /*1560*/  USETMAXREG.TRY_ALLOC.CTAPOOL UP0, 0xf0 ;  /* 0x000000f0000079c8 */ /* 0x000ee40008000600 */
[----:B---3--:R-:W-:-:S13]  /*1570*/  PLOP3.LUT P0, PT, PT, PT, UP0, 0x80, 0x0 ;  /* 0x000000000000781c */ /* 0x008fda0003f0f008 */
[----:B------:R-:W-:Y:S05]  /*1580*/  @!P0 BRA `(.L_x_13) ;  /* 0xfffffffc00f08947 */ /* 0x000fea000383ffff */
[----:B------:R-:W-:Y:S02]  /*1590*/  ULDC.64 UR4, c[0x0][0x590] ;  /* 0x0001640000047ab9 */ /* 0x000fe40000000a00 */
[----:B------:R-:W-:-:S04]  /*15a0*/  ISETP.NE.U32.AND P0, PT, RZ, UR4, PT ;  /* 0x00000004ff007c0c */ /* 0x000fc8000bf05070 */
[----:B------:R-:W-:-:S13]  /*15b0*/  ISETP.NE.AND.EX P0, PT, RZ, UR5, PT, P0 ;  /* 0x00000005ff007c0c */ /* 0x000fda000bf05300 */
[----:B------:R-:W-:Y:S05]  /*15c0*/  @P0 BRA `(.L_x_16) ;  /* 0x0000000000400947 */ /* 0x000fea0003800000 */
[----:B------:R-:W-:Y:S02]  /*15d0*/  ULDC.64 UR4, c[0x0][0x588] ;  /* 0x0001620000047ab9 */ /* 0x000fe40000000a00 */
[----:B------:R-:W-:-:S04]  /*15e0*/  ISETP.NE.U32.AND P0, PT, RZ, UR4, PT ;  /* 0x00000004ff007c0c */ /* 0x000fc8000bf05070 */
[----:B------:R-:W-:-:S13]  /*15f0*/  ISETP.NE.AND.EX P0, PT, RZ, UR5, PT, P0 ;  /* 0x00000005ff007c0c */ /* 0x000fda000bf05300 */
[----:B------:R-:W-:Y:S05]  /*1600*/  @!P0 BRA `(.L_x_17) ;  /* 0x0000000000188947 */ /* 0x000fea0003800000 */
[----:B------:R-:W3:Y:S02]  /*1610*/  LDC.64 R2, c[0x0][0x588] ;  /* 0x00016200ff027b82 */ /* 0x000ee40000000a00 */
[----:B---3--:R-:W3:Y:S01]  /*1620*/  LDG.E R2, desc[UR56][R2.64] ;  /* 0x0000003802027981 */ /* 0x008ee2000c1e1900 */
[----:B--2---:R-:W-:-:S05]  /*1630*/  MOV R0, 0x1 ;  /* 0x0000000100007802 */ /* 0x004fca0000000f00 */
[----:B------:R4:W-:Y:S04]  /*1640*/  STL.S16 [R1+0x4c8], R0 ;  /* 0x0004c80001007387 */ /* 0x0009e80000100600 */
[----:B---3--:R4:W-:Y:S01]  /*1650*/  STL [R1+0x4a0], R2 ;  /* 0x0004a00201007387 */ /* 0x0089e20000100800 */
[----:B------:R-:W-:Y:S05]  /*1660*/  BRA `(.L_x_16) ;  /* 0x0000000000187947 */ /* 0x000fea0003800000 */
.L_x_17:
[----:B--2---:R-:W-:Y:S01]  /*1670*/  MOV R0, 0x1 ;  /* 0x0000000100007802 */ /* 0x004fe20000000f00 */
[----:B------:R-:W-:-:S03]  /*1680*/  ULDC UR4, c[0x0][0x580] ;  /* 0x0001600000047ab9 */ /* 0x000fc60000000800 */
[----:B------:R-:W-:Y:S02]  /*1690*/  PRMT R2, R0, 0x7610, R2 ;  /* 0x0000761000027816 */ /* 0x000fe40000000002 */
[----:B------:R-:W-:-:S05]  /*16a0*/  MOV R0, UR4 ;  /* 0x0000000400007c02 */ /* 0x000fca0008000f00 */
[----:B------:R3:W-:Y:S04]  /*16b0*/  STL [R1+0x4a0], R0 ;  /* 0x0004a00001007387 */ /* 0x0007e80000100800 */
[----:B------:R3:W-:Y:S02]  /*16c0*/  STL.S16 [R1+0x4c8], R2 ;  /* 0x0004c80201007387 */ /* 0x0007e40000100600 */
.L_x_16:
        /* <DEDUP_REMOVED lines=8> */
[----:B------:R-:W1:Y:S02]  /*1750*/  LDC.64 R16, c[0x0][0x5a8] ;  /* 0x00016a00ff107b82 */ /* 0x000e640000000a00 */
[----:B-1----:R1:W5:Y:S01]  /*1760*/  LDG.E R16, desc[UR56][R16.64] ;  /* 0x0000003810107981 */ /* 0x002362000c1e1900 */
[----:B------:R-:W-:Y:S05]  /*1770*/  BRA `(.L_x_18) ;  /* 0x0000000000087947 */ /* 0x000fea0003800000 */
.L_x_19:
[----:B------:R-:W-:Y:S02]  /*1780*/  ULDC UR4, c[0x0][0x5a0] ;  /* 0x0001680000047ab9 */ /* 0x000fe40000000800 */
[----:B------:R-:W-:-:S07]  /*1790*/  MOV R16, UR4 ;  /* 0x0000000400107c02 */ /* 0x000fce0008000f00 */
.L_x_18:
[----:B------:R-:W-:-:S13]  /*17a0*/  LOP3.LUT P0, RZ, R6, 0xff, RZ, 0xc0, !PT ;  /* 0x000000ff06ff7812 */ /* 0x000fda000780c0ff */
[----:B------:R-:W-:Y:S05]  /*17b0*/  @!P0 EXIT ;  /* 0x000000000000894d */ /* 0x000fea0003800000 */
[----:B--234-:R-:W2:Y:S01]  /*17c0*/  LDL R0, [R1+0x4a0] ;  /* 0x0004a00001007983 */ /* 0x01cea20000100800 */
[----:B------:R-:W-:-:S03]  /*17d0*/  ULDC UR4, c[0x0][0x28c] ;  /* 0x0000a30000047ab9 */ /* 0x000fc60000000800 */
[----:B------:R-:W3:Y:S01]  /*17e0*/  LDL R2, [R1+0x4c8] ;  /* 0x0004c80001027983 */ /* 0x000ee20000100800 */
[----:B------:R-:W4:Y:S01]  /*17f0*/  S2R R7, SR_TID.X ;  /* 0x0000000000077919 */ /* 0x000f220000002100 */
[----:B------:R-:W-:-:S04]  /*1800*/  UIADD3 UR4, UR4, 0x3f, URZ ;  /* 0x0000003f04047890 */ /* 0x000fc8000fffe03f */
[----:B------:R-:W-:Y:S01]  /*1810*/  USHF.R.S32.HI UR5, URZ, 0x1f, UR4 ;  /* 0x0000001f3f057899 */ /* 0x000fe20008011404 */
[----:B-1----:R-:W-:-:S03]  /*1820*/  CS2R R18, SRZ ;  /* 0x0000000000127805 */ /* 0x002fc6000001ff00 */
[----:B------:R-:W-:Y:S02]  /*1830*/  ULEA.HI UR5, UR5, UR4, URZ, 0x6 ;  /* 0x0000000405057291 */ /* 0x000fe4000f8f303f */
[----:B------:R-:W-:Y:S02]  /*1840*/  ULOP3.LUT UR49, UR45, 0x1, URZ, 0xfc, !UPT ;  /* 0x000000012d317892 */ /* 0x000fe4000f8efc3f */
[----:B------:R-:W-:Y:S01]  /*1850*/  ULOP3.LUT UR44, UR39, 0x1, URZ, 0xfc, !UPT ;  /* 0x00000001272c7892 */ /* 0x000fe2000f8efc3f */
[----:B------:R-:W-:Y:S01]  /*1860*/  ULDC.64 UR58, c[0x0][0x198] ;  /* 0x00006600003a7ab9 */ /* 0x000fe20000000a00 */
[----:B------:R-:W-:Y:S01]  /*1870*/  USHF.R.S32.HI UR50, URZ, 0x6, UR5 ;  /* 0x000000063f327899 */ /* 0x000fe20008011405 */
[----:B------:R-:W-:Y:S01]  /*1880*/  UMOV UR36, URZ ;  /* 0x0000003f00247c82 */ /* 0x000fe20008000000 */
[----:B------:R-:W-:Y:S01]  /*1890*/  UMOV UR51, URZ ;  /* 0x0000003f00337c82 */ /* 0x000fe20008000000 */
[----:B--2---:R-:W-:Y:S02]  /*18a0*/  MOV R4, R0 ;  /* 0x0000000000047202 */ /* 0x004fe40000000f00 */
[----:B----4-:R-:W-:-:S02]  /*18b0*/  SHF.L.U32 R0, R7, 0x4, RZ ;  /* 0x0000000407007819 */ /* 0x010fc400000006ff */
[----:B---3--:R-:W-:Y:S02]  /*18c0*/  MOV R5, R2 ;  /* 0x0000000200057202 */ /* 0x008fe40000000f00 */
[C---:B------:R-:W-:Y:S02]  /*18d0*/  SHF.L.U32 R2, R7.reuse, 0x1, RZ ;  /* 0x0000000107027819 */ /* 0x040fe400000006ff */
[----:B------:R-:W-:Y:S02]  /*18e0*/  LOP3.LUT R3, R0, 0xe00, RZ, 0xc0, !PT ;  /* 0x00000e0000037812 */ /* 0x000fe400078ec0ff */
[----:B------:R-:W-:Y:S02]  /*18f0*/  SHF.L.U32 R0, R7, 0x3, RZ ;  /* 0x0000000307007819 */ /* 0x000fe400000006ff */
[----:B------:R-:W-:Y:S02]  /*1900*/  LOP3.LUT R3, R3, 0x6, R2, 0xf8, !PT ;  /* 0x0000000603037812 */ /* 0x000fe400078ef802 */
[----:B------:R-:W-:-:S02]  /*1910*/  LOP3.LUT R2, R0, 0x80, RZ, 0xc0, !PT ;  /* 0x0000008000027812 */ /* 0x000fc400078ec0ff */
[----:B------:R-:W-:Y:S02]  /*1920*/  LOP3.LUT R3, R3, 0x60, R0, 0xf8, !PT ;  /* 0x0000006003037812 */ /* 0x000fe400078ef800 */
[--C-:B------:R-:W-:Y:S02]  /*1930*/  LOP3.LUT R2, R2, 0x10, R7.reuse, 0xf8, !PT ;  /* 0x0000001002027812 */ /* 0x100fe400078ef807 */
[----:B------:R-:W-:Y:S02]  /*1940*/  SHF.R.U32.HI R0, RZ, 0x4, R7 ;  /* 0x00000004ff007819 */ /* 0x000fe40000011607 */
[----:B------:R-:W-:Y:S02]  /*1950*/  LOP3.LUT R17, R3, R2, RZ, 0xfc, !PT ;  /* 0x0000000203117212 */ /* 0x000fe400078efcff */
[----:B------:R-:W-:Y:S02]  /*1960*/  LOP3.LUT P0, RZ, R0, 0x1, RZ, 0xc0, !PT ;  /* 0x0000000100ff7812 */ /* 0x000fe4000780c0ff */
[----:B------:R-:W-:-:S02]  /*1970*/  PRMT R2, R5, 0x7610, R2 ;  /* 0x0000761005027816 */ /* 0x000fc40000000002 */
[----:B------:R-:W-:Y:S01]  /*1980*/  PRMT R0, R5, 0x7610, R0 ;  /* 0x0000761005007816 */ /* 0x000fe20000000000 */
[----:B------:R-:W-:Y:S01]  /*1990*/  STL [R1+0x4b8], R4 ;  /* 0x0004b80401007387 */ /* 0x000fe20000100800 */
[----:B------:R-:W-:-:S03]  /*19a0*/  MOV R3, 0x8 ;  /* 0x0000000800037802 */ /* 0x000fc60000000f00 */
[----:B------:R1:W-:Y:S04]  /*19b0*/  STL.S16 [R1+0x4c0], R2 ;  /* 0x0004c00201007387 */ /* 0x0003e80000100600 */
[----:B------:R2:W-:Y:S01]  /*19c0*/  STL.S16 [R1+0x4bc], R0 ;  /* 0x0004bc0001007387 */ /* 0x0005e20000100600 */
[----:B-1----:R-:W-:Y:S02]  /*19d0*/  MOV R2, R4 ;  /* 0x0000000400027202 */ /* 0x002fe40000000f00 */
[----:B--2---:R-:W-:-:S07]  /*19e0*/  SEL R0, R3, 0xfffffff8, !P0 ;  /* 0xfffffff803007807 */ /* 0x004fce0004000000 */
.L_x_232:
[----:B------:R-:W-:Y:S01]  /*19f0*/  STL [R1+0x49c], RZ ;  /* 0x00049cff01007387 */ /* 0x000fe20000100800 */
[----:B------:R-:W1:Y:S01]  /*1a00*/  S2UR UR9, SR_CgaCtaId ;  /* 0x00000000000979c3 */ /* 0x000e620000008800 */
[----:B------:R-:W-:Y:S01]  /*1a10*/  UMOV UR48, 0x400 ;  /* 0x0000040000307882 */ /* 0x000fe20000000000 */
[----:B------:R-:W-:Y:S01]  /*1a20*/  UMOV UR4, URZ ;  /* 0x0000003f00047c82 */ /* 0x000fe20008000000 */
[----:B------:R-:W-:Y:S01]  /*1a30*/  STL [R1+0x498], RZ ;  /* 0x000498ff01007387 */ /* 0x000fe20000100800 */
[----:B------:R-:W-:Y:S01]  /*1a40*/  UMOV UR8, URZ ;  /* 0x0000003f00087c82 */ /* 0x000fe20008000000 */
[----:B------:R-:W-:Y:S01]  /*1a50*/  UMOV UR5, URZ ;  /* 0x0000003f00057c82 */ /* 0x000fe20008000000 */
[----:B------:R-:W-:Y:S01]  /*1a60*/  UMOV UR10, UR51 ;  /* 0x00000033000a7c82 */ /* 0x000fe20008000000 */
[----:B------:R-:W-:Y:S01]  /*1a70*/  STL [R1+0x494], RZ ;  /* 0x000494ff01007387 */ /* 0x000fe20000100800 */
[----:B--2---:R-:W2:Y:S01]  /*1a80*/  LDC R3, c[0x0][0x28c] ;  /* 0x0000a300ff037b82 */ /* 0x004ea20000000800 */
[----:B------:R-:W-:Y:S01]  /*1a90*/  UMOV UR11, UR36 ;  /* 0x00000024000b7c82 */ /* 0x000fe20008000000 */
[----:B------:R-:W-:Y:S01]  /*1aa0*/  CS2R R236, SRZ ;  /* 0x0000000000ec7805 */ /* 0x000fe2000001ff00 */
[----:B------:R-:W-:Y:S01]  /*1ab0*/  STL [R1+0x490], RZ ;  /* 0x000490ff01007387 */ /* 0x000fe20000100800 */
[----:B------:R-:W-:-:S02]  /*1ac0*/  CS2R R234, SRZ ;  /* 0x0000000000ea7805 */ /* 0x000fc4000001ff00 */
[----:B------:R-:W-:Y:S02]  /*1ad0*/  CS2R R232, SRZ ;  /* 0x0000000000e87805 */ /* 0x000fe4000001ff00 */
[----:B------:R-:W-:Y:S01]  /*1ae0*/  CS2R R230, SRZ ;  /* 0x0000000000e67805 */ /* 0x000fe2000001ff00 */
[----:B------:R-:W-:Y:S01]  /*1af0*/  STL [R1+0x48c], RZ ;  /* 0x00048cff01007387 */ /* 0x000fe20000100800 */
[----:B------:R-:W-:Y:S02]  /*1b00*/  CS2R R228, SRZ ;  /* 0x0000000000e47805 */ /* 0x000fe4000001ff00 */
[----:B------:R-:W-:Y:S02]  /*1b10*/  CS2R R226, SRZ ;  /* 0x0000000000e27805 */ /* 0x000fe4000001ff00 */
[----:B------:R-:W-:Y:S01]  /*1b20*/  CS2R R224, SRZ ;  /* 0x0000000000e07805 */ /* 0x000fe2000001ff00 */
[----:B------:R-:W-:Y:S01]  /*1b30*/  STL [R1+0x488], RZ ;  /* 0x000488ff01007387 */ /* 0x000fe20000100800 */
[----:B------:R-:W-:-:S02]  /*1b40*/  CS2R R222, SRZ ;  /* 0x0000000000de7805 */ /* 0x000fc4000001ff00 */
[----:B------:R-:W-:Y:S02]  /*1b50*/  CS2R R220, SRZ ;  /* 0x0000000000dc7805 */ /* 0x000fe4000001ff00 */
[----:B------:R-:W-:Y:S01]  /*1b60*/  CS2R R218, SRZ ;  /* 0x0000000000da7805 */ /* 0x000fe2000001ff00 */
[----:B------:R-:W-:Y:S01]  /*1b70*/  STL [R1+0x484], RZ ;  /* 0x000484ff01007387 */ /* 0x000fe20000100800 */
[----:B-1----:R-:W-:Y:S01]  /*1b80*/  ULEA UR48, UR9, UR48, 0x18 ;  /* 0x0000003009307291 */ /* 0x002fe2000f8ec03f */
[----:B------:R-:W-:Y:S02]  /*1b90*/  CS2R R216, SRZ ;  /* 0x0000000000d87805 */ /* 0x000fe4000001ff00 */
[----:B------:R-:W-:Y:S01]  /*1ba0*/  CS2R R214, SRZ ;  /* 0x0000000000d67805 */ /* 0x000fe2000001ff00 */
[----:B------:R-:W-:Y:S01]  /*1bb0*/  STL [R1+0x480], RZ ;  /* 0x000480ff01007387 */ /* 0x000fe20000100800 */
[----:B------:R-:W-:Y:S02]  /*1bc0*/  CS2R R212, SRZ ;  /* 0x0000000000d47805 */ /* 0x000fe4000001ff00 */
[----:B------:R-:W-:-:S02]  /*1bd0*/  CS2R R210, SRZ ;  /* 0x0000000000d27805 */ /* 0x000fc4000001ff00 */
[----:B------:R-:W-:Y:S01]  /*1be0*/  CS2R R208, SRZ ;  /* 0x0000000000d07805 */ /* 0x000fe2000001ff00 */
[----:B------:R-:W-:Y:S01]  /*1bf0*/  STL [R1+0x47c], RZ ;  /* 0x00047cff01007387 */ /* 0x000fe20000100800 */
[----:B--2---:R-:W-:Y:S02]  /*1c00*/  ISETP.GE.AND P0, PT, R3, 0x1, PT ;  /* 0x000000010300780c */ /* 0x004fe40003f06270 */
[----:B------:R-:W-:Y:S02]  /*1c10*/  CS2R R206, SRZ ;  /* 0x0000000000ce7805 */ /* 0x000fe4000001ff00 */
[----:B------:R-:W-:Y:S01]  /*1c20*/  CS2R R204, SRZ ;  /* 0x0000000000cc7805 */ /* 0x000fe2000001ff00 */
[----:B------:R-:W-:Y:S01]  /*1c30*/  STL [R1+0x478], RZ ;  /* 0x000478ff01007387 */ /* 0x000fe20000100800 */
[----:B------:R-:W-:Y:S02]  /*1c40*/  CS2R R202, SRZ ;  /* 0x0000000000ca7805 */ /* 0x000fe4000001ff00 */
[----:B------:R-:W-:-:S02]  /*1c50*/  CS2R R200, SRZ ;  /* 0x0000000000c87805 */ /* 0x000fc4000001ff00 */
[----:B------:R-:W-:Y:S01]  /*1c60*/  CS2R R198, SRZ ;  /* 0x0000000000c67805 */ /* 0x000fe2000001ff00 */
[----:B------:R-:W-:Y:S01]  /*1c70*/  STL [R1+0x474], RZ ;  /* 0x000474ff01007387 */ /* 0x000fe20000100800 */
[----:B------:R-:W-:Y:S02]  /*1c80*/  CS2R R196, SRZ ;  /* 0x0000000000c47805 */ /* 0x000fe4000001ff00 */
        /* <DEDUP_REMOVED lines=115> */
[----:B------:R-:W-:-:S03]  /*23c0*/  CS2R R150, SRZ ;  /* 0x0000000000967805 */ /* 0x000fc6000001ff00 */
[----:B------:R-:W-:Y:S04]  /*23d0*/  STL [R1+0x3fc], RZ ;  /* 0x0003fcff01007387 */ /* 0x000fe80000100800 */
        /* <DEDUP_REMOVED lines=127> */
[----:B------:R-:W-:Y:S04]  /*2bd0*/  STL [R1], RZ ;  /* 0x000000ff01007387 */ /* 0x000fe80000100800 */
        /* <DEDUP_REMOVED lines=39> */
[----:B------:R-:W-:Y:S01]  /*2e50*/  STL [R1+0xa0], RZ ;  /* 0x0000a0ff01007387 */ /* 0x000fe20000100800 */
[----:B------:R-:W1:Y:S03]  /*2e60*/  S2R R0, SR_TID.X ;  /* 0x0000000000007919 */ /* 0x000e660000002100 */
        /* <DEDUP_REMOVED lines=8> */
[----:B-1----:R-:W-:-:S03]  /*2ef0*/  LOP3.LUT R0, R0, 0x80, RZ, 0xc0, !PT ;  /* 0x0000008000007812 */ /* 0x002fc600078ec0ff */
[----:B------:R-:W-:Y:S01]  /*2f00*/  STL [R1+0xc4], RZ ;  /* 0x0000c4ff01007387 */ /* 0x000fe20000100800 */
[----:B------:R-:W-:-:S03]  /*2f10*/  SHF.R.U32.HI R0, RZ, 0x7, R0 ;  /* 0x00000007ff007819 */ /* 0x000fc60000011600 */
        /* <DEDUP_REMOVED lines=33> */
[----:B------:R-:W1:Y:S04]  /*3130*/  SHFL.IDX PT, R0, R0, RZ, 0x1f ;  /* 0x00001fff00007589 */ /* 0x000e6800000e0000 */
[----:B------:R2:W-:Y:S04]  /*3140*/  STL [R1+0x14c], RZ ;  /* 0x00014cff01007387 */ /* 0x0005e80000100800 */
[----:B------:R2:W-:Y:S04]  /*3150*/  STL [R1+0x150], RZ ;  /* 0x000150ff01007387 */ /* 0x0005e80000100800 */
[----:B------:R2:W-:Y:S04]  /*3160*/  STL [R1+0x154], RZ ;  /* 0x000154ff01007387 */ /* 0x0005e80000100800 */
[----:B------:R2:W-:Y:S04]  /*3170*/  STL [R1+0x158], RZ ;  /* 0x000158ff01007387 */ /* 0x0005e80000100800 */
[----:B------:R2:W-:Y:S04]  /*3180*/  STL [R1+0x15c], RZ ;  /* 0x00015cff01007387 */ /* 0x0005e80000100800 */
[----:B------:R2:W-:Y:S01]  /*3190*/  STL [R1+0x160], RZ ;  /* 0x000160ff01007387 */ /* 0x0005e20000100800 */
[----:B-1----:R-:W-:-:S03]  /*31a0*/  R2UR UR6, R0 ;  /* 0x00000000000672ca */ /* 0x002fc600000e0000 */
[----:B------:R2:W-:Y:S04]  /*31b0*/  STL [R1+0x164], RZ ;  /* 0x000164ff01007387 */ /* 0x0005e80000100800 */
[----:B------:R2:W-:Y:S04]  /*31c0*/  STL [R1+0x168], RZ ;  /* 0x000168ff01007387 */ /* 0x0005e80000100800 */
[----:B------:R2:W-:Y:S02]  /*31d0*/  STL [R1+0x16c], RZ ;  /* 0x00016cff01007387 */ /* 0x0005e40000100800 */
[----:B------:R-:W-:-:S02]  /*31e0*/  ULEA.HI UR7, UR6, UR6, URZ, 0x1 ;  /* 0x0000000606077291 */ /* 0x000fc4000f8f083f */
[----:B------:R2:W-:Y:S02]  /*31f0*/  STL [R1+0x170], RZ ;  /* 0x000170ff01007387 */ /* 0x0005e40000100800 */
[----:B------:R-:W-:Y:S02]  /*3200*/  ULOP3.LUT UR7, UR7, 0xffffe, URZ, 0xc0, !UPT ;  /* 0x000ffffe07077892 */ /* 0x000fe4000f8ec03f */
[----:B------:R2:W-:Y:S02]  /*3210*/  STL [R1+0x174], RZ ;  /* 0x000174ff01007387 */ /* 0x0005e40000100800 */
[----:B------:R-:W-:Y:S02]  /*3220*/  UIADD3 UR7, UR6, -UR7, URZ ;  /* 0x8000000706077290 */ /* 0x000fe4000fffe03f */
[----:B------:R2:W-:Y:S02]  /*3230*/  STL [R1+0x178], RZ ;  /* 0x000178ff01007387 */ /* 0x0005e40000100800 */
[----:B------:R-:W-:-:S02]  /*3240*/  ULEA UR7, UR7, UR48, 0xc ;  /* 0x0000003007077291 */ /* 0x000fc4000f8e603f */
[----:B------:R2:W-:Y:S02]  /*3250*/  STL [R1+0x17c], RZ ;  /* 0x00017cff01007387 */ /* 0x0005e40000100800 */
[----:B------:R-:W-:Y:S02]  /*3260*/  UIADD3 UR7, UR7, 0x6200, URZ ;  /* 0x0000620007077890 */ /* 0x000fe4000fffe03f */
[----:B------:R2:W-:Y:S02]  /*3270*/  STL [R1+0x180], RZ ;  /* 0x000180ff01007387 */ /* 0x0005e40000100800 */
[----:B------:R-:W-:Y:S02]  /*3280*/  USHF.R.U32.HI UR7, URZ, 0x4, UR7 ;  /* 0x000000043f077899 */ /* 0x000fe40008011607 */
[----:B------:R2:W-:Y:S02]  /*3290*/  STL [R1+0x184], RZ ;  /* 0x000184ff01007387 */ /* 0x0005e40000100800 */
[----:B------:R-:W-:-:S02]  /*32a0*/  ULOP3.LUT UR9, UR7, 0x3fff, URZ, 0xc0, !UPT ;  /* 0x00003fff07097892 */ /* 0x000fc4000f8ec03f */
[----:B------:R2:W-:Y:S04]  /*32b0*/  STL [R1+0x188], RZ ;  /* 0x000188ff01007387 */ /* 0x0005e80000100800 */
        /* <DEDUP_REMOVED lines=28> */
[----:B------:R2:W-:Y:S01]  /*3480*/  STL [R1+0x1fc], RZ ;  /* 0x0001fcff01007387 */ /* 0x0005e20000100800 */
[----:B------:R-:W-:Y:S05]  /*3490*/  @!P0 BRA `(.L_x_20) ;  /* 0x0000004400548947 */ /* 0x000fea0003800000 */
[----:B------:R-:W-:-:S06]  /*34a0*/  UISETP.NE.AND UP0, UPT, UR49, 0x3, UPT ;  /* 0x000000033100788c */ /* 0x000fcc000bf05270 */
[----:B------:R-:W-:-:S13]  /*34b0*/  PLOP3.LUT P1, PT, PT, PT, UP0, 0x80, 0x0 ;  /* 0x000000000000781c */ /* 0x000fda0003f2f008 */
[----:B------:R-:W-:Y:S05]  /*34c0*/  @!P1 BRA `(.L_x_21) ;  /* 0x0000000000049947 */ /* 0x000fea0003800000 */
[----:B------:R-:W-:Y:S01]  /*34d0*/  BPT.TRAP 0x1 ;  /* 0x000000040000795c */ /* 0x000fe20000300000 */
.L_x_21:
[----:B------:R-:W-:Y:S01]  /*34e0*/  ULEA UR4, UR51, UR48, 0x3 ;  /* 0x0000003033047291 */ /* 0x000fe2000f8e183f */
[----:B------:R-:W-:-:S04]  /*34f0*/  MOV R0, UR36 ;  /* 0x0000002400007c02 */ /* 0x000fc80008000f00 */
[----:B------:R-:W-:-:S04]  /*3500*/  SHF.L.U32 R0, R0, 0x1f, RZ ;  /* 0x0000001f00007819 */ /* 0x000fc800000006ff */
[----:B------:R1:W3:Y:S01]  /*3510*/  SYNCS.PHASECHK.TRANS64.TRYWAIT P0, [UR4], R0 ;  /* 0x00000000ff0075a7 */ /* 0x0002e20008000144 */
[----:B------:R-:W-:Y:S05]  /*3520*/  @!P1 BRA `(.L_x_22) ;  /* 0x0000000000049947 */ /* 0x000fea0003800000 */
[----:B------:R-:W-:Y:S01]  /*3530*/  BPT.TRAP 0x1 ;  /* 0x000000040000795c */ /* 0x000fe20000300000 */
.L_x_22:
[----:B---3--:R-:W-:Y:S05]  /*3540*/  @P0 BRA `(.L_x_23) ;  /* 0x0000000000080947 */ /* 0x008fea0003800000 */
[----:B------:R-:W3:Y:S02]  /*3550*/  SYNCS.PHASECHK.TRANS64.TRYWAIT P0, [UR4], R0 ;  /* 0x00000000ff0075a7 */ /* 0x000ee40008000144 */
[----:B---3--:R-:W-:Y:S05]  /*3560*/  @!P0 BRA `(.L_x_24) ;  /* 0x000001d4001c8947 */ /* 0x008fea0003800000 */
.L_x_23:
[----:B------:R-:W-:Y:S01]  /*3570*/  UIADD3 UR4, UR48, 0x1e200, URZ ;  /* 0x0001e20030047890 */ /* 0x000fe2000fffe03f */
[----:B------:R-:W-:Y:S01]  /*3580*/  WARPGROUP.ARRIVE ;  /* 0x00000000000079c5 */ /* 0x000fe20000000000 */
[----:B------:R-:W-:Y:S02]  /*3590*/  ULOP3.LUT UR10, UR9, 0x10000, URZ, 0xfc, !UPT ;  /* 0x00010000090a7892 */ /* 0x000fe4000f8efc3f */
[----:B------:R-:W-:Y:S02]  /*35a0*/  USHF.R.U32.HI UR4, URZ, 0x4, UR4 ;  /* 0x000000043f047899 */ /* 0x000fe40008011604 */
[----:B------:R-:W-:Y:S02]  /*35b0*/  ULEA UR10, UR51, UR10, 0xa ;  /* 0x0000000a330a7291 */ /* 0x000fe4000f8e503f */
[----:B------:R-:W-:Y:S01]  /*35c0*/  ULOP3.LUT UR4, UR4, 0x3fff, URZ, 0xc0, !UPT ;  /* 0x00003fff04047892 */ /* 0x000fe2000f8ec03f */
[----:B------:R-:W-:Y:S01]  /*35d0*/  UMOV UR5, 0x80000020 ;  /* 0x8000002000057882 */ /* 0x000fe20000000000 */
[----:B------:R-:W-:-:S02]  /*35e0*/  UMOV UR7, 0x80000020 ;  /* 0x8000002000077882 */ /* 0x000fc40000000000 */
[----:B------:R-:W-:Y:S01]  /*35f0*/  ULOP3.LUT UR4, UR4, 0x10000, URZ, 0xfc, !UPT ;  /* 0x0001000004047892 */ /* 0x000fe2000f8efc3f */
[----:B------:R-:W-:-:S03]  /*3600*/  UMOV UR8, 0x2 ;  /* 0x0000000200087882 */ /* 0x000fc60000000000 */
[----:B------:R-:W-:-:S03]  /*3610*/  ULEA UR11, UR51, UR4, 0xa ;  /* 0x00000004330b7291 */ /* 0x000fc6000f8e503f */
[----:B------:R-:W-:-:S04]  /*3620*/  UMOV UR4, UR10 ;  /* 0x0000000a00047c82 */ /* 0x000fc80008000000 */
[----:B------:R-:W-:Y:S02]  /*3630*/  UMOV UR6, UR11 ;  /* 0x0000000b00067c82 */ /* 0x000fe40008000000 */
[----:B------:R-:W-:Y:S01]  /*3640*/  QGMMA.64x256x32.F32.E4M3.E4M3 R24, gdesc[UR4], RZ, !UPT, gsb0 ;  /* 0x03e00000041879f3 */ /* 0x000fe2000c0008ff */
[----:B------:R-:W-:Y:S01]  /*3650*/  UIADD3 UR4, UR10, 0x200, URZ ;  /* 0x000002000a047890 */ /* 0x000fe2000fffe03f */
[----:B------:R-:W-:Y:S01]  /*3660*/  UMOV UR5, 0x80000020 ;  /* 0x8000002000057882 */ /* 0x000fe20000000000 */
[----:B------:R-:W-:Y:S02]  /*3670*/  WARPGROUP.DEPBAR.LE gsb0, 0x0 ;  /* 0x00008000000079c5 */ /* 0x000fe40000010000 */
[----:B------:R-:W-:Y:S04]  /*3680*/  STL.64 [R1], R24 ;  /* 0x0000001801007387 */ /* 0x000fe80000100a00 */
[----:B------:R-:W-:Y:S04]  /*3690*/  STL.64 [R1+0x8], R26 ;  /* 0x0000081a01007387 */ /* 0x000fe80000100a00 */
        /* <DEDUP_REMOVED lines=61> */
[----:B------:R4:W-:Y:S02]  /*3a70*/  STL.64 [R1+0x1f8], R150 ;  /* 0x0001f89601007387 */ /* 0x0009e40000100a00 */
[----:B----4-:R-:W-:-:S06]  /*3a80*/  WARPGROUP.ARRIVE ;  /* 0x00000000000079c5 */ /* 0x010fcc0000000000 */
[----:B------:R-:W-:Y:S03]  /*3a90*/  QGMMA.64x256x32.F32.E4M3.E4M3 R24, gdesc[UR4], RZ, !UPT, gsb0 ;  /* 0x03e00000041879f3 */ /* 0x000fe6000c0008ff */
[----:B------:R-:W-:Y:S02]  /*3aa0*/  WARPGROUP.DEPBAR.LE gsb0, 0x0 ;  /* 0x00008000000079c5 */ /* 0x000fe40000010000 */
        /* <DEDUP_REMOVED lines=21> */
[----:B------:R4:W-:Y:S04]  /*3c00*/  STL.64 [R1+0x4d0], R108 ;  /* 0x0004d06c01007387 */ /* 0x0009e80000100a00 */
        /* <DEDUP_REMOVED lines=69> */
[----:B----4-:R-:W4:Y:S04]  /*4060*/  LDL.LU.64 R108, [R1] ;  /* 0x00000000016c7983 */ /* 0x010f280000300a00 */
[----:B------:R-:W4:Y:S04]  /*4070*/  LDL.LU.64 R110, [R1+0x8] ;  /* 0x00000800016e7983 */ /* 0x000f280000300a00 */
        /* <DEDUP_REMOVED lines=61> */
[----:B------:R-:W4:Y:S01]  /*4450*/  LDL.LU.64 R234, [R1+0x1f8] ;  /* 0x0001f80001ea7983 */ /* 0x000f220000300a00 */
[----:B------:R-:W-:-:S02]  /*4460*/  UIADD3 UR4, UR10, 0x2, URZ ;  /* 0x000000020a047890 */ /* 0x000fc4000fffe03f */
[----:B------:R-:W-:Y:S01]  /*4470*/  UIADD3 UR6, UR11, 0x2, URZ ;  /* 0x000000020b067890 */ /* 0x000fe2000fffe03f */
[----:B------:R-:W-:Y:S01]  /*4480*/  STL [R1+0x388], RZ ;  /* 0x000388ff01007387 */ /* 0x000fe20000100800 */
[----:B------:R-:W-:Y:S01]  /*4490*/  UMOV UR5, 0x80000020 ;  /* 0x8000002000057882 */ /* 0x000fe20000000000 */
[----:B------:R-:W-:Y:S02]  /*44a0*/  UMOV UR7, 0x80000020 ;  /* 0x8000002000077882 */ /* 0x000fe40000000000 */
        /* <DEDUP_REMOVED lines=25> */
[----:B----4-:R-:W-:-:S06]  /*4640*/  WARPGROUP.ARRIVE ;  /* 0x00000000000079c5 */ /* 0x010fcc0000000000 */
[----:B------:R-:W-:Y:S03]  /*4650*/  QGMMA.64x256x32.F32.E4M3.E4M3 R108, gdesc[UR4], R108, gsb0 ;  /* 0x03e00000046c79f3 */ /* 0x000fe6000800086c */
[----:B------:R-:W-:Y:S02]  /*4660*/  WARPGROUP.DEPBAR.LE gsb0, 0x0 ;  /* 0x00008000000079c5 */ /* 0x000fe40000010000 */
[----:B------:R-:W-:Y:S01]  /*4670*/  STL.64 [R1], R108 ;  /* 0x0000006c01007387 */ /* 0x000fe20000100a00 */
[----:B------:R-:W-:Y:S01]  /*4680*/  UIADD3 UR4, UR10, 0x202, URZ ;  /* 0x000002020a047890 */ /* 0x000fe2000fffe03f */
[----:B------:R-:W-:Y:S02]  /*4690*/  MOV R21, R220 ;  /* 0x000000dc00157202 */ /* 0x000fe40000000f00 */
[----:B------:R-:W-:Y:S01]  /*46a0*/  STL.64 [R1+0x8], R110 ;  /* 0x0000086e01007387 */ /* 0x000fe20000100a00 */
[----:B------:R-:W-:Y:S01]  /*46b0*/  UMOV UR5, 0x80000020 ;  /* 0x8000002000057882 */ /* 0x000fe20000000000 */
[----:B------:R-:W-:-:S02]  /*46c0*/  MOV R20, R221 ;  /* 0x000000dd00147202 */ /* 0x000fc40000000f00 */
[----:B------:R-:W-:Y:S01]  /*46d0*/  STL.64 [R1+0x10], R112 ;  /* 0x0000107001007387 */ /* 0x000fe20000100a00 */
[----:B------:R-:W-:Y:S02]  /*46e0*/  MOV R15, R222 ;  /* 0x000000de000f7202 */ /* 0x000fe40000000f00 */
[----:B------:R-:W-:Y:S02]  /*46f0*/  CS2R R236, SRZ ;  /* 0x0000000000ec7805 */ /* 0x000fe4000001ff00 */
[----:B------:R-:W-:Y:S01]  /*4700*/  MOV R14, R223 ;  /* 0x000000df000e7202 */ /* 0x000fe20000000f00 */
[----:B------:R-:W-:Y:S01]  /*4710*/  STL.64 [R1+0x18], R114 ;  /* 0x0000187201007387 */ /* 0x000fe20000100a00 */
[----:B------:R-:W-:Y:S02]  /*4720*/  MOV R13, R224 ;  /* 0x000000e0000d7202 */ /* 0x000fe40000000f00 */
[----:B------:R-:W-:Y:S02]  /*4730*/  CS2R R22, SRZ ;  /* 0x0000000000167805 */ /* 0x000fe4000001ff00 */
[----:B------:R-:W-:Y:S01]  /*4740*/  MOV R12, R225 ;  /* 0x000000e1000c7202 */ /* 0x000fe20000000f00 */
[----:B------:R-:W-:Y:S01]  /*4750*/  STL.64 [R1+0x20], R116 ;  /* 0x0000207401007387 */ /* 0x000fe20000100a00 */
[----:B------:R-:W-:-:S02]  /*4760*/  MOV R11, R226 ;  /* 0x000000e2000b7202 */ /* 0x000fc40000000f00 */
[----:B------:R-:W-:Y:S01]  /*4770*/  MOV R10, R227 ;  /* 0x000000e3000a7202 */ /* 0x000fe20000000f00 */
[----:B------:R-:W-:Y:S01]  /*4780*/  STL.64 [R1+0x28], R118 ;  /* 0x0000287601007387 */ /* 0x000fe20000100a00 */
[----:B------:R-:W-:Y:S02]  /*4790*/  MOV R9, R228 ;  /* 0x000000e400097202 */ /* 0x000fe40000000f00 */
[----:B------:R-:W-:Y:S01]  /*47a0*/  MOV R8, R229 ;  /* 0x000000e500087202 */ /* 0x000fe20000000f00 */
[----:B------:R-:W-:Y:S01]  /*47b0*/  STL.64 [R1+0x30], R120 ;  /* 0x0000307801007387 */ /* 0x000fe20000100a00 */
[----:B------:R-:W-:Y:S02]  /*47c0*/  MOV R7, R230 ;  /* 0x000000e600077202 */ /* 0x000fe40000000f00 */
[----:B------:R-:W-:Y:S01]  /*47d0*/  MOV R6, R231 ;  /* 0x000000e700067202 */ /* 0x000fe20000000f00 */
[----:B------:R-:W-:Y:S01]  /*47e0*/  STL.64 [R1+0x38], R122 ;  /* 0x0000387a01007387 */ /* 0x000fe20000100a00 */
[----:B------:R-:W-:-:S02]  /*47f0*/  MOV R5, R232 ;  /* 0x000000e800057202 */ /* 0x000fc40000000f00 */
[----:B------:R-:W-:Y:S01]  /*4800*/  MOV R4, R233 ;  /* 0x000000e900047202 */ /* 0x000fe20000000f00 */
[----:B------:R-:W-:Y:S01]  /*4810*/  STL.64 [R1+0x40], R124 ;  /* 0x0000407c01007387 */ /* 0x000fe20000100a00 */
[----:B---3--:R-:W-:Y:S02]  /*4820*/  MOV R3, R234 ;  /* 0x000000ea00037202 */ /* 0x008fe40000000f00 */
[----:B-1----:R-:W-:Y:S01]  /*4830*/  MOV R0, R235 ;  /* 0x000000eb00007202 */ /* 0x002fe20000000f00 */
        /* <DEDUP_REMOVED lines=55> */
[----:B-1----:R-:W4:Y:S04]  /*4bb0*/  LDL.LU.64 R150, [R1+0x578] ;  /* 0x0005780001967983 */ /* 0x002f280000300a00 */
        /* <DEDUP_REMOVED lines=21> */
[----:B---3--:R-:W-:-:S02]  /*4d10*/  CS2R R234, SRZ ;  /* 0x0000000000ea7805 */ /* 0x008fc4000001ff00 */
[----:B------:R-:W-:Y:S02]  /*4d20*/  CS2R R232, SRZ ;  /* 0x0000000000e87805 */ /* 0x000fe4000001ff00 */
[----:B------:R-:W-:Y:S01]  /*4d30*/  CS2R R230, SRZ ;  /* 0x0000000000e67805 */ /* 0x000fe2000001ff00 */
[----:B------:R1:W-:Y:S01]  /*4d40*/  STL [R1+0x320], RZ ;  /* 0x000320ff01007387 */ /* 0x0003e20000100800 */
[----:B------:R-:W-:Y:S02]  /*4d50*/  CS2R R228, SRZ ;  /* 0x0000000000e47805 */ /* 0x000fe4000001ff00 */
[----:B------:R-:W-:Y:S02]  /*4d60*/  CS2R R226, SRZ ;  /* 0x0000000000e27805 */ /* 0x000fe4000001ff00 */
[----:B------:R-:W-:Y:S01]  /*4d70*/  CS2R R224, SRZ ;  /* 0x0000000000e07805 */ /* 0x000fe2000001ff00 */
[----:B------:R1:W-:Y:S01]  /*4d80*/  STL [R1+0x31c], RZ ;  /* 0x00031cff01007387 */ /* 0x0003e20000100800 */
[----:B------:R-:W-:-:S02]  /*4d90*/  CS2R R222, SRZ ;  /* 0x0000000000de7805 */ /* 0x000fc4000001ff00 */
        /* <DEDUP_REMOVED lines=106> */
[----:B----4-:R-:W-:-:S06]  /*5440*/  WARPGROUP.ARRIVE ;  /* 0x00000000000079c5 */ /* 0x010fcc0000000000 */
[----:B------:R-:W-:Y:S01]  /*5450*/  QGMMA.64x256x32.F32.E4M3.E4M3 R24, gdesc[UR4], R24, gsb0 ;  /* 0x03e00000041879f3 */ /* 0x000fe20008000818 */
[----:B------:R-:W-:Y:S02]  /*5460*/  ULDC UR4, c[0x0][0x50c] ;  /* 0x0001430000047ab9 */ /* 0x000fe40000000800 */
[----:B------:R-:W-:-:S04]  /*5470*/  UISETP.NE.AND UP0, UPT, UR4, 0x2, UPT ;  /* 0x000000020400788c */ /* 0x000fc8000bf05270 */
[----:B------:R-:W-:-:S06]  /*5480*/  USEL UR4, URZ, 0x1, UP0 ;  /* 0x000000013f047887 */ /* 0x000fcc0008000000 */
[----:B------:R-:W-:Y:S01]  /*5490*/  ISETP.NE.AND P0, PT, RZ, UR4, PT ;  /* 0x00000004ff007c0c */ /* 0x000fe2000bf05270 */
[----:B------:R-:W-:-:S12]  /*54a0*/  WARPGROUP.DEPBAR.LE gsb0, 0x0 ;  /* 0x00008000000079c5 */ /* 0x000fd80000010000 */
[----:B-1----:R-:W-:Y:S05]  /*54b0*/  @!P0 BRA `(.L_x_25) ;  /* 0x0000002400348947 */ /* 0x002fea0003800000 */
[----:B------:R-:W3:Y:S04]  /*54c0*/  LDL R22, [R1] ;  /* 0x0000000001167983 */ /* 0x000ee80000100800 */
[----:B------:R-:W4:Y:S04]  /*54d0*/  LDL R23, [R1+0x4] ;  /* 0x0000040001177983 */ /* 0x000f280000100800 */
[----:B------:R-:W2:Y:S04]  /*54e0*/  LDL R152, [R1+0x8] ;  /* 0x0000080001987983 */ /* 0x000ea80000100800 */
        /* <DEDUP_REMOVED lines=83> */
[----:B------:R1:W-:Y:S04]  /*5a20*/  STL [R1+0x530], R131 ;  /* 0x0005308301007387 */ /* 0x0003e80000100800 */
[----:B-1----:R-:W3:Y:S04]  /*5a30*/  LDL R131, [R1+0x158] ;  /* 0x0001580001837983 */ /* 0x002ee80000100800 */
[----:B------:R1:W-:Y:S04]  /*5a40*/  STL [R1+0x52c], R132 ;  /* 0x00052c8401007387 */ /* 0x0003e80000100800 */
[----:B-1----:R-:W4:Y:S04]  /*5a50*/  LDL R132, [R1+0x15c] ;  /* 0x00015c0001847983 */ /* 0x002f280000100800 */
[----:B------:R1:W-:Y:S04]  /*5a60*/  STL [R1+0x528], R133 ;  /* 0x0005288501007387 */ /* 0x0003e80000100800 */
[----:B-1----:R-:W2:Y:S04]  /*5a70*/  LDL R133, [R1+0x160] ;  /* 0x0001600001857983 */ /* 0x002ea80000100800 */
[----:B------:R1:W-:Y:S04]  /*5a80*/  STL [R1+0x524], R134 ;  /* 0x0005248601007387 */ /* 0x0003e80000100800 */
[----:B-1----:R-:W4:Y:S04]  /*5a90*/  LDL R134, [R1+0x164] ;  /* 0x0001640001867983 */ /* 0x002f280000100800 */
        /* <DEDUP_REMOVED lines=40> */
[----:B-----5:R1:W-:Y:S04]  /*5d20*/  STL [R1+0x4d0], R16 ;  /* 0x0004d01001007387 */ /* 0x0203e80000100800 */
[----:B-1----:R-:W4:Y:S04]  /*5d30*/  LDL R16, [R1+0x1b8] ;  /* 0x0001b80001107983 */ /* 0x002f280000100800 */
[----:B------:R1:W-:Y:S04]  /*5d40*/  STL [R1+0x4cc], R2 ;  /* 0x0004cc0201007387 */ /* 0x0003e80000100800 */
[----:B-1----:R-:W4:Y:S01]  /*5d50*/  LDL R2, [R1+0x1bc] ;  /* 0x0001bc0001027983 */ /* 0x002f220000100800 */
[----:B--2---:R-:W-:-:S01]  /*5d60*/  FADD R133, RZ, R133 ;  /* 0x00000085ff857221 */ /* 0x004fc20000000000 */
[----:B---3--:R-:W-:Y:S01]  /*5d70*/  FADD R236, RZ, R131 ;  /* 0x00000083ffec7221 */ /* 0x008fe20000000000 */
[----:B----4-:R-:W-:-:S01]  /*5d80*/  FADD R134, RZ, R134 ;  /* 0x00000086ff867221 */ /* 0x010fc20000000000 */
[----:B------:R-:W2:Y:S01]  /*5d90*/  LDL.LU R131, [R1+0x530] ;  /* 0x0005300001837983 */ /* 0x000ea20000300800 */
[----:B------:R-:W-:-:S01]  /*5da0*/  FADD R237, RZ, R132 ;  /* 0x00000084ffed7221 */ /* 0x000fc20000000000 */
[----:B------:R-:W-:Y:S01]  /*5db0*/  FADD R135, RZ, R135 ;  /* 0x00000087ff877221 */ /* 0x000fe20000000000 */
[----:B------:R-:W-:-:S01]  /*5dc0*/  FADD R21, RZ, R21 ;  /* 0x00000015ff157221 */ /* 0x000fc20000000000 */
[----:B------:R-:W3:Y:S01]  /*5dd0*/  LDL.LU R132, [R1+0x52c] ;  /* 0x00052c0001847983 */ /* 0x000ee20000300800 */
[----:B------:R-:W-:-:S01]  /*5de0*/  FADD R20, RZ, R20 ;  /* 0x00000014ff147221 */ /* 0x000fc20000000000 */
[----:B------:R-:W-:Y:S01]  /*5df0*/  FADD R22, RZ, R22 ;  /* 0x00000016ff167221 */ /* 0x000fe20000000000 */
[----:B------:R-:W-:-:S01]  /*5e00*/  FADD R23, RZ, R23 ;  /* 0x00000017ff177221 */ /* 0x000fc20000000000 */
[----:B------:R1:W-:Y:S01]  /*5e10*/  STL [R1+0x200], R133 ;  /* 0x0002008501007387 */ /* 0x0003e20000100800 */
[----:B------:R-:W-:-:S01]  /*5e20*/  FADD R152, RZ, R152 ;  /* 0x00000098ff987221 */ /* 0x000fc20000000000 */
[----:B------:R-:W-:Y:S01]  /*5e30*/  FADD R153, RZ, R153 ;  /* 0x00000099ff997221 */ /* 0x000fe20000000000 */
[----:B------:R-:W-:-:S01]  /*5e40*/  FADD R154, RZ, R154 ;  /* 0x0000009aff9a7221 */ /* 0x000fc20000000000 */
[----:B------:R-:W-:Y:S01]  /*5e50*/  FADD R155, RZ, R155 ;  /* 0x0000009bff9b7221 */ /* 0x000fe20000000000 */
[----:B------:R-:W-:-:S01]  /*5e60*/  FADD R156, RZ, R156 ;  /* 0x0000009cff9c7221 */ /* 0x000fc20000000000 */
[----:B------:R-:W-:Y:S01]  /*5e70*/  FADD R157, RZ, R157 ;  /* 0x0000009dff9d7221 */ /* 0x000fe20000000000 */
[----:B------:R-:W-:-:S01]  /*5e80*/  FADD R158, RZ, R158 ;  /* 0x0000009eff9e7221 */ /* 0x000fc20000000000 */
[----:B------:R-:W-:Y:S01]  /*5e90*/  FADD R136, RZ, R136 ;  /* 0x00000088ff887221 */ /* 0x000fe20000000000 */
[----:B------:R-:W-:-:S01]  /*5ea0*/  FADD R159, RZ, R159 ;  /* 0x0000009fff9f7221 */ /* 0x000fc20000000000 */
[----:B-1----:R-:W4:Y:S01]  /*5eb0*/  LDL.LU R133, [R1+0x528] ;  /* 0x0005280001857983 */ /* 0x002f220000300800 */
        /* <DEDUP_REMOVED lines=96> */
[----:B-1----:R-:W4:Y:S04]  /*64c0*/  LDL.LU R140, [R1+0x50c] ;  /* 0x00050c00018c7983 */ /* 0x002f280000300800 */
[----:B------:R1:W-:Y:S01]  /*64d0*/  STL [R1+0x220], R141 ;  /* 0x0002208d01007387 */ /* 0x0003e20000100800 */
[----:B------:R-:W-:-:S03]  /*64e0*/  FADD R144, RZ, R144 ;  /* 0x00000090ff907221 */ /* 0x000fc60000000000 */
        /* <DEDUP_REMOVED lines=22> */
[----:B------:R1:W-:Y:S04]  /*6650*/  STL [R1+0x240], R149 ;  /* 0x0002409501007387 */ /* 0x0003e80000100800 */
[----:B-1----:R-:W4:Y:S04]  /*6660*/  LDL.LU R149, [R1+0x4e8] ;  /* 0x0004e80001957983 */ /* 0x002f280000300800 */
[----:B------:R1:W-:Y:S04]  /*6670*/  STL [R1+0x244], R150 ;  /* 0x0002449601007387 */ /* 0x0003e80000100800 */
[----:B-1----:R-:W4:Y:S04]  /*6680*/  LDL.LU R150, [R1+0x4e4] ;  /* 0x0004e40001967983 */ /* 0x002f280000300800 */
[----:B------:R1:W-:Y:S04]  /*6690*/  STL [R1+0x248], R151 ;  /* 0x0002489701007387 */ /* 0x0003e80000100800 */
[----:B-1----:R-:W4:Y:S01]  /*66a0*/  LDL.LU R151, [R1+0x4e0] ;  /* 0x0004e00001977983 */ /* 0x002f220000300800 */
[----:B------:R-:W-:-:S01]  /*66b0*/  FADD R19, RZ, R19 ;  /* 0x00000013ff137221 */ /* 0x000fc20000000000 */
[----:B------:R-:W-:Y:S01]  /*66c0*/  FADD R18, RZ, R18 ;  /* 0x00000012ff127221 */ /* 0x000fe20000000000 */
[----:B------:R-:W-:-:S03]  /*66d0*/  FADD R17, RZ, R17 ;  /* 0x00000011ff117221 */ /* 0x000fc60000000000 */
[----:B------:R1:W-:Y:S01]  /*66e0*/  STL [R1+0x24c], R19 ;  /* 0x00024c1301007387 */ /* 0x0003e20000100800 */
[----:B------:R-:W-:-:S03]  /*66f0*/  FADD R16, RZ, R16 ;  /* 0x00000010ff107221 */ /* 0x000fc60000000000 */
[----:B-1----:R1:W5:Y:S04]  /*6700*/  LDL.LU R19, [R1+0x4dc] ;  /* 0x0004dc0001137983 */ /* 0x0023680000300800 */
[----:B------:R1:W-:Y:S01]  /*6710*/  STL [R1+0x250], R18 ;  /* 0x0002501201007387 */ /* 0x0003e20000100800 */
[----:B------:R-:W-:-:S03]  /*6720*/  FADD R2, RZ, R2 ;  /* 0x00000002ff027221 */ /* 0x000fc60000000000 */
[----:B-1----:R1:W5:Y:S04]  /*6730*/  LDL.LU R18, [R1+0x4d8] ;  /* 0x0004d80001127983 */ /* 0x0023680000300800 */
[----:B------:R2:W-:Y:S04]  /*6740*/  STL [R1+0x254], R17 ;  /* 0x0002541101007387 */ /* 0x0005e80000100800 */
[----:B--2---:R1:W5:Y:S04]  /*6750*/  LDL.LU R17, [R1+0x4d4] ;  /* 0x0004d40001117983 */ /* 0x0043680000300800 */
[----:B------:R2:W-:Y:S04]  /*6760*/  STL [R1+0x258], R16 ;  /* 0x0002581001007387 */ /* 0x0005e80000100800 */
[----:B--2---:R1:W5:Y:S04]  /*6770*/  LDL.LU R16, [R1+0x4d0] ;  /* 0x0004d00001107983 */ /* 0x0043680000300800 */
[----:B------:R2:W-:Y:S04]  /*6780*/  STL [R1+0x25c], R2 ;  /* 0x00025c0201007387 */ /* 0x0005e80000100800 */
[----:B--2---:R1:W5:Y:S04]  /*6790*/  LDL.LU R2, [R1+0x4cc] ;  /* 0x0004cc0001027983 */ /* 0x0043680000300800 */
[----:B------:R2:W-:Y:S04]  /*67a0*/  STL [R1+0x260], R21 ;  /* 0x0002601501007387 */ /* 0x0005e80000100800 */
[----:B------:R3:W-:Y:S01]  /*67b0*/  STL [R1+0x264], R20 ;  /* 0x0002641401007387 */ /* 0x0007e20000100800 */
[----:B--2---:R-:W-:-:S01]  /*67c0*/  FADD R21, RZ, R15 ;  /* 0x0000000fff157221 */ /* 0x004fc20000000000 */
[----:B------:R-:W-:Y:S01]  /*67d0*/  FADD R15, RZ, R13 ;  /* 0x0000000dff0f7221 */ /* 0x000fe20000000000 */
[----:B---3--:R-:W-:-:S01]  /*67e0*/  FADD R20, RZ, R14 ;  /* 0x0000000eff147221 */ /* 0x008fc20000000000 */
[----:B------:R-:W-:Y:S01]  /*67f0*/  FADD R14, RZ, R12 ;  /* 0x0000000cff0e7221 */ /* 0x000fe20000000000 */
[----:B------:R-:W-:-:S01]  /*6800*/  FADD R13, RZ, R11 ;  /* 0x0000000bff0d7221 */ /* 0x000fc20000000000 */
[----:B------:R-:W-:Y:S01]  /*6810*/  STL [R1+0x268], R21 ;  /* 0x0002681501007387 */ /* 0x000fe20000100800 */
[----:B------:R-:W-:-:S01]  /*6820*/  FADD R12, RZ, R10 ;  /* 0x0000000aff0c7221 */ /* 0x000fc20000000000 */
[----:B------:R-:W-:Y:S01]  /*6830*/  FADD R11, RZ, R9 ;  /* 0x00000009ff0b7221 */ /* 0x000fe20000000000 */
[----:B------:R-:W-:-:S01]  /*6840*/  FADD R10, RZ, R8 ;  /* 0x00000008ff0a7221 */ /* 0x000fc20000000000 */
[----:B------:R-:W-:Y:S01]  /*6850*/  STL [R1+0x26c], R20 ;  /* 0x00026c1401007387 */ /* 0x000fe20000100800 */
[----:B------:R-:W-:-:S01]  /*6860*/  FADD R9, RZ, R7 ;  /* 0x00000007ff097221 */ /* 0x000fc20000000000 */
[----:B------:R-:W-:-:S02]  /*6870*/  FADD R8, RZ, R6 ;  /* 0x00000006ff087221 */ /* 0x000fc40000000000 */
[----:B------:R-:W-:Y:S01]  /*6880*/  STL [R1+0x270], R15 ;  /* 0x0002700f01007387 */ /* 0x000fe20000100800 */
[----:B------:R-:W-:-:S03]  /*6890*/  FADD R7, RZ, R5 ;  /* 0x00000005ff077221 */ /* 0x000fc60000000000 */
        /* <DEDUP_REMOVED lines=10> */
[----:B------:R-:W-:Y:S04]  /*6940*/  STL [R1+0x288], R9 ;  /* 0x0002880901007387 */ /* 0x000fe80000100800 */
[----:B------:R-:W-:Y:S04]  /*6950*/  STL [R1+0x28c], R8 ;  /* 0x00028c0801007387 */ /* 0x000fe80000100800 */
[----:B------:R-:W-:Y:S04]  /*6960*/  STL [R1+0x290], R7 ;  /* 0x0002900701007387 */ /* 0x000fe80000100800 */
[----:B------:R-:W-:Y:S04]  /*6970*/  STL [R1+0x294], R6 ;  /* 0x0002940601007387 */ /* 0x000fe80000100800 */
[----:B------:R-:W-:Y:S04]  /*6980*/  STL [R1+0x298], R5 ;  /* 0x0002980501007387 */ /* 0x000fe80000100800 */
[----:B------:R2:W-:Y:S04]  /*6990*/  STL [R1+0x29c], R4 ;  /* 0x00029c0401007387 */ /* 0x0005e80000100800 */
[----:B------:R3:W-:Y:S04]  /*69a0*/  STL [R1+0x2a0], R3 ;  /* 0x0002a00301007387 */ /* 0x0007e80000100800 */
[----:B------:R1:W-:Y:S01]  /*69b0*/  STL [R1+0x2a4], R0 ;  /* 0x0002a40001007387 */ /* 0x0003e20000100800 */
[----:B--2---:R-:W-:-:S01]  /*69c0*/  FADD R4, RZ, R26 ;  /* 0x0000001aff047221 */ /* 0x004fc20000000000 */
[----:B---3--:R-:W-:-:S04]  /*69d0*/  FADD R3, RZ, R27 ;  /* 0x0000001bff037221 */ /* 0x008fc80000000000 */
[----:B------:R2:W-:Y:S01]  /*69e0*/  STL [R1+0x2a8], R4 ;  /* 0x0002a80401007387 */ /* 0x0005e20000100800 */
[----:B-1----:R-:W-:-:S03]  /*69f0*/  FADD R0, RZ, R28 ;  /* 0x0000001cff007221 */ /* 0x002fc60000000000 */
[----:B------:R1:W-:Y:S04]  /*6a00*/  STL [R1+0x2ac], R3 ;  /* 0x0002ac0301007387 */ /* 0x0003e80000100800 */
[----:B------:R3:W-:Y:S01]  /*6a10*/  STL [R1+0x2b0], R0 ;  /* 0x0002b00001007387 */ /* 0x0007e20000100800 */
[----:B--2---:R-:W-:-:S01]  /*6a20*/  FADD R4, RZ, R29 ;  /* 0x0000001dff047221 */ /* 0x004fc20000000000 */
[----:B-1----:R-:W-:-:S04]  /*6a30*/  FADD R3, RZ, R30 ;  /* 0x0000001eff037221 */ /* 0x002fc80000000000 */
[----:B------:R1:W-:Y:S01]  /*6a40*/  STL [R1+0x2b4], R4 ;  /* 0x0002b40401007387 */ /* 0x0003e20000100800 */
[----:B---3--:R-:W-:-:S03]  /*6a50*/  FADD R0, RZ, R31 ;  /* 0x0000001fff007221 */ /* 0x008fc60000000000 */
[----:B------:R2:W-:Y:S04]  /*6a60*/  STL [R1+0x2b8], R3 ;  /* 0x0002b80301007387 */ /* 0x0005e80000100800 */
[----:B------:R3:W-:Y:S01]  /*6a70*/  STL [R1+0x2bc], R0 ;  /* 0x0002bc0001007387 */ /* 0x0007e20000100800 */
[----:B-1----:R-:W-:-:S01]  /*6a80*/  FADD R4, RZ, R32 ;  /* 0x00000020ff047221 */ /* 0x002fc20000000000 */
[----:B--2---:R-:W-:-:S04]  /*6a90*/  FADD R3, RZ, R33 ;  /* 0x00000021ff037221 */ /* 0x004fc80000000000 */
        /* <DEDUP_REMOVED lines=199> */
[----:B----4-:R-:W-:-:S03]  /*7710*/  FADD R0, RZ, R133 ;  /* 0x00000085ff007221 */ /* 0x010fc60000000000 */
        /* <DEDUP_REMOVED lines=38> */
[----:B------:R-:W-:-:S05]  /*7980*/  UMOV UR8, URZ ;  /* 0x0000003f00087c82 */ /* 0x000fca0008000000 */
.L_x_25:
[----:B------:R-:W-:Y:S01]  /*7990*/  UIADD3 UR10, UR51, 0x1, URZ ;  /* 0x00000001330a7890 */ /* 0x000fe2000fffe03f */
[----:B------:R-:W-:-:S03]  /*79a0*/  UMOV UR5, 0x1 ;  /* 0x0000000100057882 */ /* 0x000fc60000000000 */
[----:B------:R-:W-:-:S04]  /*79b0*/  UISETP.NE.AND UP0, UPT, UR10, 0x6, UPT ;  /* 0x000000060a00788c */ /* 0x000fc8000bf05270 */
[----:B------:R-:W-:Y:S02]  /*79c0*/  USEL UR11, URZ, 0x1, UP0 ;  /* 0x000000013f0b7887 */ /* 0x000fe40008000000 */
[----:B------:R-:W-:Y:S02]  /*79d0*/  USEL UR10, UR10, URZ, UP0 ;  /* 0x0000003f0a0a7287 */ /* 0x000fe40008000000 */
[----:B------:R-:W-:-:S12]  /*79e0*/  ULOP3.LUT UR11, UR36, UR11, URZ, 0x3c, !UPT ;  /* 0x0000000b240b7292 */ /* 0x000fd8000f8e3c3f */
.L_x_20:
[----:B------:R-:W-:-:S04]  /*79f0*/  UISETP.LT.AND UP0, UPT, UR50, 0x1, UPT ;  /* 0x000000013200788c */ /* 0x000fc8000bf01270 */
[----:B------:R-:W-:-:S04]  /*7a00*/  USEL UR6, UR50, 0x1, UP0 ;  /* 0x0000000132067887 */ /* 0x000fc80008000000 */
[----:B------:R-:W-:-:S04]  /*7a10*/  UIADD3 UR12, UR50, -UR6, URZ ;  /* 0x80000006320c7290 */ /* 0x000fc8000fffe03f */
[----:B------:R-:W-:-:S06]  /*7a20*/  UISETP.GE.AND UP0, UPT, UR12, 0x1, UPT ;  /* 0x000000010c00788c */ /* 0x000fcc000bf06270 */
[----:B------:R-:W-:-:S13]  /*7a30*/  PLOP3.LUT P0, PT, PT, PT, UP0, 0x80, 0x0 ;  /* 0x000000000000781c */ /* 0x000fda0003f0f008 */
[----:B------:R-:W-:Y:S05]  /*7a40*/  @!P0 BRA `(.L_x_26) ;  /* 0x0000005c00e08947 */ /* 0x000fea0003800000 */
[----:B------:R-:W-:Y:S01]  /*7a50*/  UMOV UR13, UR51 ;  /* 0x00000033000d7c82 */ /* 0x000fe20008000000 */
[----:B------:R-:W-:-:S05]  /*7a60*/  ULDC UR16, c[0x0][0x50c] ;  /* 0x0001430000107ab9 */ /* 0x000fca0000000800 */
.L_x_34:
[----:B------:R-:W-:-:S06]  /*7a70*/  UISETP.NE.AND UP0, UPT, UR49, 0x3, UPT ;  /* 0x000000033100788c */ /* 0x000fcc000bf05270 */
[----:B------:R-:W-:-:S13]  /*7a80*/  PLOP3.LUT P1, PT, PT, PT, UP0, 0x80, 0x0 ;  /* 0x000000000000781c */ /* 0x000fda0003f2f008 */
[----:B-----5:R-:W-:Y:S05]  /*7a90*/  @!P1 BRA `(.L_x_27) ;  /* 0x0000000000049947 */ /* 0x020fea0003800000 */
[----:B------:R-:W-:Y:S01]  /*7aa0*/  BPT.TRAP 0x1 ;  /* 0x000000040000795c */ /* 0x000fe20000300000 */
.L_x_27:
[----:B------:R-:W-:Y:S01]  /*7ab0*/  ULEA UR6, UR10, UR48, 0x3 ;  /* 0x000000300a067291 */ /* 0x000fe2000f8e183f */
[----:B-1----:R-:W-:-:S04]  /*7ac0*/  MOV R0, UR11 ;  /* 0x0000000b00007c02 */ /* 0x002fc80008000f00 */
[----:B------:R-:W-:-:S04]  /*7ad0*/  SHF.L.U32 R0, R0, 0x1f, RZ ;  /* 0x0000001f00007819 */ /* 0x000fc800000006ff */
[----:B------:R1:W3:Y:S01]  /*7ae0*/  SYNCS.PHASECHK.TRANS64.TRYWAIT P0, [UR6], R0 ;  /* 0x00000000ff0075a7 */ /* 0x0002e20008000146 */
[----:B------:R-:W-:Y:S05]  /*7af0*/  @!P1 BRA `(.L_x_28) ;  /* 0x0000000000049947 */ /* 0x000fea0003800000 */
[----:B------:R-:W-:Y:S01]  /*7b00*/  BPT.TRAP 0x1 ;  /* 0x000000040000795c */ /* 0x000fe20000300000 */
.L_x_28:
[----:B---3--:R-:W-:Y:S05]  /*7b10*/  @P0 BRA `(.L_x_29) ;  /* 0x0000000000080947 */ /* 0x008fea0003800000 */
[----:B------:R-:W3:Y:S02]  /*7b20*/  SYNCS.PHASECHK.TRANS64.TRYWAIT P0, [UR6], R0 ;  /* 0x00000000ff0075a7 */ /* 0x000ee40008000146 */
[----:B---3--:R-:W-:Y:S05]  /*7b30*/  @!P0 BRA `(.L_x_30) ;  /* 0x0000018c00c08947 */ /* 0x008fea0003800000 */
.L_x_29:
        /* <DEDUP_REMOVED lines=129> */
[----:B------:R-:W-:Y:S02]  /*8350*/  UISETP.NE.AND UP0, UPT, UR4, URZ, UPT ;  /* 0x0000003f0400728c */ /* 0x000fe4000bf05270 */
[----:B------:R-:W-:Y:S02]  /*8360*/  USHF.R.U32.HI UR6, URZ, 0x4, UR6 ;  /* 0x000000043f067899 */ /* 0x000fe40008011606 */
[----:B------:R-:W-:Y:S02]  /*8370*/  USEL UR5, UR5, URZ, !UP0 ;  /* 0x0000003f05057287 */ /* 0x000fe4000c000000 */
[----:B------:R-:W-:Y:S02]  /*8380*/  ULOP3.LUT UR6, UR6, 0x3fff, URZ, 0xc0, !UPT ;  /* 0x00003fff06067892 */ /* 0x000fe4000f8ec03f */
[----:B------:R-:W-:Y:S02]  /*8390*/  ULOP3.LUT UR14, UR9, 0x10000, URZ, 0xfc, !UPT ;  /* 0x00010000090e7892 */ /* 0x000fe4000f8efc3f */
[----:B------:R-:W-:-:S02]  /*83a0*/  ULOP3.LUT UR6, UR6, 0x10000, URZ, 0xfc, !UPT ;  /* 0x0001000006067892 */ /* 0x000fc4000f8efc3f */
[----:B------:R-:W-:Y:S02]  /*83b0*/  UISETP.NE.U32.AND UP0, UPT, UR5, URZ, UPT ;  /* 0x0000003f0500728c */ /* 0x000fe4000bf05070 */
[----:B------:R-:W-:Y:S02]  /*83c0*/  ULEA UR14, UR10, UR14, 0xa ;  /* 0x0000000e0a0e7291 */ /* 0x000fe4000f8e503f */
[----:B------:R-:W-:Y:S01]  /*83d0*/  ULEA UR15, UR10, UR6, 0xa ;  /* 0x000000060a0f7291 */ /* 0x000fe2000f8e503f */
[----:B------:R-:W-:Y:S01]  /*83e0*/  UMOV UR5, 0x80000020 ;  /* 0x8000002000057882 */ /* 0x000fe20000000000 */
[----:B------:R-:W-:-:S03]  /*83f0*/  UMOV UR7, 0x80000020 ;  /* 0x8000002000077882 */ /* 0x000fc60000000000 */
[----:B------:R-:W-:Y:S02]  /*8400*/  UMOV UR4, UR14 ;  /* 0x0000000e00047c82 */ /* 0x000fe40008000000 */
[----:B------:R-:W-:Y:S01]  /*8410*/  UMOV UR6, UR15 ;  /* 0x0000000f00067c82 */ /* 0x000fe20008000000 */
[----:B----4-:R-:W-:-:S06]  /*8420*/  WARPGROUP.ARRIVE ;  /* 0x00000000000079c5 */ /* 0x010fcc0000000000 */
[----:B------:R-:W-:Y:S03]  /*8430*/  QGMMA.64x256x32.F32.E4M3.E4M3 R108, gdesc[UR4], R108, UP0, gsb0 ;  /* 0x03e00000046c79f3 */ /* 0x000fe6000b80086c */
        /* <DEDUP_REMOVED lines=65> */
[----:B----4-:R-:W4:Y:S04]  /*8850*/  LDL.LU.64 R234, [R1+0x8c8] ;  /* 0x0008c80001ea7983 */ /* 0x010f280000300a00 */
[----:B------:R-:W2:Y:S04]  /*8860*/  LDL.LU.64 R232, [R1+0x8c0] ;  /* 0x0008c00001e87983 */ /* 0x000ea80000300a00 */
[----:B------:R-:W3:Y:S04]  /*8870*/  LDL.LU.64 R230, [R1+0x8b8] ;  /* 0x0008b80001e67983 */ /* 0x000ee80000300a00 */
        /* <DEDUP_REMOVED lines=60> */
[----:B------:R-:W3:Y:S01]  /*8c40*/  LDL.LU.64 R108, [R1+0x6d0] ;  /* 0x0006d000016c7983 */ /* 0x000ee20000300a00 */
[----:B------:R-:W-:Y:S01]  /*8c50*/  UIADD3 UR4, UR14, 0x200, URZ ;  /* 0x000002000e047890 */ /* 0x000fe2000fffe03f */
[----:B------:R-:W-:-:S02]  /*8c60*/  UMOV UR5, 0x80000020 ;  /* 0x8000002000057882 */ /* 0x000fc40000000000 */
[----:B----4-:R-:W-:Y:S04]  /*8c70*/  STL.64 [R1+0x6c8], R234 ;  /* 0x0006c8ea01007387 */ /* 0x010fe80000100a00 */
[----:B--2---:R-:W-:Y:S04]  /*8c80*/  STL.64 [R1+0x6c0], R232 ;  /* 0x0006c0e801007387 */ /* 0x004fe80000100a00 */
[----:B---3--:R-:W-:Y:S04]  /*8c90*/  STL.64 [R1+0x6b8], R230 ;  /* 0x0006b8e601007387 */ /* 0x008fe80000100a00 */
        /* <DEDUP_REMOVED lines=38> */
[----:B------:R-:W-:Y:S01]  /*8f00*/  STL.64 [R1+0x580], R152 ;  /* 0x0005809801007387 */ /* 0x000fe20000100a00 */
[----:B------:R-:W-:-:S06]  /*8f10*/  WARPGROUP.ARRIVE ;  /* 0x00000000000079c5 */ /* 0x000fcc0000000000 */
[----:B------:R-:W-:Y:S03]  /*8f20*/  QGMMA.64x256x32.F32.E4M3.E4M3 R24, gdesc[UR4], R24, UP0, gsb0 ;  /* 0x03e00000041879f3 */ /* 0x000fe6000b800818 */
        /* <DEDUP_REMOVED lines=23> */
[----:B--2---:R-:W2:Y:S04]  /*90a0*/  LDL.LU.64 R108, [R1] ;  /* 0x00000000016c7983 */ /* 0x004ea80000300a00 */
[----:B------:R-:W2:Y:S04]  /*90b0*/  LDL.LU.64 R110, [R1+0x8] ;  /* 0x00000800016e7983 */ /* 0x000ea80000300a00 */
        /* <DEDUP_REMOVED lines=61> */
[----:B------:R-:W2:Y:S01]  /*9490*/  LDL.LU.64 R234, [R1+0x1f8] ;  /* 0x0001f80001ea7983 */ /* 0x000ea20000300a00 */
[----:B------:R-:W-:-:S02]  /*94a0*/  UIADD3 UR4, UR14, 0x2, URZ ;  /* 0x000000020e047890 */ /* 0x000fc4000fffe03f */
[----:B------:R-:W-:Y:S01]  /*94b0*/  UIADD3 UR6, UR15, 0x2, URZ ;  /* 0x000000020f067890 */ /* 0x000fe2000fffe03f */
[----:B------:R-:W-:Y:S01]  /*94c0*/  UMOV UR5, 0x80000020 ;  /* 0x8000002000057882 */ /* 0x000fe20000000000 */
[----:B------:R-:W-:Y:S01]  /*94d0*/  UMOV UR7, 0x80000020 ;  /* 0x8000002000077882 */ /* 0x000fe20000000000 */
[----:B--2---:R-:W-:-:S06]  /*94e0*/  WARPGROUP.ARRIVE ;  /* 0x00000000000079c5 */ /* 0x004fcc0000000000 */
[----:B------:R-:W-:Y:S03]  /*94f0*/  QGMMA.64x256x32.F32.E4M3.E4M3 R108, gdesc[UR4], R108, gsb0 ;  /* 0x03e00000046c79f3 */ /* 0x000fe6000800086c */
[----:B------:R-:W-:Y:S02]  /*9500*/  WARPGROUP.DEPBAR.LE gsb0, 0x0 ;  /* 0x00008000000079c5 */ /* 0x000fe40000010000 */
[----:B------:R-:W-:Y:S01]  /*9510*/  STL.64 [R1], R108 ;  /* 0x0000006c01007387 */ /* 0x000fe20000100a00 */
[----:B------:R-:W-:Y:S02]  /*9520*/  MOV R13, R234 ;  /* 0x000000ea000d7202 */ /* 0x000fe40000000f00 */
        /* <DEDUP_REMOVED lines=20> */
[----:B-1----:R-:W-:-:S03]  /*9670*/  MOV R0, R108 ;  /* 0x0000006c00007202 */ /* 0x002fc60000000f00 */
        /* <DEDUP_REMOVED lines=56> */
[----:B-1----:R1:W5:Y:S04]  /*9a00*/  LDL.LU.64 R234, [R1+0x6c8] ;  /* 0x0006c80001ea7983 */ /* 0x0023680000300a00 */
[----:B------:R1:W5:Y:S04]  /*9a10*/  LDL.LU.64 R232, [R1+0x6c0] ;  /* 0x0006c00001e87983 */ /* 0x0003680000300a00 */
        /* <DEDUP_REMOVED lines=62> */
[----:B------:R-:W-:Y:S01]  /*9e00*/  UIADD3 UR4, UR14, 0x202, URZ ;  /* 0x000002020e047890 */ /* 0x000fe2000fffe03f */
[----:B------:R-:W-:Y:S01]  /*9e10*/  UMOV UR5, 0x80000020 ;  /* 0x8000002000057882 */ /* 0x000fe20000000000 */
[----:B------:R-:W-:-:S04]  /*9e20*/  UIADD3 UR8, UR8, 0x2, URZ ;  /* 0x0000000208087890 */ /* 0x000fc8000fffe03f */
[----:B------:R-:W-:Y:S01]  /*9e30*/  UISETP.NE.AND UP0, UPT, UR8, UR16, UPT ;  /* 0x000000100800728c */ /* 0x000fe2000bf05270 */
[----:B--2---:R-:W-:-:S06]  /*9e40*/  WARPGROUP.ARRIVE ;  /* 0x00000000000079c5 */ /* 0x004fcc0000000000 */
[----:B------:R-:W-:Y:S01]  /*9e50*/  QGMMA.64x256x32.F32.E4M3.E4M3 R24, gdesc[UR4], R24, gsb0 ;  /* 0x03e00000041879f3 */ /* 0x000fe20008000818 */
[----:B------:R-:W-:-:S06]  /*9e60*/  USEL UR4, URZ, 0x1, UP0 ;  /* 0x000000013f047887 */ /* 0x000fcc0008000000 */
[----:B------:R-:W-:Y:S01]  /*9e70*/  ISETP.NE.AND P0, PT, RZ, UR4, PT ;  /* 0x00000004ff007c0c */ /* 0x000fe2000bf05270 */
[----:B------:R-:W-:-:S12]  /*9e80*/  WARPGROUP.DEPBAR.LE gsb0, 0x0 ;  /* 0x00008000000079c5 */ /* 0x000fd80000010000 */
[----:B-1----:R-:W-:Y:S05]  /*9e90*/  @!P0 BRA `(.L_x_31) ;  /* 0x00000038005c8947 */ /* 0x002fea0003800000 */
[----:B------:R1:W-:Y:S04]  /*9ea0*/  STL [R1+0x670], R51 ;  /* 0x0006703301007387 */ /* 0x0003e80000100800 */
[----:B------:R2:W-:Y:S01]  /*9eb0*/  STL [R1+0x66c], R52 ;  /* 0x00066c3401007387 */ /* 0x0005e20000100800 */
[----:B-1----:R-:W-:-:S03]  /*9ec0*/  MOV R51, R0 ;  /* 0x0000000000337202 */ /* 0x002fc60000000f00 */
[----:B--2---:R-:W2:Y:S04]  /*9ed0*/  LDL R52, [R1+0x4] ;  /* 0x0000040001347983 */ /* 0x004ea80000100800 */
[----:B------:R1:W-:Y:S04]  /*9ee0*/  STL [R1+0x668], R53 ;  /* 0x0006683501007387 */ /* 0x0003e80000100800 */
[----:B-1----:R-:W3:Y:S04]  /*9ef0*/  LDL R53, [R1+0x8] ;  /* 0x0000080001357983 */ /* 0x002ee80000100800 */
        /* <DEDUP_REMOVED lines=156> */
[----:B------:R-:W4:Y:S04]  /*a8c0*/  LDL.LU R9, [R1+0x210] ;  /* 0x0002100001097983 */ /* 0x000f280000300800 */
[----:B------:R-:W4:Y:S04]  /*a8d0*/  LDL.LU R0, [R1+0x214] ;  /* 0x0002140001007983 */ /* 0x000f280000300800 */
        /* <DEDUP_REMOVED lines=11> */
[----:B-1----:R-:W4:Y:S04]  /*a990*/  LDL.LU R137, [R1+0x20c] ;  /* 0x00020c0001897983 */ /* 0x002f280000300800 */
        /* <DEDUP_REMOVED lines=37> */
[----:B-1----:R-:W4:Y:S01]  /*abf0*/  LDL R2, [R1+0x144] ;  /* 0x0001440001027983 */ /* 0x002f220000100800 */
[----:B------:R-:W-:-:S01]  /*ac00*/  FADD R22, R51, R22 ;  /* 0x0000001633167221 */ /* 0x000fc20000000000 */
[----:B--2---:R-:W-:Y:S01]  /*ac10*/  FADD R23, R52, R23 ;  /* 0x0000001734177221 */ /* 0x004fe20000000000 */
[----:B---3--:R-:W-:-:S01]  /*ac20*/  FADD R152, R53, R152 ;  /* 0x0000009835987221 */ /* 0x008fc20000000000 */
[----:B------:R-:W2:Y:S01]  /*ac30*/  LDL.LU R51, [R1+0x670] ;  /* 0x0006700001337983 */ /* 0x000ea20000300800 */
[----:B----4-:R-:W-:-:S01]  /*ac40*/  FADD R153, R54, R153 ;  /* 0x0000009936997221 */ /* 0x010fc20000000000 */
[----:B------:R-:W-:-:S02]  /*ac50*/  FADD R154, R55, R154 ;  /* 0x0000009a379a7221 */ /* 0x000fc40000000000 */
[----:B------:R-:W3:Y:S01]  /*ac60*/  LDL.LU R52, [R1+0x66c] ;  /* 0x00066c0001347983 */ /* 0x000ee20000300800 */
[----:B------:R-:W-:-:S03]  /*ac70*/  FADD R155, R56, R155 ;  /* 0x0000009b389b7221 */ /* 0x000fc60000000000 */
[----:B------:R-:W4:Y:S01]  /*ac80*/  LDL.LU R53, [R1+0x668] ;  /* 0x0006680001357983 */ /* 0x000f220000300800 */
        /* <DEDUP_REMOVED lines=142> */
[----:B------:R-:W-:-:S01]  /*b570*/  FADD R227, R128, R227 ;  /* 0x000000e380e37221 */ /* 0x000fc20000000000 */
[----:B------:R-:W-:Y:S02]  /*b580*/  FADD R148, R149, R148 ;  /* 0x0000009495947221 */ /* 0x000fe40000000000 */
[----:B------:R-:W4:Y:S01]  /*b590*/  LDL.LU R125, [R1+0x548] ;  /* 0x00054800017d7983 */ /* 0x000f220000300800 */
[----:B------:R-:W-:-:S01]  /*b5a0*/  FADD R228, R129, R228 ;  /* 0x000000e481e47221 */ /* 0x000fc20000000000 */
[----:B------:R-:W-:Y:S02]  /*b5b0*/  FADD R145, R147, R145 ;  /* 0x0000009193917221 */ /* 0x000fe40000000000 */
[----:B------:R-:W4:Y:S01]  /*b5c0*/  LDL.LU R126, [R1+0x544] ;  /* 0x00054400017e7983 */ /* 0x000f220000300800 */
[----:B------:R-:W-:-:S01]  /*b5d0*/  FADD R229, R130, R229 ;  /* 0x000000e582e57221 */ /* 0x000fc20000000000 */
[----:B------:R-:W-:-:S02]  /*b5e0*/  FADD R9, R135, R9 ;  /* 0x0000000987097221 */ /* 0x000fc40000000000 */
[----:B------:R-:W4:Y:S01]  /*b5f0*/  LDL.LU R127, [R1+0x540] ;  /* 0x00054000017f7983 */ /* 0x000f220000300800 */
[----:B------:R-:W-:-:S01]  /*b600*/  FADD R230, R131, R230 ;  /* 0x000000e683e67221 */ /* 0x000fc20000000000 */
[----:B------:R-:W-:Y:S02]  /*b610*/  FADD R141, R143, R141 ;  /* 0x0000008d8f8d7221 */ /* 0x000fe40000000000 */
[----:B------:R-:W4:Y:S01]  /*b620*/  LDL.LU R128, [R1+0x53c] ;  /* 0x00053c0001807983 */ /* 0x000f220000300800 */
[----:B------:R-:W-:-:S03]  /*b630*/  FADD R137, R139, R137 ;  /* 0x000000898b897221 */ /* 0x000fc60000000000 */
[----:B------:R-:W4:Y:S04]  /*b640*/  LDL.LU R129, [R1+0x538] ;  /* 0x0005380001817983 */ /* 0x000f280000300800 */
[----:B------:R-:W4:Y:S04]  /*b650*/  LDL.LU R130, [R1+0x534] ;  /* 0x0005340001827983 */ /* 0x000f280000300800 */
[----:B------:R-:W4:Y:S01]  /*b660*/  LDL.LU R131, [R1+0x530] ;  /* 0x0005300001837983 */ /* 0x000f220000300800 */
[----:B------:R-:W-:-:S01]  /*b670*/  FADD R0, R133, R0 ;  /* 0x0000000085007221 */ /* 0x000fc20000000000 */
[----:B------:R-:W-:Y:S01]  /*b680*/  FADD R236, R151, R236 ;  /* 0x000000ec97ec7221 */ /* 0x000fe20000000000 */
[----:B------:R-:W-:-:S01]  /*b690*/  FADD R235, R19, R235 ;  /* 0x000000eb13eb7221 */ /* 0x000fc20000000000 */
[----:B------:R-:W-:Y:S01]  /*b6a0*/  STL [R1+0x200], R148 ;  /* 0x0002009401007387 */ /* 0x000fe20000100800 */
[----:B------:R-:W-:-:S01]  /*b6b0*/  FADD R234, R18, R234 ;  /* 0x000000ea12ea7221 */ /* 0x000fc20000000000 */
[----:B------:R-:W-:Y:S01]  /*b6c0*/  FADD R233, R17, R233 ;  /* 0x000000e911e97221 */ /* 0x000fe20000000000 */
[----:B------:R-:W-:-:S01]  /*b6d0*/  FADD R232, R16, R232 ;  /* 0x000000e810e87221 */ /* 0x000fc20000000000 */
[----:B------:R-:W-:Y:S01]  /*b6e0*/  STL [R1+0x204], R145 ;  /* 0x0002049101007387 */ /* 0x000fe20000100800 */
[----:B------:R-:W-:-:S01]  /*b6f0*/  FADD R231, R2, R231 ;  /* 0x000000e702e77221 */ /* 0x000fc20000000000 */
[----:B------:R-:W-:-:S02]  /*b700*/  FADD R237, R150, R237 ;  /* 0x000000ed96ed7221 */ /* 0x000fc40000000000 */
[----:B------:R1:W-:Y:S04]  /*b710*/  STL [R1+0x210], R9 ;  /* 0x0002100901007387 */ /* 0x0003e80000100800 */
[----:B------:R-:W-:Y:S04]  /*b720*/  STL [R1+0x208], R141 ;  /* 0x0002088d01007387 */ /* 0x000fe80000100800 */
[----:B-1----:R-:W2:Y:S04]  /*b730*/  LDL.LU R9, [R1+0x238] ;  /* 0x0002380001097983 */ /* 0x002ea80000300800 */
[----:B------:R1:W-:Y:S04]  /*b740*/  STL [R1+0x20c], R137 ;  /* 0x00020c8901007387 */ /* 0x0003e80000100800 */
[----:B------:R-:W3:Y:S04]  /*b750*/  LDL.LU R133, [R1+0x218] ;  /* 0x0002180001857983 */ /* 0x000ee80000300800 */
[----:B------:R-:W4:Y:S04]  /*b760*/  LDL.LU R135, [R1+0x21c] ;  /* 0x00021c0001877983 */ /* 0x000f280000300800 */
[----:B-1----:R-:W2:Y:S04]  /*b770*/  LDL.LU R137, [R1+0x220] ;  /* 0x0002200001897983 */ /* 0x002ea80000300800 */
[----:B------:R1:W-:Y:S04]  /*b780*/  STL [R1+0x214], R0 ;  /* 0x0002140001007387 */ /* 0x0003e80000100800 */
[----:B------:R-:W2:Y:S04]  /*b790*/  LDL.LU R151, [R1+0x224] ;  /* 0x0002240001977983 */ /* 0x000ea80000300800 */
[----:B------:R-:W2:Y:S04]  /*b7a0*/  LDL.LU R19, [R1+0x228] ;  /* 0x0002280001137983 */ /* 0x000ea80000300800 */
[----:B------:R-:W2:Y:S04]  /*b7b0*/  LDL.LU R18, [R1+0x22c] ;  /* 0x00022c0001127983 */ /* 0x000ea80000300800 */
[----:B------:R-:W2:Y:S04]  /*b7c0*/  LDL.LU R17, [R1+0x230] ;  /* 0x0002300001117983 */ /* 0x000ea80000300800 */
[----:B------:R-:W2:Y:S04]  /*b7d0*/  LDL.LU R16, [R1+0x234] ;  /* 0x0002340001107983 */ /* 0x000ea80000300800 */
[----:B-1----:R-:W2:Y:S04]  /*b7e0*/  LDL.LU R0, [R1+0x23c] ;  /* 0x00023c0001007983 */ /* 0x002ea80000300800 */
[----:B------:R-:W2:Y:S04]  /*b7f0*/  LDL.LU R2, [R1+0x240] ;  /* 0x0002400001027983 */ /* 0x000ea80000300800 */
[----:B------:R-:W2:Y:S04]  /*b800*/  LDL R150, [R1+0x1a4] ;  /* 0x0001a40001967983 */ /* 0x000ea80000100800 */
[----:B------:R-:W2:Y:S04]  /*b810*/  LDL R148, [R1+0x1a8] ;  /* 0x0001a80001947983 */ /* 0x000ea80000100800 */
[----:B------:R-:W2:Y:S04]  /*b820*/  LDL R139, [R1+0x1ac] ;  /* 0x0001ac00018b7983 */ /* 0x000ea80000100800 */
[----:B------:R-:W2:Y:S04]  /*b830*/  LDL R141, [R1+0x1b0] ;  /* 0x0001b000018d7983 */ /* 0x000ea80000100800 */
[----:B------:R-:W2:Y:S04]  /*b840*/  LDL R143, [R1+0x1b4] ;  /* 0x0001b400018f7983 */ /* 0x000ea80000100800 */
[----:B------:R-:W2:Y:S04]  /*b850*/  LDL R145, [R1+0x1b8] ;  /* 0x0001b80001917983 */ /* 0x000ea80000100800 */
[----:B------:R-:W2:Y:S04]  /*b860*/  LDL R147, [R1+0x1bc] ;  /* 0x0001bc0001937983 */ /* 0x000ea80000100800 */
[----:B------:R-:W2:Y:S01]  /*b870*/  LDL R149, [R1+0x1c0] ;  /* 0x0001c00001957983 */ /* 0x000ea20000100800 */
[----:B---3--:R-:W-:-:S03]  /*b880*/  FADD R133, R132, R133 ;  /* 0x0000008584857221 */ /* 0x008fc60000000000 */
[----:B------:R-:W3:Y:S01]  /*b890*/  LDL.LU R132, [R1+0x52c] ;  /* 0x00052c0001847983 */ /* 0x000ee20000300800 */
[----:B----4-:R-:W-:-:S03]  /*b8a0*/  FADD R135, R134, R135 ;  /* 0x0000008786877221 */ /* 0x010fc60000000000 */
[----:B------:R1:W-:Y:S01]  /*b8b0*/  STL [R1+0x218], R133 ;  /* 0x0002188501007387 */ /* 0x0003e20000100800 */
[----:B--2---:R-:W-:-:S03]  /*b8c0*/  FADD R137, R136, R137 ;  /* 0x0000008988897221 */ /* 0x004fc60000000000 */
[----:B-1----:R-:W2:Y:S01]  /*b8d0*/  LDL.LU R133, [R1+0x528] ;  /* 0x0005280001857983 */ /* 0x002ea20000300800 */
[----:B------:R-:W-:-:S03]  /*b8e0*/  FADD R151, R138, R151 ;  /* 0x000000978a977221 */ /* 0x000fc60000000000 */
[----:B------:R-:W4:Y:S01]  /*b8f0*/  LDL.LU R134, [R1+0x524] ;  /* 0x0005240001867983 */ /* 0x000f220000300800 */
[----:B------:R-:W-:-:S03]  /*b900*/  FADD R19, R146, R19 ;  /* 0x0000001392137221 */ /* 0x000fc60000000000 */
[----:B------:R1:W-:Y:S01]  /*b910*/  STL [R1+0x21c], R135 ;  /* 0x00021c8701007387 */ /* 0x0003e20000100800 */
[----:B------:R-:W-:-:S01]  /*b920*/  FADD R18, R144, R18 ;  /* 0x0000001290127221 */ /* 0x000fc20000000000 */
[----:B------:R-:W-:Y:S02]  /*b930*/  FADD R17, R142, R17 ;  /* 0x000000118e117221 */ /* 0x000fe40000000000 */
[----:B-1----:R-:W4:Y:S04]  /*b940*/  LDL.LU R135, [R1+0x520] ;  /* 0x0005200001877983 */ /* 0x002f280000300800 */
[----:B------:R-:W4:Y:S04]  /*b950*/  LDL.LU R136, [R1+0x51c] ;  /* 0x00051c0001887983 */ /* 0x000f280000300800 */
[----:B------:R1:W-:Y:S01]  /*b960*/  STL [R1+0x220], R137 ;  /* 0x0002208901007387 */ /* 0x0003e20000100800 */
[----:B------:R-:W-:-:S01]  /*b970*/  FADD R16, R140, R16 ;  /* 0x000000108c107221 */ /* 0x000fc20000000000 */
[----:B------:R-:W-:Y:S01]  /*b980*/  FADD R9, R12, R9 ;  /* 0x000000090c097221 */ /* 0x000fe20000000000 */
[----:B------:R-:W-:-:S01]  /*b990*/  FADD R0, R7, R0 ;  /* 0x0000000007007221 */ /* 0x000fc20000000000 */
[----:B-1----:R-:W4:Y:S04]  /*b9a0*/  LDL.LU R137, [R1+0x518] ;  /* 0x0005180001897983 */ /* 0x002f280000300800 */
[----:B------:R-:W4:Y:S04]  /*b9b0*/  LDL.LU R138, [R1+0x514] ;  /* 0x00051400018a7983 */ /* 0x000f280000300800 */
[----:B------:R-:W-:Y:S04]  /*b9c0*/  STL [R1+0x224], R151 ;  /* 0x0002249701007387 */ /* 0x000fe80000100800 */
[----:B------:R1:W-:Y:S04]  /*b9d0*/  STL [R1+0x228], R19 ;  /* 0x0002281301007387 */ /* 0x0003e80000100800 */
[----:B------:R-:W-:Y:S04]  /*b9e0*/  STL [R1+0x22c], R18 ;  /* 0x00022c1201007387 */ /* 0x000fe80000100800 */
[----:B-1----:R-:W3:Y:S04]  /*b9f0*/  LDL.LU R19, [R1+0x244] ;  /* 0x0002440001137983 */ /* 0x002ee80000300800 */
[----:B------:R1:W-:Y:S01]  /*ba00*/  STL [R1+0x230], R17 ;  /* 0x0002301101007387 */ /* 0x0003e20000100800 */
[----:B------:R-:W-:-:S03]  /*ba10*/  FADD R2, R5, R2 ;  /* 0x0000000205027221 */ /* 0x000fc60000000000 */
[----:B-1----:R-:W2:Y:S04]  /*ba20*/  LDL.LU R17, [R1+0x248] ;  /* 0x0002480001117983 */ /* 0x002ea80000300800 */
[----:B------:R-:W-:Y:S04]  /*ba30*/  STL [R1+0x234], R16 ;  /* 0x0002341001007387 */ /* 0x000fe80000100800 */
[----:B------:R-:W-:Y:S04]  /*ba40*/  STL [R1+0x238], R9 ;  /* 0x0002380901007387 */ /* 0x000fe80000100800 */
[----:B------:R1:W-:Y:S04]  /*ba50*/  STL [R1+0x23c], R0 ;  /* 0x00023c0001007387 */ /* 0x0003e80000100800 */
[----:B-1----:R-:W4:Y:S04]  /*ba60*/  LDL.LU R0, [R1+0x27c] ;  /* 0x00027c0001007983 */ /* 0x002f280000300800 */
[----:B------:R-:W4:Y:S04]  /*ba70*/  LDL.LU R140, [R1+0x24c] ;  /* 0x00024c00018c7983 */ /* 0x000f280000300800 */
[----:B------:R-:W4:Y:S04]  /*ba80*/  LDL.LU R142, [R1+0x250] ;  /* 0x00025000018e7983 */ /* 0x000f280000300800 */
[----:B------:R-:W4:Y:S04]  /*ba90*/  LDL.LU R144, [R1+0x254] ;  /* 0x0002540001907983 */ /* 0x000f280000300800 */
[----:B------:R1:W-:Y:S04]  /*baa0*/  STL [R1+0x240], R2 ;  /* 0x0002400201007387 */ /* 0x0003e80000100800 */
[----:B------:R-:W4:Y:S04]  /*bab0*/  LDL.LU R146, [R1+0x258] ;  /* 0x0002580001927983 */ /* 0x000f280000300800 */
[----:B------:R-:W4:Y:S04]  /*bac0*/  LDL.LU R151, [R1+0x25c] ;  /* 0x00025c0001977983 */ /* 0x000f280000300800 */
[----:B------:R-:W4:Y:S04]  /*bad0*/  LDL.LU R18, [R1+0x260] ;  /* 0x0002600001127983 */ /* 0x000f280000300800 */
[----:B------:R-:W4:Y:S04]  /*bae0*/  LDL.LU R16, [R1+0x264] ;  /* 0x0002640001107983 */ /* 0x000f280000300800 */
[----:B------:R-:W4:Y:S04]  /*baf0*/  LDL.LU R12, [R1+0x268] ;  /* 0x00026800010c7983 */ /* 0x000f280000300800 */
[----:B------:R-:W4:Y:S04]  /*bb00*/  LDL.LU R9, [R1+0x26c] ;  /* 0x00026c0001097983 */ /* 0x000f280000300800 */
[----:B------:R-:W4:Y:S04]  /*bb10*/  LDL.LU R7, [R1+0x270] ;  /* 0x0002700001077983 */ /* 0x000f280000300800 */
[----:B------:R-:W4:Y:S04]  /*bb20*/  LDL.LU R5, [R1+0x274] ;  /* 0x0002740001057983 */ /* 0x000f280000300800 */
[----:B-1----:R-:W4:Y:S01]  /*bb30*/  LDL.LU R2, [R1+0x278] ;  /* 0x0002780001027983 */ /* 0x002f220000300800 */
[----:B---3--:R-:W-:-:S03]  /*bb40*/  FADD R19, R150, R19 ;  /* 0x0000001396137221 */ /* 0x008fc60000000000 */
[----:B------:R-:W3:Y:S01]  /*bb50*/  LDL R150, [R1+0x1e4] ;  /* 0x0001e40001967983 */ /* 0x000ee20000100800 */
[----:B--2---:R-:W-:-:S03]  /*bb60*/  FADD R17, R148, R17 ;  /* 0x0000001194117221 */ /* 0x004fc60000000000 */
[----:B------:R-:W2:Y:S04]  /*bb70*/  LDL R148, [R1+0x1e0] ;  /* 0x0001e00001947983 */ /* 0x000ea80000100800 */
[----:B------:R1:W-:Y:S04]  /*bb80*/  STL [R1+0x244], R19 ;  /* 0x0002441301007387 */ /* 0x0003e80000100800 */
[----:B-1----:R-:W3:Y:S04]  /*bb90*/  LDL R19, [R1+0x1e8] ;  /* 0x0001e80001137983 */ /* 0x002ee80000100800 */
[----:B------:R1:W-:Y:S01]  /*bba0*/  STL [R1+0x248], R17 ;  /* 0x0002481101007387 */ /* 0x0003e20000100800 */
[----:B----4-:R-:W-:-:S03]  /*bbb0*/  FADD R140, R139, R140 ;  /* 0x0000008c8b8c7221 */ /* 0x010fc60000000000 */
[----:B-1----:R-:W4:Y:S01]  /*bbc0*/  LDL R17, [R1+0x1ec] ;  /* 0x0001ec0001117983 */ /* 0x002f220000100800 */
[----:B------:R-:W-:-:S03]  /*bbd0*/  FADD R142, R141, R142 ;  /* 0x0000008e8d8e7221 */ /* 0x000fc60000000000 */
[----:B------:R-:W4:Y:S01]  /*bbe0*/  LDL.LU R139, [R1+0x510] ;  /* 0x00051000018b7983 */ /* 0x000f220000300800 */
[----:B------:R-:W-:-:S03]  /*bbf0*/  FADD R144, R143, R144 ;  /* 0x000000908f907221 */ /* 0x000fc60000000000 */
[----:B------:R1:W-:Y:S01]  /*bc00*/  STL [R1+0x24c], R140 ;  /* 0x00024c8c01007387 */ /* 0x0003e20000100800 */
[----:B------:R-:W-:-:S03]  /*bc10*/  FADD R146, R145, R146 ;  /* 0x0000009291927221 */ /* 0x000fc60000000000 */
[----:B-1----:R-:W4:Y:S04]  /*bc20*/  LDL.LU R140, [R1+0x50c] ;  /* 0x00050c00018c7983 */ /* 0x002f280000300800 */
[----:B------:R-:W4:Y:S04]  /*bc30*/  LDL.LU R141, [R1+0x508] ;  /* 0x00050800018d7983 */ /* 0x000f280000300800 */
[----:B------:R1:W-:Y:S01]  /*bc40*/  STL [R1+0x250], R142 ;  /* 0x0002508e01007387 */ /* 0x0003e20000100800 */
[----:B------:R-:W-:-:S01]  /*bc50*/  FADD R151, R147, R151 ;  /* 0x0000009793977221 */ /* 0x000fc20000000000 */
[----:B------:R-:W-:Y:S01]  /*bc60*/  FADD R18, R149, R18 ;  /* 0x0000001295127221 */ /* 0x000fe20000000000 */
[----:B------:R-:W-:-:S01]  /*bc70*/  FADD R16, R20, R16 ;  /* 0x0000001014107221 */ /* 0x000fc20000000000 */
[----:B------:R-:W-:Y:S01]  /*bc80*/  FADD R12, R14, R12 ;  /* 0x0000000c0e0c7221 */ /* 0x000fe20000000000 */
[----:B-1----:R-:W4:Y:S04]  /*bc90*/  LDL.LU R142, [R1+0x504] ;  /* 0x00050400018e7983 */ /* 0x002f280000300800 */
[----:B------:R-:W4:Y:S04]  /*bca0*/  LDL.LU R143, [R1+0x500] ;  /* 0x00050000018f7983 */ /* 0x000f280000300800 */
[----:B------:R1:W-:Y:S01]  /*bcb0*/  STL [R1+0x254], R144 ;  /* 0x0002549001007387 */ /* 0x0003e20000100800 */
[----:B------:R-:W-:-:S01]  /*bcc0*/  FADD R9, R10, R9 ;  /* 0x000000090a097221 */ /* 0x000fc20000000000 */
[----:B------:R-:W-:-:S02]  /*bcd0*/  FADD R7, R8, R7 ;  /* 0x0000000708077221 */ /* 0x000fc40000000000 */
[----:B-1----:R-:W4:Y:S04]  /*bce0*/  LDL.LU R144, [R1+0x4fc] ;  /* 0x0004fc0001907983 */ /* 0x002f280000300800 */
[----:B------:R-:W4:Y:S04]  /*bcf0*/  LDL.LU R145, [R1+0x4f8] ;  /* 0x0004f80001917983 */ /* 0x000f280000300800 */
[----:B------:R1:W-:Y:S01]  /*bd00*/  STL [R1+0x258], R146 ;  /* 0x0002589201007387 */ /* 0x0003e20000100800 */
[----:B------:R-:W-:-:S01]  /*bd10*/  FADD R5, R6, R5 ;  /* 0x0000000506057221 */ /* 0x000fc20000000000 */
[----:B------:R-:W-:-:S02]  /*bd20*/  FADD R2, R4, R2 ;  /* 0x0000000204027221 */ /* 0x000fc40000000000 */
[----:B-1----:R-:W4:Y:S04]  /*bd30*/  LDL.LU R146, [R1+0x4f4] ;  /* 0x0004f40001927983 */ /* 0x002f280000300800 */
[----:B------:R-:W4:Y:S04]  /*bd40*/  LDL.LU R147, [R1+0x4f0] ;  /* 0x0004f00001937983 */ /* 0x000f280000300800 */
[----:B------:R1:W-:Y:S04]  /*bd50*/  STL [R1+0x25c], R151 ;  /* 0x00025c9701007387 */ /* 0x0003e80000100800 */
[----:B------:R1:W-:Y:S04]  /*bd60*/  STL [R1+0x260], R18 ;  /* 0x0002601201007387 */ /* 0x0003e80000100800 */
[----:B------:R1:W-:Y:S04]  /*bd70*/  STL [R1+0x264], R16 ;  /* 0x0002641001007387 */ /* 0x0003e80000100800 */
[----:B------:R1:W-:Y:S04]  /*bd80*/  STL [R1+0x268], R12 ;  /* 0x0002680c01007387 */ /* 0x0003e80000100800 */
[----:B------:R1:W-:Y:S04]  /*bd90*/  STL [R1+0x26c], R9 ;  /* 0x00026c0901007387 */ /* 0x0003e80000100800 */
[----:B------:R1:W-:Y:S01]  /*bda0*/  STL [R1+0x270], R7 ;  /* 0x0002700701007387 */ /* 0x0003e20000100800 */
[----:B------:R-:W-:-:S03]  /*bdb0*/  FADD R0, R3, R0 ;  /* 0x0000000003007221 */ /* 0x000fc60000000000 */
[----:B------:R-:W2:Y:S04]  /*bdc0*/  LDL.LU R149, [R1+0x280] ;  /* 0x0002800001957983 */ /* 0x000ea80000300800 */
[----:B------:R1:W-:Y:S04]  /*bdd0*/  STL [R1+0x274], R5 ;  /* 0x0002740501007387 */ /* 0x0003e80000100800 */
[----:B-1----:R-:W3:Y:S04]  /*bde0*/  LDL.LU R151, [R1+0x284] ;  /* 0x0002840001977983 */ /* 0x002ee80000300800 */
[----:B------:R1:W-:Y:S04]  /*bdf0*/  STL [R1+0x278], R2 ;  /* 0x0002780201007387 */ /* 0x0003e80000100800 */
        /* <DEDUP_REMOVED lines=14> */
[----:B-1----:R-:W4:Y:S04]  /*bee0*/  LDL.LU R2, [R1+0x2bc] ;  /* 0x0002bc0001027983 */ /* 0x002f280000300800 */
[----:B------:R-:W4:Y:S01]  /*bef0*/  LDL.LU R0, [R1+0x2c0] ;  /* 0x0002c00001007983 */ /* 0x000f220000300800 */
[----:B--2---:R-:W-:-:S03]  /*bf00*/  FADD R149, R148, R149 ;  /* 0x0000009594957221 */ /* 0x004fc60000000000 */
[----:B------:R-:W2:Y:S04]  /*bf10*/  LDL.LU R148, [R1+0x4ec] ;  /* 0x0004ec0001947983 */ /* 0x000ea80000300800 */
[----:B------:R1:W-:Y:S01]  /*bf20*/  STL [R1+0x280], R149 ;  /* 0x0002809501007387 */ /* 0x0003e20000100800 */
[----:B---3--:R-:W-:-:S03]  /*bf30*/  FADD R151, R150, R151 ;  /* 0x0000009796977221 */ /* 0x008fc60000000000 */
[----:B-1----:R-:W3:Y:S01]  /*bf40*/  LDL.LU R149, [R1+0x4e8] ;  /* 0x0004e80001957983 */ /* 0x002ee20000300800 */
[----:B----4-:R-:W-:-:S03]  /*bf50*/  FADD R18, R19, R18 ;  /* 0x0000001213127221 */ /* 0x010fc60000000000 */
[----:B------:R-:W4:Y:S04]  /*bf60*/  LDL.LU R150, [R1+0x4e4] ;  /* 0x0004e40001967983 */ /* 0x000f280000300800 */
[----:B------:R1:W-:Y:S01]  /*bf70*/  STL [R1+0x284], R151 ;  /* 0x0002849701007387 */ /* 0x0003e20000100800 */
[----:B------:R-:W-:-:S01]  /*bf80*/  FADD R16, R17, R16 ;  /* 0x0000001011107221 */ /* 0x000fc20000000000 */
[----:B------:R-:W-:Y:S02]  /*bf90*/  FADD R20, R21, R20 ;  /* 0x0000001415147221 */ /* 0x000fe40000000000 */
[----:B-1----:R-:W4:Y:S01]  /*bfa0*/  LDL.LU R151, [R1+0x4e0] ;  /* 0x0004e00001977983 */ /* 0x002f220000300800 */
[----:B------:R-:W-:-:S03]  /*bfb0*/  FADD R14, R15, R14 ;  /* 0x0000000e0f0e7221 */ /* 0x000fc60000000000 */
[----:B------:R1:W5:Y:S01]  /*bfc0*/  LDL.LU R19, [R1+0x4dc] ;  /* 0x0004dc0001137983 */ /* 0x0003620000300800 */
[----:B------:R-:W-:-:S03]  /*bfd0*/  FADD R12, R13, R12 ;  /* 0x0000000c0d0c7221 */ /* 0x000fc60000000000 */
[----:B------:R1:W-:Y:S01]  /*bfe0*/  STL [R1+0x288], R18 ;  /* 0x0002881201007387 */ /* 0x0003e20000100800 */
[----:B------:R-:W-:-:S01]  /*bff0*/  FADD R10, R11, R10 ;  /* 0x0000000a0b0a7221 */ /* 0x000fc20000000000 */
[----:B------:R-:W-:Y:S01]  /*c000*/  FADD R9, R24, R9 ;  /* 0x0000000918097221 */ /* 0x000fe20000000000 */
[----:B------:R-:W-:-:S01]  /*c010*/  FADD R8, R25, R8 ;  /* 0x0000000819087221 */ /* 0x000fc20000000000 */
[----:B-1----:R1:W5:Y:S04]  /*c020*/  LDL.LU R18, [R1+0x4d8] ;  /* 0x0004d80001127983 */ /* 0x0023680000300800 */
[----:B------:R1:W5:Y:S01]  /*c030*/  LDL.LU R17, [R1+0x4d4] ;  /* 0x0004d40001117983 */ /* 0x0003620000300800 */
[----:B------:R-:W-:-:S03]  /*c040*/  FADD R7, R26, R7 ;  /* 0x000000071a077221 */ /* 0x000fc60000000000 */
[----:B------:R1:W-:Y:S01]  /*c050*/  STL [R1+0x28c], R16 ;  /* 0x00028c1001007387 */ /* 0x0003e20000100800 */
[----:B------:R-:W-:-:S01]  /*c060*/  FADD R6, R27, R6 ;  /* 0x000000061b067221 */ /* 0x000fc20000000000 */
[----:B------:R-:W-:Y:S01]  /*c070*/  FADD R5, R28, R5 ;  /* 0x000000051c057221 */ /* 0x000fe20000000000 */
[----:B------:R-:W-:-:S01]  /*c080*/  FADD R4, R29, R4 ;  /* 0x000000041d047221 */ /* 0x000fc20000000000 */
[----:B-1----:R1:W5:Y:S04]  /*c090*/  LDL.LU R16, [R1+0x4d0] ;  /* 0x0004d00001107983 */ /* 0x0023680000300800 */
[----:B------:R1:W-:Y:S04]  /*c0a0*/  STL [R1+0x290], R20 ;  /* 0x0002901401007387 */ /* 0x0003e80000100800 */
[----:B------:R1:W-:Y:S04]  /*c0b0*/  STL [R1+0x294], R14 ;  /* 0x0002940e01007387 */ /* 0x0003e80000100800 */
[----:B------:R1:W-:Y:S01]  /*c0c0*/  STL [R1+0x298], R12 ;  /* 0x0002980c01007387 */ /* 0x0003e20000100800 */
[----:B------:R-:W-:-:S03]  /*c0d0*/  FADD R3, R30, R3 ;  /* 0x000000031e037221 */ /* 0x000fc60000000000 */
[----:B------:R1:W-:Y:S04]  /*c0e0*/  STL [R1+0x29c], R10 ;  /* 0x00029c0a01007387 */ /* 0x0003e80000100800 */
[----:B------:R1:W-:Y:S01]  /*c0f0*/  STL [R1+0x2a0], R9 ;  /* 0x0002a00901007387 */ /* 0x0003e20000100800 */
[----:B------:R-:W-:-:S03]  /*c100*/  FADD R2, R31, R2 ;  /* 0x000000021f027221 */ /* 0x000fc60000000000 */
[----:B------:R1:W-:Y:S04]  /*c110*/  STL [R1+0x2a4], R8 ;  /* 0x0002a40801007387 */ /* 0x0003e80000100800 */
[----:B------:R1:W-:Y:S01]  /*c120*/  STL [R1+0x2a8], R7 ;  /* 0x0002a80701007387 */ /* 0x0003e20000100800 */
[----:B------:R-:W-:-:S03]  /*c130*/  FADD R0, R32, R0 ;  /* 0x0000000020007221 */ /* 0x000fc60000000000 */
[----:B------:R1:W-:Y:S04]  /*c140*/  STL [R1+0x2ac], R6 ;  /* 0x0002ac0601007387 */ /* 0x0003e80000100800 */
[----:B------:R1:W-:Y:S04]  /*c150*/  STL [R1+0x2b0], R5 ;  /* 0x0002b00501007387 */ /* 0x0003e80000100800 */
[----:B------:R1:W-:Y:S04]  /*c160*/  STL [R1+0x2b4], R4 ;  /* 0x0002b40401007387 */ /* 0x0003e80000100800 */
        /* <DEDUP_REMOVED lines=20> */
[----:B--2---:R-:W-:-:S01]  /*c2b0*/  FADD R21, R33, R21 ;  /* 0x0000001521157221 */ /* 0x004fc20000000000 */
[----:B---3--:R-:W-:-:S04]  /*c2c0*/  FADD R20, R34, R20 ;  /* 0x0000001422147221 */ /* 0x008fc80000000000 */
[----:B------:R1:W-:Y:S01]  /*c2d0*/  STL [R1+0x2c4], R21 ;  /* 0x0002c41501007387 */ /* 0x0003e20000100800 */
[----:B----4-:R-:W-:-:S03]  /*c2e0*/  FADD R15, R35, R15 ;  /* 0x0000000f230f7221 */ /* 0x010fc60000000000 */
[----:B------:R2:W-:Y:S01]  /*c2f0*/  STL [R1+0x2c8], R20 ;  /* 0x0002c81401007387 */ /* 0x0005e20000100800 */
[----:B------:R-:W-:-:S03]  /*c300*/  FADD R14, R36, R14 ;  /* 0x0000000e240e7221 */ /* 0x000fc60000000000 */
        /* <DEDUP_REMOVED lines=24> */
[----:B-1----:R-:W4:Y:S01]  /*c490*/  LDL.LU R21, [R1+0x308] ;  /* 0x0003080001157983 */ /* 0x002f220000300800 */
[----:B------:R-:W-:-:S03]  /*c4a0*/  FADD R0, R49, R0 ;  /* 0x0000000031007221 */ /* 0x000fc60000000000 */
[----:B------:R1:W-:Y:S04]  /*c4b0*/  STL [R1+0x2fc], R3 ;  /* 0x0002fc0301007387 */ /* 0x0003e80000100800 */
[----:B--2---:R-:W2:Y:S04]  /*c4c0*/  LDL.LU R20, [R1+0x30c] ;  /* 0x00030c0001147983 */ /* 0x004ea80000300800 */
[----:B------:R1:W-:Y:S04]  /*c4d0*/  STL [R1+0x300], R2 ;  /* 0x0003000201007387 */ /* 0x0003e80000100800 */
[----:B---3--:R-:W3:Y:S04]  /*c4e0*/  LDL.LU R15, [R1+0x310] ;  /* 0x00031000010f7983 */ /* 0x008ee80000300800 */
[----:B------:R1:W-:Y:S04]  /*c4f0*/  STL [R1+0x304], R0 ;  /* 0x0003040001007387 */ /* 0x0003e80000100800 */
[----:B----4-:R-:W4:Y:S04]  /*c500*/  LDL.LU R14, [R1+0x314] ;  /* 0x00031400010e7983 */ /* 0x010f280000300800 */
        /* <DEDUP_REMOVED lines=11> */
[----:B------:R-:W4:Y:S04]  /*c5c0*/  LDL.LU R2, [R1+0x344] ;  /* 0x0003440001027983 */ /* 0x000f280000300800 */
[----:B------:R-:W4:Y:S01]  /*c5d0*/  LDL.LU R0, [R1+0x348] ;  /* 0x0003480001007983 */ /* 0x000f220000300800 */
[----:B------:R-:W-:-:S01]  /*c5e0*/  FADD R21, R50, R21 ;  /* 0x0000001532157221 */ /* 0x000fc20000000000 */
[----:B--2---:R-:W-:-:S04]  /*c5f0*/  FADD R20, R51, R20 ;  /* 0x0000001433147221 */ /* 0x004fc80000000000 */
[----:B------:R1:W-:Y:S01]  /*c600*/  STL [R1+0x308], R21 ;  /* 0x0003081501007387 */ /* 0x0003e20000100800 */
[----:B---3--:R-:W-:-:S03]  /*c610*/  FADD R15, R52, R15 ;  /* 0x0000000f340f7221 */ /* 0x008fc60000000000 */
        /* <DEDUP_REMOVED lines=202> */
[----:B------:R-:W-:Y:S01]  /*d2c0*/  STL [R1+0x418], R21 ;  /* 0x0004181501007387 */ /* 0x000fe20000100800 */
[----:B---3--:R-:W-:-:S03]  /*d2d0*/  FADD R15, R120, R15 ;  /* 0x0000000f780f7221 */ /* 0x008fc60000000000 */
[----:B------:R-:W-:Y:S01]  /*d2e0*/  STL [R1+0x41c], R20 ;  /* 0x00041c1401007387 */ /* 0x000fe20000100800 */
[----:B----4-:R-:W-:-:S03]  /*d2f0*/  FADD R14, R121, R14 ;  /* 0x0000000e790e7221 */ /* 0x010fc60000000000 */
[----:B------:R-:W-:Y:S01]  /*d300*/  STL [R1+0x420], R15 ;  /* 0x0004200f01007387 */ /* 0x000fe20000100800 */
[----:B------:R-:W-:-:S03]  /*d310*/  FADD R13, R122, R13 ;  /* 0x0000000d7a0d7221 */ /* 0x000fc60000000000 */
        /* <DEDUP_REMOVED lines=19> */
[----:B------:R-:W-:-:S01]  /*d450*/  FADD R3, R132, R3 ;  /* 0x0000000384037221 */ /* 0x000fc20000000000 */
[----:B------:R-:W-:Y:S02]  /*d460*/  FADD R2, R133, R2 ;  /* 0x0000000285027221 */ /* 0x000fe40000000000 */
[----:B------:R-:W-:Y:S01]  /*d470*/  STL [R1+0x44c], R4 ;  /* 0x00044c0401007387 */ /* 0x000fe20000100800 */
[----:B------:R-:W-:-:S03]  /*d480*/  FADD R0, R134, R0 ;  /* 0x0000000086007221 */ /* 0x000fc60000000000 */
[----:B------:R1:W-:Y:S04]  /*d490*/  STL [R1+0x454], R2 ;  /* 0x0004540201007387 */ /* 0x0003e80000100800 */
[----:B------:R2:W-:Y:S04]  /*d4a0*/  STL [R1+0x450], R3 ;  /* 0x0004500301007387 */ /* 0x0005e80000100800 */
[----:B-1----:R-:W3:Y:S04]  /*d4b0*/  LDL.LU R2, [R1+0x45c] ;  /* 0x00045c0001027983 */ /* 0x002ee80000300800 */
        /* <DEDUP_REMOVED lines=15> */
[----:B--2---:R-:W2:Y:S04]  /*d5b0*/  LDL.LU R3, [R1+0x498] ;  /* 0x0004980001037983 */ /* 0x004ea80000300800 */
[----:B-1----:R-:W2:Y:S01]  /*d5c0*/  LDL.LU R0, [R1+0x49c] ;  /* 0x00049c0001007983 */ /* 0x002ea20000300800 */
[----:B------:R-:W-:Y:S01]  /*d5d0*/  UMOV UR8, URZ ;  /* 0x0000003f00087c82 */ /* 0x000fe20008000000 */
[----:B---3--:R-:W-:Y:S01]  /*d5e0*/  FADD R2, R135, R2 ;  /* 0x0000000287027221 */ /* 0x008fe20000000000 */
[----:B----4-:R-:W-:-:S04]  /*d5f0*/  FADD R21, R136, R21 ;  /* 0x0000001588157221 */ /* 0x010fc80000000000 */
[----:B------:R1:W-:Y:S01]  /*d600*/  STL [R1+0x45c], R2 ;  /* 0x00045c0201007387 */ /* 0x0003e20000100800 */
[----:B------:R-:W-:-:S03]  /*d610*/  FADD R20, R137, R20 ;  /* 0x0000001489147221 */ /* 0x000fc60000000000 */
[----:B-1----:R1:W5:Y:S01]  /*d620*/  LDL.LU R2, [R1+0x4cc] ;  /* 0x0004cc0001027983 */ /* 0x0023620000300800 */
[----:B------:R-:W-:-:S01]  /*d630*/  FADD R15, R138, R15 ;  /* 0x0000000f8a0f7221 */ /* 0x000fc20000000000 */
[----:B------:R-:W-:Y:S02]  /*d640*/  FADD R14, R139, R14 ;  /* 0x0000000e8b0e7221 */ /* 0x000fe40000000000 */
        /* <DEDUP_REMOVED lines=21> */
[----:B--2---:R-:W-:-:S03]  /*d7a0*/  FADD R3, R150, R3 ;  /* 0x0000000396037221 */ /* 0x004fc60000000000 */
[----:B------:R1:W-:Y:S01]  /*d7b0*/  STL [R1+0x48c], R6 ;  /* 0x00048c0601007387 */ /* 0x0003e20000100800 */
[----:B------:R-:W-:-:S03]  /*d7c0*/  FADD R0, R0, R151 ;  /* 0x0000009700007221 */ /* 0x000fc60000000000 */
[----:B------:R1:W-:Y:S04]  /*d7d0*/  STL [R1+0x490], R5 ;  /* 0x0004900501007387 */ /* 0x0003e80000100800 */
[----:B------:R1:W-:Y:S04]  /*d7e0*/  STL [R1+0x494], R4 ;  /* 0x0004940401007387 */ /* 0x0003e80000100800 */
[----:B------:R1:W-:Y:S04]  /*d7f0*/  STL [R1+0x49c], R0 ;  /* 0x00049c0001007387 */ /* 0x0003e80000100800 */
[----:B------:R1:W-:Y:S02]  /*d800*/  STL [R1+0x498], R3 ;  /* 0x0004980301007387 */ /* 0x0003e40000100800 */
.L_x_31:
[----:B------:R-:W-:Y:S05]  /*d810*/  @!P1 BRA `(.L_x_32) ;  /* 0x0000000000049947 */ /* 0x000fea0003800000 */
[----:B------:R-:W-:Y:S01]  /*d820*/  BPT.TRAP 0x1 ;  /* 0x000000040000795c */ /* 0x000fe20000300000 */
.L_x_32:
[----:B-1----:R-:W2:Y:S04]  /*d830*/  LDL R0, [R1+0x4a4] ;  /* 0x0004a40001007983 */ /* 0x002ea80000100800 */
[----:B------:R-:W3:Y:S01]  /*d840*/  LDL R3, [R1+0x4ac] ;  /* 0x0004ac0001037983 */ /* 0x000ee20000100800 */
[----:B------:R-:W-:Y:S01]  /*d850*/  UISETP.GT.U32.AND UP0, UPT, UR45, 0x1, UPT ;  /* 0x000000012d00788c */ /* 0x000fe2000bf04070 */
[----:B--2---:R-:W-:Y:S02]  /*d860*/  ISETP.NE.AND P0, PT, R0, RZ, PT ;  /* 0x000000ff0000720c */ /* 0x004fe40003f05270 */
[----:B------:R-:W-:-:S11]  /*d870*/  MOV R0, UR13 ;  /* 0x0000000d00007c02 */ /* 0x000fd60008000f00 */
[----:B------:R-:W-:-:S04]  /*d880*/  @P0 LEA R0, R0, UR48, 0x3 ;  /* 0x0000003000000c11 */ /* 0x000fc8000f8e18ff */
[----:B------:R-:W-:-:S04]  /*d890*/  @P0 IADD3 R0, R0, 0x30, RZ ;  /* 0x0000003000000810 */ /* 0x000fc80007ffe0ff */
[----:B---3--:R-:W-:-:S04]  /*d8a0*/  @P0 PRMT R0, R3, 0x654, R0 ;  /* 0x0000065403000816 */ /* 0x008fc80000000000 */
[----:B------:R1:W-:Y:S01]  /*d8b0*/  @P0 SYNCS.ARRIVE.TRANS64.RED.A1T0 RZ, [R0+URZ], RZ ;  /* 0x000000ff00ff09a7 */ /* 0x0003e2000810043f */
[----:B------:R-:W-:-:S13]  /*d8c0*/  PLOP3.LUT P0, PT, PT, PT, UP0, 0x80, 0x0 ;  /* 0x000000000000781c */ /* 0x000fda0003f0f008 */
[----:B-1----:R-:W-:Y:S05]  /*d8d0*/  @P0 BRA `(.L_x_33) ;  /* 0x0000000000040947 */ /* 0x002fea0003800000 */
[----:B------:R-:W-:Y:S01]  /*d8e0*/  BPT.TRAP 0x1 ;  /* 0x000000040000795c */ /* 0x000fe20000300000 */
.L_x_33:
[----:B------:R-:W-:Y:S02]  /*d8f0*/  UISETP.GT.AND UP2, UPT, UR12, 0x1, UPT ;  /* 0x000000010c00788c */ /* 0x000fe4000bf44270 */
[----:B------:R-:W-:Y:S02]  /*d900*/  UIADD3 UR10, UR10, 0x1, URZ ;  /* 0x000000010a0a7890 */ /* 0x000fe4000fffe03f */
[----:B------:R-:W-:Y:S02]  /*d910*/  UIADD3 UR13, UR13, 0x1, URZ ;  /* 0x000000010d0d7890 */ /* 0x000fe4000fffe03f */
[----:B------:R-:W-:Y:S01]  /*d920*/  PLOP3.LUT P0, PT, PT, PT, UP2, 0x80, 0x0 ;  /* 0x000000000000781c */ /* 0x000fe20003f0f028 */
[----:B------:R-:W-:Y:S02]  /*d930*/  UISETP.NE.AND UP0, UPT, UR10, 0x6, UPT ;  /* 0x000000060a00788c */ /* 0x000fe4000bf05270 */
[----:B------:R-:W-:Y:S02]  /*d940*/  UIADD3 UR6, UR12, -0x1, URZ ;  /* 0xffffffff0c067890 */ /* 0x000fe4000fffe03f */
[----:B------:R-:W-:-:S02]  /*d950*/  USEL UR5, URZ, 0x1, UP0 ;  /* 0x000000013f057887 */ /* 0x000fc40008000000 */
[----:B------:R-:W-:Y:S02]  /*d960*/  UISETP.NE.AND UP1, UPT, UR13, 0x6, UPT ;  /* 0x000000060d00788c */ /* 0x000fe4000bf25270 */
[----:B------:R-:W-:Y:S02]  /*d970*/  ULOP3.LUT UR11, UR11, UR5, URZ, 0x3c, !UPT ;  /* 0x000000050b0b7292 */ /* 0x000fe4000f8e3c3f */
[----:B------:R-:W-:Y:S02]  /*d980*/  USEL UR10, UR10, URZ, UP0 ;  /* 0x0000003f0a0a7287 */ /* 0x000fe40008000000 */
[----:B------:R-:W-:Y:S01]  /*d990*/  USEL UR13, UR13, URZ, UP1 ;  /* 0x0000003f0d0d7287 */ /* 0x000fe20008800000 */
[----:B------:R-:W-:Y:S01]  /*d9a0*/  UMOV UR5, 0x1 ;  /* 0x0000000100057882 */ /* 0x000fe20000000000 */
[----:B------:R-:W-:Y:S01]  /*d9b0*/  UMOV UR12, UR6 ;  /* 0x00000006000c7c82 */ /* 0x000fe20008000000 */
[----:B------:R-:W-:Y:S09]  /*d9c0*/  @P0 BRA `(.L_x_34) ;  /* 0xffffffa000280947 */ /* 0x000ff2000383ffff */
.L_x_26:
[----:B------:R-:W-:-:S04]  /*d9d0*/  UISETP.NE.AND UP0, UPT, UR8, URZ, UPT ;  /* 0x0000003f0800728c */ /* 0x000fc8000bf05270 */
[----:B------:R-:W-:-:S06]  /*d9e0*/  USEL UR4, URZ, 0x1, !UP0 ;  /* 0x000000013f047887 */ /* 0x000fcc000c000000 */
[----:B------:R-:W-:-:S13]  /*d9f0*/  ISETP.NE.AND P0, PT, RZ, UR4, PT ;  /* 0x00000004ff007c0c */ /* 0x000fda000bf05270 */
[----:B------:R-:W-:Y:S05]  /*da00*/  @!P0 BRA `(.L_x_35) ;  /* 0x0000003800608947 */ /* 0x000fea0003800000 */
[----:B------:R3:W-:Y:S04]  /*da10*/  STL [R1+0x658], R57 ;  /* 0x0006583901007387 */ /* 0x0007e80000100800 */
[----:B---3--:R-:W3:Y:S04]  /*da20*/  LDL.LU R57, [R1] ;  /* 0x0000000001397983 */ /* 0x008ee80000300800 */
[----:B------:R4:W-:Y:S04]  /*da30*/  STL [R1+0x654], R58 ;  /* 0x0006543a01007387 */ /* 0x0009e80000100800 */
[----:B----4-:R-:W4:Y:S04]  /*da40*/  LDL.LU R58, [R1+0x4] ;  /* 0x00000400013a7983 */ /* 0x010f280000300800 */
[----:B------:R1:W-:Y:S04]  /*da50*/  STL [R1+0x650], R59 ;  /* 0x0006503b01007387 */ /* 0x0003e80000100800 */
[----:B-1----:R-:W2:Y:S04]  /*da60*/  LDL.LU R59, [R1+0x8] ;  /* 0x00000800013b7983 */ /* 0x002ea80000300800 */
        /* <DEDUP_REMOVED lines=122> */
[----:B------:R-:W2:Y:S04]  /*e210*/  LDL.LU R21, [R1+0x178] ;  /* 0x0001780001157983 */ /* 0x000ea80000300800 */
        /* <DEDUP_REMOVED lines=77> */
[----:B-----5:R1:W-:Y:S01]  /*e6f0*/  STL [R1+0x4dc], R19 ;  /* 0x0004dc1301007387 */ /* 0x0203e20000100800 */
[----:B---3--:R-:W-:-:S03]  /*e700*/  FADD R22, R57, R22 ;  /* 0x0000001639167221 */ /* 0x008fc60000000000 */
[----:B-1----:R-:W3:Y:S04]  /*e710*/  LDL.LU R19, [R1+0x110] ;  /* 0x0001100001137983 */ /* 0x002ee80000300800 */
[----:B------:R1:W-:Y:S01]  /*e720*/  STL [R1+0x4d8], R18 ;  /* 0x0004d81201007387 */ /* 0x0003e20000100800 */
[----:B----4-:R-:W-:Y:S01]  /*e730*/  FADD R23, R58, R23 ;  /* 0x000000173a177221 */ /* 0x010fe20000000000 */
[----:B--2---:R-:W-:Y:S02]  /*e740*/  FADD R152, R59, R152 ;  /* 0x000000983b987221 */ /* 0x004fe40000000000 */
[----:B-1----:R-:W2:Y:S04]  /*e750*/  LDL.LU R18, [R1+0x10c] ;  /* 0x00010c0001127983 */ /* 0x002ea80000300800 */
[----:B------:R1:W-:Y:S01]  /*e760*/  STL [R1+0x4d4], R17 ;  /* 0x0004d41101007387 */ /* 0x0003e20000100800 */
[----:B------:R-:W-:Y:S01]  /*e770*/  FADD R153, R60, R153 ;  /* 0x000000993c997221 */ /* 0x000fe20000000000 */
[----:B------:R-:W-:-:S02]  /*e780*/  FADD R154, R61, R154 ;  /* 0x0000009a3d9a7221 */ /* 0x000fc40000000000 */
[----:B-1----:R-:W4:Y:S04]  /*e790*/  LDL.LU R17, [R1+0x108] ;  /* 0x0001080001117983 */ /* 0x002f280000300800 */
[----:B------:R1:W-:Y:S01]  /*e7a0*/  STL [R1+0x4d0], R16 ;  /* 0x0004d01001007387 */ /* 0x0003e20000100800 */
[----:B------:R-:W-:Y:S01]  /*e7b0*/  FADD R155, R62, R155 ;  /* 0x0000009b3e9b7221 */ /* 0x000fe20000000000 */
[----:B------:R-:W-:Y:S02]  /*e7c0*/  FADD R156, R63, R156 ;  /* 0x0000009c3f9c7221 */ /* 0x000fe40000000000 */
[----:B-1----:R-:W3:Y:S04]  /*e7d0*/  LDL.LU R16, [R1+0x104] ;  /* 0x0001040001107983 */ /* 0x002ee80000300800 */
[----:B------:R1:W-:Y:S01]  /*e7e0*/  STL [R1+0x4cc], R2 ;  /* 0x0004cc0201007387 */ /* 0x0003e20000100800 */
[----:B------:R-:W-:Y:S01]  /*e7f0*/  FADD R157, R64, R157 ;  /* 0x0000009d409d7221 */ /* 0x000fe20000000000 */
[----:B------:R-:W-:-:S02]  /*e800*/  FADD R158, R65, R158 ;  /* 0x0000009e419e7221 */ /* 0x000fc40000000000 */
[----:B-1----:R-:W2:Y:S04]  /*e810*/  LDL.LU R2, [R1+0x100] ;  /* 0x0001000001027983 */ /* 0x002ea80000300800 */
[----:B------:R-:W2:Y:S04]  /*e820*/  LDL.LU R57, [R1+0x658] ;  /* 0x0006580001397983 */ /* 0x000ea80000300800 */
[----:B------:R-:W2:Y:S04]  /*e830*/  LDL.LU R58, [R1+0x654] ;  /* 0x00065400013a7983 */ /* 0x000ea80000300800 */
[----:B------:R-:W2:Y:S04]  /*e840*/  LDL.LU R59, [R1+0x650] ;  /* 0x00065000013b7983 */ /* 0x000ea80000300800 */
[----:B------:R-:W2:Y:S04]  /*e850*/  LDL.LU R60, [R1+0x64c] ;  /* 0x00064c00013c7983 */ /* 0x000ea80000300800 */
[----:B------:R-:W2:Y:S01]  /*e860*/  LDL.LU R61, [R1+0x648] ;  /* 0x00064800013d7983 */ /* 0x000ea20000300800 */
[----:B------:R-:W-:-:S03]  /*e870*/  FADD R159, R66, R159 ;  /* 0x0000009f429f7221 */ /* 0x000fc60000000000 */
        /* <DEDUP_REMOVED lines=105> */
[----:B------:R-:W-:Y:S01]  /*ef10*/  FADD R211, R118, R211 ;  /* 0x000000d376d37221 */ /* 0x000fe20000000000 */
[----:B------:R-:W-:Y:S02]  /*ef20*/  FADD R129, R130, R129 ;  /* 0x0000008182817221 */ /* 0x000fe40000000000 */
[----:B------:R-:W2:Y:S01]  /*ef30*/  LDL.LU R115, [R1+0x570] ;  /* 0x0005700001737983 */ /* 0x000ea20000300800 */
[----:B------:R-:W-:Y:S01]  /*ef40*/  FADD R212, R119, R212 ;  /* 0x000000d477d47221 */ /* 0x000fe20000000000 */
[----:B------:R-:W-:Y:S02]  /*ef50*/  FADD R127, R128, R127 ;  /* 0x0000007f807f7221 */ /* 0x000fe40000000000 */
[----:B------:R-:W2:Y:S01]  /*ef60*/  LDL.LU R116, [R1+0x56c] ;  /* 0x00056c0001747983 */ /* 0x000ea20000300800 */
[----:B------:R-:W-:Y:S01]  /*ef70*/  FADD R213, R120, R213 ;  /* 0x000000d578d57221 */ /* 0x000fe20000000000 */
[----:B------:R-:W-:-:S02]  /*ef80*/  FADD R125, R126, R125 ;  /* 0x0000007d7e7d7221 */ /* 0x000fc40000000000 */
        /* <DEDUP_REMOVED lines=8> */
[----:B------:R-:W-:Y:S01]  /*f010*/  FADD R12, R13, R12 ;  /* 0x0000000c0d0c7221 */ /* 0x000fe20000000000 */
[----:B------:R-:W-:Y:S01]  /*f020*/  FADD R10, R11, R10 ;  /* 0x0000000a0b0a7221 */ /* 0x000fe20000000000 */
[----:B------:R-:W-:Y:S01]  /*f030*/  STL [R1+0x200], R131 ;  /* 0x0002008301007387 */ /* 0x000fe20000100800 */
        /* <DEDUP_REMOVED lines=19> */
[----:B------:R1:W-:Y:S01]  /*f170*/  STL [R1+0x214], R121 ;  /* 0x0002147901007387 */ /* 0x0003e20000100800 */
        /* <DEDUP_REMOVED lines=9> */
[----:B---3--:R-:W-:Y:S01]  /*f210*/  FADD R215, R16, R215 ;  /* 0x000000d710d77221 */ /* 0x008fe20000000000 */
[----:B----4-:R-:W-:Y:S01]  /*f220*/  FADD R216, R17, R216 ;  /* 0x000000d811d87221 */ /* 0x010fe20000000000 */
[----:B------:R-:W-:Y:S01]  /*f230*/  STL [R1+0x220], R12 ;  /* 0x0002200c01007387 */ /* 0x000fe20000100800 */
[----:B--2---:R-:W-:Y:S01]  /*f240*/  FADD R217, R18, R217 ;  /* 0x000000d912d97221 */ /* 0x004fe20000000000 */
[----:B------:R-:W-:Y:S01]  /*f250*/  FADD R218, R19, R218 ;  /* 0x000000da13da7221 */ /* 0x000fe20000000000 */
[----:B------:R-:W-:Y:S01]  /*f260*/  FADD R219, R151, R219 ;  /* 0x000000db97db7221 */ /* 0x000fe20000000000 */
[----:B------:R-:W-:Y:S04]  /*f270*/  STL [R1+0x224], R10 ;  /* 0x0002240a01007387 */ /* 0x000fe80000100800 */
[----:B------:R-:W-:Y:S01]  /*f280*/  STL [R1+0x228], R8 ;  /* 0x0002280801007387 */ /* 0x000fe20000100800 */
[----:B------:R-:W-:-:S03]  /*f290*/  FADD R214, R2, R214 ;  /* 0x000000d602d67221 */ /* 0x000fc60000000000 */
[----:B-1----:R-:W2:Y:S04]  /*f2a0*/  LDL.LU R121, [R1+0x198] ;  /* 0x0001980001797983 */ /* 0x002ea80000300800 */
[----:B------:R-:W-:Y:S04]  /*f2b0*/  STL [R1+0x22c], R6 ;  /* 0x00022c0601007387 */ /* 0x000fe80000100800 */
[----:B------:R-:W2:Y:S04]  /*f2c0*/  LDL.LU R5, [R1+0x238] ;  /* 0x0002380001057983 */ /* 0x000ea80000300800 */
[----:B------:R1:W-:Y:S04]  /*f2d0*/  STL [R1+0x230], R4 ;  /* 0x0002300401007387 */ /* 0x0003e80000100800 */
[----:B------:R-:W3:Y:S04]  /*f2e0*/  LDL.LU R122, [R1+0x19c] ;  /* 0x00019c00017a7983 */ /* 0x000ee80000300800 */
[----:B------:R4:W-:Y:S04]  /*f2f0*/  STL [R1+0x234], R0 ;  /* 0x0002340001007387 */ /* 0x0009e80000100800 */
[----:B-1----:R-:W3:Y:S04]  /*f300*/  LDL.LU R4, [R1+0x23c] ;  /* 0x00023c0001047983 */ /* 0x002ee80000300800 */
[----:B------:R-:W3:Y:S04]  /*f310*/  LDL.LU R123, [R1+0x1a0] ;  /* 0x0001a000017b7983 */ /* 0x000ee80000300800 */
[----:B------:R-:W3:Y:S04]  /*f320*/  LDL.LU R3, [R1+0x240] ;  /* 0x0002400001037983 */ /* 0x000ee80000300800 */
[----:B------:R-:W3:Y:S04]  /*f330*/  LDL.LU R124, [R1+0x1a4] ;  /* 0x0001a400017c7983 */ /* 0x000ee80000300800 */
        /* <DEDUP_REMOVED lines=44> */
[----:B------:R-:W4:Y:S01]  /*f600*/  LDL.LU R6, [R1+0x29c] ;  /* 0x00029c0001067983 */ /* 0x000f220000300800 */
[----:B--2---:R-:W-:-:S03]  /*f610*/  FADD R5, R121, R5 ;  /* 0x0000000579057221 */ /* 0x004fc60000000000 */
[----:B------:R-:W2:Y:S04]  /*f620*/  LDL.LU R121, [R1+0x558] ;  /* 0x0005580001797983 */ /* 0x000ea80000300800 */
[----:B------:R1:W-:Y:S04]  /*f630*/  STL [R1+0x238], R5 ;  /* 0x0002380501007387 */ /* 0x0003e80000100800 */
[----:B-1----:R-:W2:Y:S01]  /*f640*/  LDL.LU R5, [R1+0x2a0] ;  /* 0x0002a00001057983 */ /* 0x002ea20000300800 */
[----:B---3--:R-:W-:-:S03]  /*f650*/  FADD R4, R122, R4 ;  /* 0x000000047a047221 */ /* 0x008fc60000000000 */
[----:B------:R-:W3:Y:S01]  /*f660*/  LDL.LU R122, [R1+0x554] ;  /* 0x00055400017a7983 */ /* 0x000ee20000300800 */
[----:B------:R-:W-:-:S03]  /*f670*/  FADD R3, R123, R3 ;  /* 0x000000037b037221 */ /* 0x000fc60000000000 */
[----:B------:R1:W-:Y:S01]  /*f680*/  STL [R1+0x23c], R4 ;  /* 0x00023c0401007387 */ /* 0x0003e20000100800 */
[----:B----4-:R-:W-:-:S03]  /*f690*/  FADD R0, R124, R0 ;  /* 0x000000007c007221 */ /* 0x010fc60000000000 */
[----:B-1----:R-:W4:Y:S04]  /*f6a0*/  LDL.LU R4, [R1+0x2a4] ;  /* 0x0002a40001047983 */ /* 0x002f280000300800 */
[----:B------:R-:W3:Y:S01]  /*f6b0*/  LDL.LU R123, [R1+0x550] ;  /* 0x00055000017b7983 */ /* 0x000ee20000300800 */
[----:B------:R-:W-:-:S03]  /*f6c0*/  FADD R126, R125, R126 ;  /* 0x0000007e7d7e7221 */ /* 0x000fc60000000000 */
[----:B------:R1:W-:Y:S01]  /*f6d0*/  STL [R1+0x240], R3 ;  /* 0x0002400301007387 */ /* 0x0003e20000100800 */
[----:B------:R-:W-:-:S03]  /*f6e0*/  FADD R128, R127, R128 ;  /* 0x000000807f807221 */ /* 0x000fc60000000000 */
[----:B-1----:R-:W3:Y:S04]  /*f6f0*/  LDL.LU R3, [R1+0x2a8] ;  /* 0x0002a80001037983 */ /* 0x002ee80000300800 */
[----:B------:R-:W3:Y:S04]  /*f700*/  LDL.LU R124, [R1+0x54c] ;  /* 0x00054c00017c7983 */ /* 0x000ee80000300800 */
[----:B------:R1:W-:Y:S01]  /*f710*/  STL [R1+0x244], R0 ;  /* 0x0002440001007387 */ /* 0x0003e20000100800 */
[----:B------:R-:W-:Y:S01]  /*f720*/  FADD R130, R129, R130 ;  /* 0x0000008281827221 */ /* 0x000fe20000000000 */
[----:B------:R-:W-:-:S02]  /*f730*/  FADD R132, R131, R132 ;  /* 0x0000008483847221 */ /* 0x000fc40000000000 */
[----:B-1----:R-:W3:Y:S04]  /*f740*/  LDL.LU R0, [R1+0x2ac] ;  /* 0x0002ac0001007983 */ /* 0x002ee80000300800 */
[----:B------:R-:W3:Y:S04]  /*f750*/  LDL.LU R125, [R1+0x548] ;  /* 0x00054800017d7983 */ /* 0x000ee80000300800 */
[----:B------:R1:W-:Y:S01]  /*f760*/  STL [R1+0x248], R126 ;  /* 0x0002487e01007387 */ /* 0x0003e20000100800 */
[----:B------:R-:W-:-:S03]  /*f770*/  FADD R134, R133, R134 ;  /* 0x0000008685867221 */ /* 0x000fc60000000000 */
        /* <DEDUP_REMOVED lines=53> */
[----:B------:R-:W-:Y:S04]  /*fad0*/  STL [R1+0x27c], R16 ;  /* 0x00027c1001007387 */ /* 0x000fe80000100800 */
[----:B------:R-:W-:Y:S04]  /*fae0*/  STL [R1+0x280], R18 ;  /* 0x0002801201007387 */ /* 0x000fe80000100800 */
[----:B------:R1:W-:Y:S04]  /*faf0*/  STL [R1+0x284], R151 ;  /* 0x0002849701007387 */ /* 0x0003e80000100800 */
[----:B------:R3:W-:Y:S04]  /*fb00*/  STL [R1+0x288], R20 ;  /* 0x0002881401007387 */ /* 0x0007e80000100800 */
[----:B------:R3:W-:Y:S01]  /*fb10*/  STL [R1+0x28c], R14 ;  /* 0x00028c0e01007387 */ /* 0x0007e20000100800 */
[----:B------:R-:W-:-:S03]  /*fb20*/  FADD R6, R7, R6 ;  /* 0x0000000607067221 */ /* 0x000fc60000000000 */
[----:B-1----:R-:W3:Y:S04]  /*fb30*/  LDL.LU R151, [R1+0x2b0] ;  /* 0x0002b00001977983 */ /* 0x002ee80000300800 */
[----:B------:R1:W-:Y:S04]  /*fb40*/  STL [R1+0x290], R12 ;  /* 0x0002900c01007387 */ /* 0x0003e80000100800 */
[----:B------:R1:W-:Y:S01]  /*fb50*/  STL [R1+0x294], R10 ;  /* 0x0002940a01007387 */ /* 0x0003e20000100800 */
[----:B--2---:R-:W-:-:S03]  /*fb60*/  FADD R5, R24, R5 ;  /* 0x0000000518057221 */ /* 0x004fc60000000000 */
[----:B------:R-:W2:Y:S04]  /*fb70*/  LDL.LU R19, [R1+0x2b4] ;  /* 0x0002b40001137983 */ /* 0x000ea80000300800 */
[----:B------:R1:W-:Y:S04]  /*fb80*/  STL [R1+0x298], R8 ;  /* 0x0002980801007387 */ /* 0x0003e80000100800 */
[----:B------:R-:W2:Y:S01]  /*fb90*/  LDL.LU R18, [R1+0x2b8] ;  /* 0x0002b80001127983 */ /* 0x000ea20000300800 */
[----:B----4-:R-:W-:-:S03]  /*fba0*/  FADD R4, R25, R4 ;  /* 0x0000000419047221 */ /* 0x010fc60000000000 */
[----:B------:R4:W-:Y:S04]  /*fbb0*/  STL [R1+0x29c], R6 ;  /* 0x00029c0601007387 */ /* 0x0009e80000100800 */
[----:B------:R-:W2:Y:S01]  /*fbc0*/  LDL.LU R17, [R1+0x2bc] ;  /* 0x0002bc0001117983 */ /* 0x000ea20000300800 */
[----:B---3--:R-:W-:-:S03]  /*fbd0*/  FADD R3, R26, R3 ;  /* 0x000000031a037221 */ /* 0x008fc60000000000 */
[----:B------:R3:W-:Y:S04]  /*fbe0*/  STL [R1+0x2a0], R5 ;  /* 0x0002a00501007387 */ /* 0x0007e80000100800 */
[----:B------:R-:W2:Y:S04]  /*fbf0*/  LDL.LU R16, [R1+0x2c0] ;  /* 0x0002c00001107983 */ /* 0x000ea80000300800 */
[----:B------:R3:W-:Y:S01]  /*fc00*/  STL [R1+0x2a4], R4 ;  /* 0x0002a40401007387 */ /* 0x0007e20000100800 */
[----:B------:R-:W-:-:S03]  /*fc10*/  FADD R0, R27, R0 ;  /* 0x000000001b007221 */ /* 0x000fc60000000000 */
[----:B------:R-:W2:Y:S04]  /*fc20*/  LDL.LU R2, [R1+0x2c4] ;  /* 0x0002c40001027983 */ /* 0x000ea80000300800 */
[----:B------:R3:W-:Y:S04]  /*fc30*/  STL [R1+0x2a8], R3 ;  /* 0x0002a80301007387 */ /* 0x0007e80000100800 */
[----:B------:R-:W2:Y:S04]  /*fc40*/  LDL.LU R27, [R1+0x2dc] ;  /* 0x0002dc00011b7983 */ /* 0x000ea80000300800 */
[----:B------:R-:W2:Y:S04]  /*fc50*/  LDL.LU R26, [R1+0x2e0] ;  /* 0x0002e000011a7983 */ /* 0x000ea80000300800 */
[----:B------:R3:W-:Y:S04]  /*fc60*/  STL [R1+0x2ac], R0 ;  /* 0x0002ac0001007387 */ /* 0x0007e80000100800 */
[----:B------:R-:W2:Y:S04]  /*fc70*/  LDL.LU R25, [R1+0x2e4] ;  /* 0x0002e40001197983 */ /* 0x000ea80000300800 */
[----:B------:R-:W2:Y:S04]  /*fc80*/  LDL.LU R24, [R1+0x2e8] ;  /* 0x0002e80001187983 */ /* 0x000ea80000300800 */
[----:B------:R-:W2:Y:S04]  /*fc90*/  LDL.LU R21, [R1+0x2ec] ;  /* 0x0002ec0001157983 */ /* 0x000ea80000300800 */
[----:B------:R-:W2:Y:S04]  /*fca0*/  LDL.LU R20, [R1+0x2f0] ;  /* 0x0002f00001147983 */ /* 0x000ea80000300800 */
[----:B------:R-:W2:Y:S04]  /*fcb0*/  LDL.LU R15, [R1+0x2f4] ;  /* 0x0002f400010f7983 */ /* 0x000ea80000300800 */
[----:B------:R-:W2:Y:S04]  /*fcc0*/  LDL.LU R14, [R1+0x2f8] ;  /* 0x0002f800010e7983 */ /* 0x000ea80000300800 */
[----:B------:R-:W2:Y:S04]  /*fcd0*/  LDL.LU R13, [R1+0x2fc] ;  /* 0x0002fc00010d7983 */ /* 0x000ea80000300800 */
[----:B-1----:R-:W2:Y:S04]  /*fce0*/  LDL.LU R12, [R1+0x300] ;  /* 0x00030000010c7983 */ /* 0x002ea80000300800 */
[----:B------:R-:W2:Y:S04]  /*fcf0*/  LDL.LU R11, [R1+0x304] ;  /* 0x00030400010b7983 */ /* 0x000ea80000300800 */
[----:B------:R-:W2:Y:S04]  /*fd00*/  LDL.LU R10, [R1+0x308] ;  /* 0x00030800010a7983 */ /* 0x000ea80000300800 */
[----:B------:R-:W2:Y:S04]  /*fd10*/  LDL.LU R9, [R1+0x30c] ;  /* 0x00030c0001097983 */ /* 0x000ea80000300800 */
[----:B------:R-:W2:Y:S04]  /*fd20*/  LDL.LU R8, [R1+0x310] ;  /* 0x0003100001087983 */ /* 0x000ea80000300800 */
[----:B------:R-:W2:Y:S04]  /*fd30*/  LDL.LU R7, [R1+0x314] ;  /* 0x0003140001077983 */ /* 0x000ea80000300800 */
[----:B----4-:R-:W4:Y:S04]  /*fd40*/  LDL.LU R6, [R1+0x318] ;  /* 0x0003180001067983 */ /* 0x010f280000300800 */
[----:B---3--:R-:W3:Y:S04]  /*fd50*/  LDL.LU R5, [R1+0x31c] ;  /* 0x00031c0001057983 */ /* 0x008ee80000300800 */
[----:B------:R-:W3:Y:S04]  /*fd60*/  LDL.LU R4, [R1+0x320] ;  /* 0x0003200001047983 */ /* 0x000ee80000300800 */
[----:B------:R-:W3:Y:S04]  /*fd70*/  LDL.LU R3, [R1+0x324] ;  /* 0x0003240001037983 */ /* 0x000ee80000300800 */
[----:B------:R-:W3:Y:S01]  /*fd80*/  LDL.LU R0, [R1+0x328] ;  /* 0x0003280001007983 */ /* 0x000ee20000300800 */
[----:B------:R-:W-:-:S05]  /*fd90*/  FADD R151, R28, R151 ;  /* 0x000000971c977221 */ /* 0x000fca0000000000 */
[----:B------:R1:W-:Y:S01]  /*fda0*/  STL [R1+0x2b0], R151 ;  /* 0x0002b09701007387 */ /* 0x0003e20000100800 */
[----:B--2---:R-:W-:-:S03]  /*fdb0*/  FADD R19, R29, R19 ;  /* 0x000000131d137221 */ /* 0x004fc60000000000 */
[----:B-1----:R-:W2:Y:S04]  /*fdc0*/  LDL.LU R151, [R1+0x4e0] ;  /* 0x0004e00001977983 */ /* 0x002ea80000300800 */
[----:B------:R-:W2:Y:S01]  /*fdd0*/  LDL.LU R28, [R1+0x2d8] ;  /* 0x0002d800011c7983 */ /* 0x000ea20000300800 */
[----:B------:R-:W-:-:S03]  /*fde0*/  FADD R18, R30, R18 ;  /* 0x000000121e127221 */ /* 0x000fc60000000000 */
[----:B------:R1:W-:Y:S01]  /*fdf0*/  STL [R1+0x2b4], R19 ;  /* 0x0002b41301007387 */ /* 0x0003e20000100800 */
[----:B------:R-:W-:-:S03]  /*fe00*/  FADD R17, R31, R17 ;  /* 0x000000111f117221 */ /* 0x000fc60000000000 */
[----:B-1----:R1:W5:Y:S04]  /*fe10*/  LDL.LU R19, [R1+0x4dc] ;  /* 0x0004dc0001137983 */ /* 0x0023680000300800 */
[----:B------:R-:W2:Y:S01]  /*fe20*/  LDL.LU R29, [R1+0x2d4] ;  /* 0x0002d400011d7983 */ /* 0x000ea20000300800 */
[----:B------:R-:W-:-:S03]  /*fe30*/  FADD R16, R32, R16 ;  /* 0x0000001020107221 */ /* 0x000fc60000000000 */
[----:B------:R1:W-:Y:S04]  /*fe40*/  STL [R1+0x2b8], R18 ;  /* 0x0002b81201007387 */ /* 0x0003e80000100800 */
[----:B-1----:R1:W5:Y:S04]  /*fe50*/  LDL.LU R18, [R1+0x4d8] ;  /* 0x0004d80001127983 */ /* 0x0023680000300800 */
[----:B------:R-:W2:Y:S04]  /*fe60*/  LDL.LU R30, [R1+0x2d0] ;  /* 0x0002d000011e7983 */ /* 0x000ea80000300800 */
[----:B------:R1:W-:Y:S04]  /*fe70*/  STL [R1+0x2bc], R17 ;  /* 0x0002bc1101007387 */ /* 0x0003e80000100800 */
[----:B-1----:R1:W5:Y:S04]  /*fe80*/  LDL.LU R17, [R1+0x4d4] ;  /* 0x0004d40001117983 */ /* 0x0023680000300800 */
[----:B------:R-:W2:Y:S04]  /*fe90*/  LDL.LU R31, [R1+0x2cc] ;  /* 0x0002cc00011f7983 */ /* 0x000ea80000300800 */
[----:B------:R1:W-:Y:S04]  /*fea0*/  STL [R1+0x2c0], R16 ;  /* 0x0002c01001007387 */ /* 0x0003e80000100800 */
[----:B-1----:R1:W5:Y:S04]  /*feb0*/  LDL.LU R16, [R1+0x4d0] ;  /* 0x0004d00001107983 */ /* 0x0023680000300800 */
[----:B------:R-:W2:Y:S01]  /*fec0*/  LDL.LU R32, [R1+0x2c8] ;  /* 0x0002c80001207983 */ /* 0x000ea20000300800 */
[----:B------:R-:W-:Y:S01]  /*fed0*/  FADD R2, R33, R2 ;  /* 0x0000000221027221 */ /* 0x000fe20000000000 */
[----:B------:R-:W-:Y:S01]  /*fee0*/  FADD R27, R39, R27 ;  /* 0x0000001b271b7221 */ /* 0x000fe20000000000 */
[----:B------:R-:W-:-:S03]  /*fef0*/  FADD R26, R40, R26 ;  /* 0x0000001a281a7221 */ /* 0x000fc60000000000 */
[----:B------:R1:W-:Y:S01]  /*ff00*/  STL [R1+0x2c4], R2 ;  /* 0x0002c40201007387 */ /* 0x0003e20000100800 */
[----:B------:R-:W-:Y:S01]  /*ff10*/  FADD R25, R41, R25 ;  /* 0x0000001929197221 */ /* 0x000fe20000000000 */
[----:B------:R-:W-:Y:S01]  /*ff20*/  FADD R24, R42, R24 ;  /* 0x000000182a187221 */ /* 0x000fe20000000000 */
[----:B------:R-:W-:Y:S01]  /*ff30*/  FADD R21, R43, R21 ;  /* 0x000000152b157221 */ /* 0x000fe20000000000 */
[----:B------:R-:W-:Y:S01]  /*ff40*/  FADD R20, R44, R20 ;  /* 0x000000142c147221 */ /* 0x000fe20000000000 */
[----:B-1----:R1:W5:Y:S01]  /*ff50*/  LDL.LU R2, [R1+0x4cc] ;  /* 0x0004cc0001027983 */ /* 0x0023620000300800 */
[----:B------:R-:W-:Y:S01]  /*ff60*/  FADD R15, R45, R15 ;  /* 0x0000000f2d0f7221 */ /* 0x000fe20000000000 */
        /* <DEDUP_REMOVED lines=8> */
[----:B----4-:R-:W-:Y:S01]  /*fff0*/  FADD R6, R54, R6 ;  /* 0x0000000636067221 */ /* 0x010fe20000000000 */
[----:B---3--:R-:W-:Y:S01]  /*10000*/  FADD R5, R55, R5 ;  /* 0x0000000537057221 */ /* 0x008fe20000000000 */
[----:B------:R-:W-:Y:S01]  /*10010*/  FADD R4, R56, R4 ;  /* 0x0000000438047221 */ /* 0x000fe20000000000 */
[----:B------:R-:W-:Y:S01]  /*10020*/  FADD R3, R57, R3 ;  /* 0x0000000339037221 */ /* 0x000fe20000000000 */
[----:B------:R-:W-:Y:S01]  /*10030*/  FADD R0, R58, R0 ;  /* 0x000000003a007221 */ /* 0x000fe20000000000 */
[----:B--2---:R-:W-:Y:S01]  /*10040*/  FADD R28, R38, R28 ;  /* 0x0000001c261c7221 */ /* 0x004fe20000000000 */
[----:B------:R-:W-:Y:S01]  /*10050*/  FADD R29, R37, R29 ;  /* 0x0000001d251d7221 */ /* 0x000fe20000000000 */
[----:B------:R-:W-:Y:S01]  /*10060*/  FADD R30, R36, R30 ;  /* 0x0000001e241e7221 */ /* 0x000fe20000000000 */
[----:B------:R-:W-:Y:S01]  /*10070*/  FADD R31, R35, R31 ;  /* 0x0000001f231f7221 */ /* 0x000fe20000000000 */
[----:B------:R-:W-:-:S05]  /*10080*/  FADD R32, R34, R32 ;  /* 0x0000002022207221 */ /* 0x000fca0000000000 */
[----:B------:R2:W-:Y:S04]  /*10090*/  STL [R1+0x2c8], R32 ;  /* 0x0002c82001007387 */ /* 0x0005e80000100800 */
        /* <DEDUP_REMOVED lines=21> */
[----:B------:R-:W4:Y:S04]  /*101f0*/  LDL.LU R38, [R1+0x32c] ;  /* 0x00032c0001267983 */ /* 0x000f280000300800 */
[----:B------:R1:W-:Y:S04]  /*10200*/  STL [R1+0x320], R4 ;  /* 0x0003200401007387 */ /* 0x0003e80000100800 */
[----:B------:R-:W4:Y:S04]  /*10210*/  LDL.LU R37, [R1+0x330] ;  /* 0x0003300001257983 */ /* 0x000f280000300800 */
[----:B------:R1:W-:Y:S04]  /*10220*/  STL [R1+0x324], R3 ;  /* 0x0003240301007387 */ /* 0x0003e80000100800 */
[----:B------:R-:W4:Y:S04]  /*10230*/  LDL.LU R36, [R1+0x334] ;  /* 0x0003340001247983 */ /* 0x000f280000300800 */
[----:B------:R1:W-:Y:S04]  /*10240*/  STL [R1+0x328], R0 ;  /* 0x0003280001007387 */ /* 0x0003e80000100800 */
[----:B------:R-:W4:Y:S04]  /*10250*/  LDL.LU R35, [R1+0x338] ;  /* 0x0003380001237983 */ /* 0x000f280000300800 */
[----:B------:R-:W4:Y:S04]  /*10260*/  LDL.LU R34, [R1+0x33c] ;  /* 0x00033c0001227983 */ /* 0x000f280000300800 */
[----:B------:R-:W4:Y:S04]  /*10270*/  LDL.LU R33, [R1+0x340] ;  /* 0x0003400001217983 */ /* 0x000f280000300800 */
[----:B--2---:R-:W2:Y:S04]  /*10280*/  LDL.LU R32, [R1+0x344] ;  /* 0x0003440001207983 */ /* 0x004ea80000300800 */
[----:B---3--:R-:W3:Y:S04]  /*10290*/  LDL.LU R31, [R1+0x348] ;  /* 0x00034800011f7983 */ /* 0x008ee80000300800 */
[----:B----4-:R-:W4:Y:S04]  /*102a0*/  LDL.LU R30, [R1+0x34c] ;  /* 0x00034c00011e7983 */ /* 0x010f280000300800 */
[----:B-1----:R-:W4:Y:S04]  /*102b0*/  LDL.LU R29, [R1+0x350] ;  /* 0x00035000011d7983 */ /* 0x002f280000300800 */
        /* <DEDUP_REMOVED lines=21> */
[----:B------:R-:W-:-:S05]  /*10410*/  FADD R38, R59, R38 ;  /* 0x000000263b267221 */ /* 0x000fca0000000000 */
[----:B------:R1:W-:Y:S01]  /*10420*/  STL [R1+0x32c], R38 ;  /* 0x00032c2601007387 */ /* 0x0003e20000100800 */
[----:B------:R-:W-:-:S05]  /*10430*/  FADD R37, R60, R37 ;  /* 0x000000253c257221 */ /* 0x000fca0000000000 */
[----:B------:R1:W-:Y:S01]  /*10440*/  STL [R1+0x330], R37 ;  /* 0x0003302501007387 */ /* 0x0003e20000100800 */
[----:B------:R-:W-:-:S05]  /*10450*/  FADD R36, R61, R36 ;  /* 0x000000243d247221 */ /* 0x000fca0000000000 */
[----:B------:R1:W-:Y:S01]  /*10460*/  STL [R1+0x334], R36 ;  /* 0x0003342401007387 */ /* 0x0003e20000100800 */
[----:B------:R-:W-:Y:S01]  /*10470*/  FADD R35, R62, R35 ;  /* 0x000000233e237221 */ /* 0x000fe20000000000 */
[----:B------:R-:W-:-:S04]  /*10480*/  FADD R34, R63, R34 ;  /* 0x000000223f227221 */ /* 0x000fc80000000000 */
[----:B------:R1:W-:Y:S01]  /*10490*/  STL [R1+0x338], R35 ;  /* 0x0003382301007387 */ /* 0x0003e20000100800 */
[----:B------:R-:W-:-:S03]  /*104a0*/  FADD R33, R64, R33 ;  /* 0x0000002140217221 */ /* 0x000fc60000000000 */
[----:B------:R1:W-:Y:S01]  /*104b0*/  STL [R1+0x33c], R34 ;  /* 0x00033c2201007387 */ /* 0x0003e20000100800 */
[----:B--2---:R-:W-:-:S03]  /*104c0*/  FADD R32, R65, R32 ;  /* 0x0000002041207221 */ /* 0x004fc60000000000 */
        /* <DEDUP_REMOVED lines=49> */
[----:B------:R-:W4:Y:S04]  /*107e0*/  LDL.LU R37, [R1+0x3ac] ;  /* 0x0003ac0001257983 */ /* 0x000f280000300800 */
[----:B------:R1:W-:Y:S04]  /*107f0*/  STL [R1+0x3a0], R3 ;  /* 0x0003a00301007387 */ /* 0x0003e80000100800 */
[----:B------:R-:W4:Y:S04]  /*10800*/  LDL.LU R36, [R1+0x3b0] ;  /* 0x0003b00001247983 */ /* 0x000f280000300800 */
[----:B------:R1:W-:Y:S04]  /*10810*/  STL [R1+0x3a4], R0 ;  /* 0x0003a40001007387 */ /* 0x0003e80000100800 */
[----:B------:R-:W4:Y:S04]  /*10820*/  LDL.LU R35, [R1+0x3b4] ;  /* 0x0003b40001237983 */ /* 0x000f280000300800 */
[----:B------:R-:W4:Y:S04]  /*10830*/  LDL.LU R34, [R1+0x3b8] ;  /* 0x0003b80001227983 */ /* 0x000f280000300800 */
[----:B--2---:R-:W2:Y:S04]  /*10840*/  LDL.LU R33, [R1+0x3bc] ;  /* 0x0003bc0001217983 */ /* 0x004ea80000300800 */
[----:B---3--:R-:W3:Y:S04]  /*10850*/  LDL.LU R32, [R1+0x3c0] ;  /* 0x0003c00001207983 */ /* 0x008ee80000300800 */
        /* <DEDUP_REMOVED lines=24> */
[----:B------:R-:W-:Y:S01]  /*109e0*/  FADD R38, R90, R38 ;  /* 0x000000265a267221 */ /* 0x000fe20000000000 */
[----:B------:R-:W-:-:S04]  /*109f0*/  FADD R37, R91, R37 ;  /* 0x000000255b257221 */ /* 0x000fc80000000000 */
        /* <DEDUP_REMOVED lines=148> */
[----:B------:R-:W-:Y:S01]  /*11340*/  FADD R3, R150, R3 ;  /* 0x0000000396037221 */ /* 0x000fe20000000000 */
[----:B------:R-:W-:-:S05]  /*11350*/  FADD R0, R0, R151 ;  /* 0x0000009700007221 */ /* 0x000fca0000000000 */
[----:B------:R1:W-:Y:S04]  /*11360*/  STL [R1+0x49c], R0 ;  /* 0x00049c0001007387 */ /* 0x0003e80000100800 */
[----:B------:R1:W-:Y:S04]  /*11370*/  STL [R1+0x494], R4 ;  /* 0x0004940401007387 */ /* 0x0003e80000100800 */
[----:B------:R1:W-:Y:S02]  /*11380*/  STL [R1+0x498], R3 ;  /* 0x0004980301007387 */ /* 0x0003e40000100800 */
.L_x_35:
[----:B-1----:R-:W1:Y:S02]  /*11390*/  LDC R0, c[0x0][0x28c] ;  /* 0x0000a300ff007b82 */ /* 0x002e640000000800 */
[----:B-1----:R-:W-:-:S13]  /*113a0*/  ISETP.GE.AND P0, PT, R0, 0x1, PT ;  /* 0x000000010000780c */ /* 0x002fda0003f06270 */
[----:B------:R-:W-:Y:S05]  /*113b0*/  @!P0 BRA `(.L_x_36) ;  /* 0x0000000000648947 */ /* 0x000fea0003800000 */
[----:B------:R-:W-:-:S06]  /*113c0*/  UISETP.NE.AND UP0, UPT, UR49, 0x3, UPT ;  /* 0x000000033100788c */ /* 0x000fcc000bf05270 */
[----:B------:R-:W-:-:S13]  /*113d0*/  PLOP3.LUT P0, PT, PT, PT, UP0, 0x80, 0x0 ;  /* 0x000000000000781c */ /* 0x000fda0003f0f008 */
[----:B------:R-:W-:Y:S05]  /*113e0*/  @!P0 BRA `(.L_x_37) ;  /* 0x0000000000048947 */ /* 0x000fea0003800000 */
[----:B------:R-:W-:Y:S01]  /*113f0*/  BPT.TRAP 0x1 ;  /* 0x000000040000795c */ /* 0x000fe20000300000 */
.L_x_37:
[----:B------:R-:W3:Y:S01]  /*11400*/  LDL R0, [R1+0x4a4] ;  /* 0x0004a40001007983 */ /* 0x000ee20000100800 */
[----:B------:R-:W-:Y:S01]  /*11410*/  BSSY B0, `(.L_x_38) ;  /* 0x000000f000007945 */ /* 0x000fe20003800000 */
[----:B---3--:R-:W-:-:S13]  /*11420*/  ISETP.NE.AND P0, PT, R0, RZ, PT ;  /* 0x000000ff0000720c */ /* 0x008fda0003f05270 */
[----:B------:R-:W-:Y:S05]  /*11430*/  @!P0 BRA `(.L_x_39) ;  /* 0x0000000000308947 */ /* 0x000fea0003800000 */
[----:B------:R-:W3:Y:S01]  /*11440*/  LDL R3, [R1+0x4ac] ;  /* 0x0004ac0001037983 */ /* 0x000ee20000100800 */
[----:B------:R-:W-:-:S04]  /*11450*/  UISETP.LT.AND UP0, UPT, UR50, 0x1, UPT ;  /* 0x000000013200788c */ /* 0x000fc8000bf01270 */
[----:B------:R-:W-:-:S04]  /*11460*/  USEL UR6, UR50, 0x1, UP0 ;  /* 0x0000000132067887 */ /* 0x000fc80008000000 */
[----:B------:R-:W-:-:S04]  /*11470*/  UIADD3 UR6, UR51, UR50, -UR6 ;  /* 0x0000003233067290 */ /* 0x000fc8000fffe806 */
[----:B------:R-:W-:-:S04]  /*11480*/  UIMAD.WIDE.U32 UR4, UR6, -0x55555555, URZ ;  /* 0xaaaaaaab060478a5 */ /* 0x000fc8000f8e003f */
[----:B------:R-:W-:-:S04]  /*11490*/  USHF.R.U32.HI UR4, URZ, 0x2, UR5 ;  /* 0x000000023f047899 */ /* 0x000fc80008011605 */
[----:B------:R-:W-:-:S04]  /*114a0*/  UIMAD UR6, UR4, -0x6, UR6 ;  /* 0xfffffffa040678a4 */ /* 0x000fc8000f8e0206 */
[----:B------:R-:W-:-:S04]  /*114b0*/  ULEA UR6, UR6, UR48, 0x3 ;  /* 0x0000003006067291 */ /* 0x000fc8000f8e183f */
[----:B------:R-:W-:-:S06]  /*114c0*/  UIADD3 UR6, UR6, 0x30, URZ ;  /* 0x0000003006067890 */ /* 0x000fcc000fffe03f */
[----:B------:R-:W-:-:S04]  /*114d0*/  MOV R0, UR6 ;  /* 0x0000000600007c02 */ /* 0x000fc80008000f00 */
[----:B---3--:R-:W-:-:S04]  /*114e0*/  PRMT R0, R3, 0x654, R0 ;  /* 0x0000065403007816 */ /* 0x008fc80000000000 */
[----:B------:R1:W-:Y:S03]  /*114f0*/  SYNCS.ARRIVE.TRANS64.RED.A1T0 RZ, [R0+URZ], RZ ;  /* 0x000000ff00ff79a7 */ /* 0x0003e6000810043f */
.L_x_39:
[----:B------:R-:W-:Y:S05]  /*11500*/  BSYNC B0 ;  /* 0x0000000000007941 */ /* 0x000fea0003800000 */
.L_x_38:
[----:B------:R-:W-:-:S06]  /*11510*/  UISETP.GT.U32.AND UP0, UPT, UR45, 0x1, UPT ;  /* 0x000000012d00788c */ /* 0x000fcc000bf04070 */
[----:B------:R-:W-:-:S13]  /*11520*/  PLOP3.LUT P0, PT, PT, PT, UP0, 0x80, 0x0 ;  /* 0x000000000000781c */ /* 0x000fda0003f0f008 */
[----:B------:R-:W-:Y:S05]  /*11530*/  @P0 BRA `(.L_x_36) ;  /* 0x0000000000040947 */ /* 0x000fea0003800000 */
[----:B------:R-:W-:Y:S01]  /*11540*/  BPT.TRAP 0x1 ;  /* 0x000000040000795c */ /* 0x000fe20000300000 */
.L_x_36:
[----:B------:R-:W3:Y:S01]  /*11550*/  LDL R24, [R1+0x4c4] ;  /* 0x0004c40001187983 */ /* 0x000ee20000100800 */
[----:B------:R-:W-:Y:S02]  /*11560*/  UIADD3 UR51, UR50, UR51, URZ ;  /* 0x0000003332337290 */ /* 0x000fe4000fffe03f */
[----:B------:R-:W-:Y:S02]  /*11570*/  UIADD3 UR7, UR48, 0x100, URZ ;  /* 0x0000010030077890 */ /* 0x000fe4000fffe03f */
[----:B------:R-:W-:Y:S02]  /*11580*/  UISETP.GT.U32.AND UP0, UPT, UR51, 0x5, UPT ;  /* 0x000000053300788c */ /* 0x000fe4000bf04070 */
[----:B------:R-:W-:Y:S02]  /*11590*/  UISETP.GE.U32.AND UP1, UPT, UR50, 0x6, UPT ;  /* 0x000000063200788c */ /* 0x000fe4000bf26070 */
[----:B------:R-:W-:Y:S02]  /*115a0*/  UISETP.LT.U32.AND UP0, UPT, UR50, 0x6, UP0 ;  /* 0x000000063200788c */ /* 0x000fe40008701070 */
[----:B------:R-:W-:-:S02]  /*115b0*/  USHF.L.U32 UR41, UR52, 0x8, URZ ;  /* 0x0000000834297899 */ /* 0x000fc4000800063f */
[----:B------:R-:W-:Y:S02]  /*115c0*/  USEL UR6, URZ, 0x1, !UP0 ;  /* 0x000000013f067887 */ /* 0x000fe4000c000000 */
[----:B------:R-:W-:Y:S02]  /*115d0*/  ULOP3.LUT UP0, URZ, UR7, 0x9f, URZ, 0xc0, !UPT ;  /* 0x0000009f073f7892 */ /* 0x000fe4000f80c03f */
[----:B------:R-:W-:Y:S02]  /*115e0*/  ULOP3.LUT UR36, UR36, UR6, URZ, 0x3c, !UPT ;  /* 0x0000000624247292 */ /* 0x000fe4000f8e3c3f */
[----:B------:R-:W-:Y:S02]  /*115f0*/  @UP1 UIMAD.WIDE.U32 UR4, UR51, -0x55555555, URZ ;  /* 0xaaaaaaab330418a5 */ /* 0x000fe4000f8e003f */
[----:B------:R-:W-:Y:S02]  /*11600*/  PLOP3.LUT P0, PT, PT, PT, UP0, 0x80, 0x0 ;  /* 0x000000000000781c */ /* 0x000fe40003f0f008 */
[----:B------:R-:W-:-:S04]  /*11610*/  @UP1 USHF.R.U32.HI UR4, URZ, 0x2, UR5 ;  /* 0x000000023f041899 */ /* 0x000fc80008011605 */
[----:B------:R-:W-:Y:S01]  /*11620*/  @UP1 ULOP3.LUT UR36, UR36, 0x1, UR4, 0x78, !UPT ;  /* 0x0000000124241892 */ /* 0x000fe2000f8e7804 */
[----:B---3--:R-:W-:-:S13]  /*11630*/  R2UR UR42, R24 ;  /* 0x00000000182a72ca */ /* 0x008fda00000e0000 */
[----:B------:R-:W-:Y:S01]  /*11640*/  USHF.L.U32 UR42, UR42, 0x8, URZ ;  /* 0x000000082a2a7899 */ /* 0x000fe2000800063f */
[----:B------:R-:W-:Y:S11]  /*11650*/  @!P0 BRA `(.L_x_40) ;  /* 0x0000000000408947 */ /* 0x000ff60003800000 */
[----:B------:R-:W-:Y:S01]  /*11660*/  MOV R14, 0x0 ;  /* 0x00000000000e7802 */ /* 0x000fe20000000f00 */
[----:B------:R-:W-:Y:S01]  /*11670*/  ULDC.64 UR4, c[0x4][0x70] ;  /* 0x01001c0000047ab9 */ /* 0x000fe20000000a00 */
[----:B------:R-:W-:Y:S01]  /*11680*/  ULDC.64 UR6, c[0x4][0x78] ;  /* 0x01001e0000067ab9 */ /* 0x000fe20000000a00 */
[----:B------:R-:W-:Y:S01]  /*11690*/  ULDC.64 UR8, c[0x4][0x8] ;  /* 0x0100020000087ab9 */ /* 0x000fe20000000a00 */
[----:B------:R-:W-:Y:S02]  /*116a0*/  MOV R4, UR4 ;  /* 0x0000000400047c02 */ /* 0x000fe40008000f00 */
[----:B------:R-:W3:Y:S01]  /*116b0*/  LDC.64 R14, c[0x4][R14] ;  /* 0x010000000e0e7b82 */ /* 0x000ee20000000a00 */
[----:B------:R-:W-:Y:S02]  /*116c0*/  MOV R5, UR5 ;  /* 0x0000000500057c02 */ /* 0x000fe40008000f00 */
[----:B------:R-:W-:Y:S02]  /*116d0*/  MOV R6, UR6 ;  /* 0x0000000600067c02 */ /* 0x000fe40008000f00 */
[----:B------:R-:W-:-:S02]  /*116e0*/  MOV R7, UR7 ;  /* 0x0000000700077c02 */ /* 0x000fc40008000f00 */
[----:B------:R-:W-:Y:S02]  /*116f0*/  MOV R10, UR8 ;  /* 0x00000008000a7c02 */ /* 0x000fe40008000f00 */
[----:B------:R-:W-:Y:S02]  /*11700*/  MOV R11, UR9 ;  /* 0x00000009000b7c02 */ /* 0x000fe40008000f00 */
[----:B------:R-:W-:Y:S02]  /*11710*/  MOV R8, 0x70 ;  /* 0x0000007000087802 */ /* 0x000fe40000000f00 */
[----:B------:R-:W-:Y:S02]  /*11720*/  MOV R12, 0x1 ;  /* 0x00000001000c7802 */ /* 0x000fe40000000f00 */
[----:B------:R-:W-:-:S07]  /*11730*/  MOV R13, RZ ;  /* 0x000000ff000d7202 */ /* 0x000fce0000000f00 */
[----:B------:R-:W-:-:S07]  /*11740*/  LEPC R20, `(.L_x_40) ;  /* 0x000000001014794e */ /* 0x000fce0000000000 */
[----:B-123-5:R-:W-:Y:S05]  /*11750*/  CALL.ABS.NOINC R14 ;  /* 0x000000000e007343 */ /* 0x02efea0003c00000 */
.L_x_40:
[----:B------:R-:W-:-:S04]  /*11760*/  UIADD3 UR4, UR48, 0x4100, URZ ;  /* 0x0000410030047890 */ /* 0x000fc8000fffe03f */
[----:B------:R-:W-:-:S06]  /*11770*/  ULOP3.LUT UP0, URZ, UR4, 0x9f, URZ, 0xc0, !UPT ;  /* 0x0000009f043f7892 */ /* 0x000fcc000f80c03f */
[----:B------:R-:W-:-:S13]  /*11780*/  PLOP3.LUT P0, PT, PT, PT, UP0, 0x80, 0x0 ;  /* 0x000000000000781c */ /* 0x000fda0003f0f008 */
[----:B------:R-:W-:Y:S05]  /*11790*/  @!P0 BRA `(.L_x_41) ;  /* 0x0000000000408947 */ /* 0x000fea0003800000 */
        /* <DEDUP_REMOVED lines=16> */
.L_x_41:
[----:B------:R-:W3:Y:S01]  /*118a0*/  S2R R20, SR_TID.X ;  /* 0x0000000000147919 */ /* 0x000ee20000002100 */
[----:B------:R-:W4:Y:S01]  /*118b0*/  LDC.64 R4, c[0x0][0x590] ;  /* 0x00016400ff047b82 */ /* 0x000f220000000a00 */
[----:B------:R-:W-:-:S07]  /*118c0*/  ULDC UR4, c[0x0][0x284] ;  /* 0x0000a10000047ab9 */ /* 0x000fce0000000800 */
[----:B-1----:R-:W1:Y:S01]  /*118d0*/  LDC R0, c[0x0][0x288] ;  /* 0x0000a200ff007b82 */ /* 0x002e620000000800 */
[----:B----4-:R-:W-:-:S04]  /*118e0*/  ISETP.NE.U32.AND P2, PT, R4, RZ, PT ;  /* 0x000000ff0400720c */ /* 0x010fc80003f45070 */
[----:B------:R-:W-:Y:S02]  /*118f0*/  ISETP.NE.AND.EX P2, PT, R5, RZ, PT, P2 ;  /* 0x000000ff0500720c */ /* 0x000fe40003f45320 */
[----:B---3--:R-:W-:Y:S02]  /*11900*/  SHF.R.U32.HI R14, RZ, 0x2, R20 ;  /* 0x00000002ff0e7819 */ /* 0x008fe40000011614 */
[C---:B------:R-:W-:Y:S02]  /*11910*/  LOP3.LUT R15, R20.reuse, 0xe0, RZ, 0xc0, !PT ;  /* 0x000000e0140f7812 */ /* 0x040fe400078ec0ff */
[----:B------:R-:W-:Y:S02]  /*11920*/  LOP3.LUT R3, R20, 0x3, RZ, 0xc0, !PT ;  /* 0x0000000314037812 */ /* 0x000fe400078ec0ff */
[----:B------:R-:W-:Y:S02]  /*11930*/  LOP3.LUT R14, R14, 0x7, RZ, 0xc0, !PT ;  /* 0x000000070e0e7812 */ /* 0x000fe400078ec0ff */
[----:B------:R-:W-:Y:S01]  /*11940*/  SHF.R.U32.HI R6, RZ, 0x1, R15 ;  /* 0x00000001ff067819 */ /* 0x000fe2000001160f */
[----:B-1----:R-:W-:Y:S01]  /*11950*/  IMAD R3, R3, -0x2, R0 ;  /* 0xfffffffe03037824 */ /* 0x002fe200078e0200 */
[----:B------:R-:W-:-:S02]  /*11960*/  MOV R0, UR52 ;  /* 0x0000003400007c02 */ /* 0x000fc40008000f00 */
[----:B------:R-:W-:-:S03]  /*11970*/  IADD3 R6, -R6, UR4, -R14 ;  /* 0x0000000406067c10 */ /* 0x000fc6000fffe90e */
[----:B------:R-:W-:Y:S02]  /*11980*/  IMAD R12, R0, -0x100, R3 ;  /* 0xffffff00000c7824 */ /* 0x000fe400078e0203 */
[----:B------:R-:W-:Y:S01]  /*11990*/  IMAD R6, R24, -0x100, R6 ;  /* 0xffffff0018067824 */ /* 0x000fe200078e0206 */
[----:B------:R-:W-:Y:S06]  /*119a0*/  @!P2 BRA `(.L_x_42) ;  /* 0x00000000008ca947 */ /* 0x000fec0003800000 */
[----:B------:R-:W-:Y:S02]  /*119b0*/  ULDC.64 UR4, c[0x0][0x588] ;  /* 0x0001620000047ab9 */ /* 0x000fe40000000a00 */
[----:B------:R-:W-:-:S04]  /*119c0*/  ISETP.NE.U32.AND P0, PT, RZ, UR4, PT ;  /* 0x00000004ff007c0c */ /* 0x000fc8000bf05070 */
[----:B------:R-:W-:-:S13]  /*119d0*/  ISETP.NE.AND.EX P0, PT, RZ, UR5, PT, P0 ;  /* 0x00000005ff007c0c */ /* 0x000fda000bf05300 */
[----:B------:R-:W-:Y:S05]  /*119e0*/  @!P0 BRA `(.L_x_43) ;  /* 0x0000000000408947 */ /* 0x000fea0003800000 */
[----:B------:R-:W1:Y:S01]  /*119f0*/  LDC.64 R8, c[0x0][0x588] ;  /* 0x00016200ff087b82 */ /* 0x000e620000000a00 */
[----:B-----5:R-:W-:-:S04]  /*11a00*/  IMAD R2, R4, UR43, RZ ;  /* 0x0000002b04027c24 */ /* 0x020fc8000f8e02ff */
[----:B-1----:R-:W-:-:S05]  /*11a10*/  IMAD.WIDE R2, R2, 0x4, R8 ;  /* 0x0000000402027825 */ /* 0x002fca00078e0208 */
[----:B------:R1:W3:Y:S01]  /*11a20*/  LDG.E R7, desc[UR56][R2.64] ;  /* 0x0000003802077981 */ /* 0x0002e2000c1e1900 */
[----:B------:R-:W-:-:S04]  /*11a30*/  MOV R0, 0x1 ;  /* 0x0000000100007802 */ /* 0x000fc80000000f00 */
[----:B------:R-:W-:Y:S02]  /*11a40*/  PRMT R8, R0, 0x7610, R8 ;  /* 0x0000761000087816 */ /* 0x000fe40000000008 */
[----:B-1----:R-:W-:-:S03]  /*11a50*/  MOV R3, 0x1 ;  /* 0x0000000100037802 */ /* 0x002fc60000000f00 */
[----:B------:R-:W-:Y:S01]  /*11a60*/  STL.S16 [R1+0x4c8], R8 ;  /* 0x0004c80801007387 */ /* 0x000fe20000100600 */
[----:B------:R-:W-:Y:S02]  /*11a70*/  MOV R2, 0x1 ;  /* 0x0000000100027802 */ /* 0x000fe40000000f00 */
[----:B------:R-:W-:Y:S01]  /*11a80*/  PRMT R0, R3, 0x7610, R0 ;  /* 0x0000761003007816 */ /* 0x000fe20000000000 */
[----:B---3--:R-:W-:Y:S04]  /*11a90*/  STL [R1+0x4a0], R7 ;  /* 0x0004a00701007387 */ /* 0x008fe80000100800 */
[----:B------:R1:W-:Y:S04]  /*11aa0*/  STL.S16 [R1+0x4c0], R2 ;  /* 0x0004c00201007387 */ /* 0x0003e80000100600 */
[----:B------:R3:W-:Y:S04]  /*11ab0*/  STL.S16 [R1+0x4bc], R0 ;  /* 0x0004bc0001007387 */ /* 0x0007e80000100600 */
[----:B------:R3:W-:Y:S01]  /*11ac0*/  STL [R1+0x4b8], R7 ;  /* 0x0004b80701007387 */ /* 0x0007e20000100800 */
[----:B-1----:R-:W-:Y:S01]  /*11ad0*/  MOV R2, R7 ;  /* 0x0000000700027202 */ /* 0x002fe20000000f00 */
[----:B------:R-:W-:Y:S06]  /*11ae0*/  BRA `(.L_x_42) ;  /* 0x00000000003c7947 */ /* 0x000fec0003800000 */
.L_x_43:
[----:B------:R-:W-:Y:S01]  /*11af0*/  MOV R0, 0x1 ;  /* 0x0000000100007802 */ /* 0x000fe20000000f00 */
[----:B------:R-:W-:Y:S01]  /*11b00*/  ULDC UR4, c[0x0][0x580] ;  /* 0x0001600000047ab9 */ /* 0x000fe20000000800 */
[----:B-----5:R-:W-:Y:S02]  /*11b10*/  MOV R2, 0x1 ;  /* 0x0000000100027802 */ /* 0x020fe40000000f00 */
[----:B------:R-:W-:Y:S02]  /*11b20*/  PRMT R7, R0, 0x7610, R7 ;  /* 0x0000761000077816 */ /* 0x000fe40000000007 */
[----:B------:R-:W-:Y:S02]  /*11b30*/  MOV R3, 0x1 ;  /* 0x0000000100037802 */ /* 0x000fe40000000f00 */
[----:B------:R-:W-:Y:S01]  /*11b40*/  PRMT R0, R2, 0x7610, R0 ;  /* 0x0000761002007816 */ /* 0x000fe20000000000 */
[----:B------:R-:W-:Y:S01]  /*11b50*/  STL.S16 [R1+0x4c8], R7 ;  /* 0x0004c80701007387 */ /* 0x000fe20000100600 */
[----:B------:R-:W-:-:S02]  /*11b60*/  PRMT R2, R3, 0x7610, R2 ;  /* 0x0000761003027816 */ /* 0x000fc40000000002 */
[----:B------:R-:W-:Y:S01]  /*11b70*/  MOV R3, UR4 ;  /* 0x0000000400037c02 */ /* 0x000fe20008000f00 */
[----:B------:R1:W-:Y:S04]  /*11b80*/  STL.S16 [R1+0x4c0], R0 ;  /* 0x0004c00001007387 */ /* 0x0003e80000100600 */
[----:B------:R3:W-:Y:S04]  /*11b90*/  STL.S16 [R1+0x4bc], R2 ;  /* 0x0004bc0201007387 */ /* 0x0007e80000100600 */
[----:B------:R4:W-:Y:S01]  /*11ba0*/  STL [R1+0x4a0], R3 ;  /* 0x0004a00301007387 */ /* 0x0009e20000100800 */
[----:B-1----:R-:W-:-:S02]  /*11bb0*/  MOV R0, UR4 ;  /* 0x0000000400007c02 */ /* 0x002fc40008000f00 */
[----:B---3--:R-:W-:-:S03]  /*11bc0*/  MOV R2, UR4 ;  /* 0x0000000400027c02 */ /* 0x008fc60008000f00 */
[----:B------:R4:W-:Y:S04]  /*11bd0*/  STL [R1+0x4b8], R0 ;  /* 0x0004b80001007387 */ /* 0x0009e80000100800 */
.L_x_42:
[----:B------:R-:W1:Y:S02]  /*11be0*/  LDC.64 R8, c[0x0][0x5b0] ;  /* 0x00016c00ff087b82 */ /* 0x000e640000000a00 */
[----:B-1----:R-:W-:-:S04]  /*11bf0*/  ISETP.NE.U32.AND P0, PT, R8, RZ, PT ;  /* 0x000000ff0800720c */ /* 0x002fc80003f05070 */
[----:B------:R-:W-:-:S13]  /*11c00*/  ISETP.NE.AND.EX P0, PT, R9, RZ, PT, P0 ;  /* 0x000000ff0900720c */ /* 0x000fda0003f05300 */
[----:B------:R-:W-:Y:S05]  /*11c10*/  @!P0 BRA `(.L_x_44) ;  /* 0x00000000002c8947 */ /* 0x000fea0003800000 */
[----:B------:R-:W-:Y:S02]  /*11c20*/  ULDC.64 UR4, c[0x0][0x5a8] ;  /* 0x00016a0000047ab9 */ /* 0x000fe40000000a00 */
[----:B------:R-:W-:-:S04]  /*11c30*/  ISETP.NE.U32.AND P0, PT, RZ, UR4, PT ;  /* 0x00000004ff007c0c */ /* 0x000fc8000bf05070 */
[----:B------:R-:W-:-:S13]  /*11c40*/  ISETP.NE.AND.EX P0, PT, RZ, UR5, PT, P0 ;  /* 0x00000005ff007c0c */ /* 0x000fda000bf05300 */
[----:B------:R-:W-:Y:S05]  /*11c50*/  @!P0 BRA `(.L_x_45) ;  /* 0x0000000000148947 */ /* 0x000fea0003800000 */
[----:B------:R-:W1:Y:S01]  /*11c60*/  LDC.64 R10, c[0x0][0x5a8] ;  /* 0x00016a00ff0a7b82 */ /* 0x000e620000000a00 */
[----:B------:R-:W-:-:S04]  /*11c70*/  IMAD R8, R8, UR43, RZ ;  /* 0x0000002b08087c24 */ /* 0x000fc8000f8e02ff */
[----:B-1----:R-:W-:-:S05]  /*11c80*/  IMAD.WIDE R8, R8, 0x4, R10 ;  /* 0x0000000408087825 */ /* 0x002fca00078e020a */
[----:B-----5:R1:W5:Y:S01]  /*11c90*/  LDG.E R16, desc[UR56][R8.64] ;  /* 0x0000003808107981 */ /* 0x020362000c1e1900 */
[----:B------:R-:W-:Y:S05]  /*11ca0*/  BRA `(.L_x_44) ;  /* 0x0000000000087947 */ /* 0x000fea0003800000 */
.L_x_45:
[----:B------:R-:W-:Y:S02]  /*11cb0*/  ULDC UR4, c[0x0][0x5a0] ;  /* 0x0001680000047ab9 */ /* 0x000fe40000000800 */
[----:B-----5:R-:W-:-:S07]  /*11cc0*/  MOV R16, UR4 ;  /* 0x0000000400107c02 */ /* 0x020fce0008000f00 */
.L_x_44:
[----:B-1----:R-:W2:Y:S01]  /*11cd0*/  LDL R8, [R1+0x4bc] ;  /* 0x0004bc0001087983 */ /* 0x002ea20000100800 */
[----:B------:R-:W1:Y:S01]  /*11ce0*/  LDC.64 R10, c[0x0][0x5c0] ;  /* 0x00017000ff0a7b82 */ /* 0x000e620000000a00 */
[----:B------:R-:W-:Y:S02]  /*11cf0*/  ULDC.64 UR4, c[0x0][0x588] ;  /* 0x0001620000047ab9 */ /* 0x000fe40000000a00 */
[----:B---3--:R-:W3:Y:S04]  /*11d00*/  LDL.LU R7, [R1+0x4b8] ;  /* 0x0004b80001077983 */ /* 0x008ee80000300800 */
[----:B----4-:R-:W4:Y:S01]  /*11d10*/  LDL R0, [R1+0x4a0] ;  /* 0x0004a00001007983 */ /* 0x010f220000100800 */
[----:B------:R-:W1:Y:S01]  /*11d20*/  LDC R3, c[0x0][0x5c8] ;  /* 0x00017200ff037b82 */ /* 0x000e620000000800 */
[----:B------:R-:W-:-:S02]  /*11d30*/  ISETP.NE.U32.AND P4, PT, RZ, UR4, PT ;  /* 0x00000004ff007c0c */ /* 0x000fc4000bf85070 */
[----:B------:R-:W-:Y:S02]  /*11d40*/  ISETP.EQ.U32.AND P3, PT, R4, RZ, PT ;  /* 0x000000ff0400720c */ /* 0x000fe40003f62070 */
[----:B------:R-:W-:Y:S02]  /*11d50*/  ISETP.NE.AND.EX P4, PT, RZ, UR5, PT, P4 ;  /* 0x00000005ff007c0c */ /* 0x000fe4000bf85340 */
[----:B------:R-:W-:Y:S02]  /*11d60*/  PLOP3.LUT P1, PT, PT, PT, PT, 0x8, 0x0 ;  /* 0x000000000000781c */ /* 0x000fe40003f2e170 */
[----:B------:R-:W-:Y:S02]  /*11d70*/  ISETP.EQ.OR.EX P3, PT, R5, RZ, !P4, P3 ;  /* 0x000000ff0500720c */ /* 0x000fe40006762730 */
[----:B------:R-:W-:Y:S02]  /*11d80*/  PLOP3.LUT P4, PT, P4, PT, PT, 0x8, 0x0 ;  /* 0x000000000000781c */ /* 0x000fe4000278e170 */
[----:B-1----:R-:W-:-:S04]  /*11d90*/  ISETP.NE.U32.AND P0, PT, R10, RZ, PT ;  /* 0x000000ff0a00720c */ /* 0x002fc80003f05070 */
[----:B------:R-:W-:-:S04]  /*11da0*/  ISETP.NE.AND.EX P0, PT, R11, RZ, PT, P0 ;  /* 0x000000ff0b00720c */ /* 0x000fc80003f05300 */
[----:B------:R-:W-:Y:S02]  /*11db0*/  FSEL R3, R3, RZ, !P0 ;  /* 0x000000ff03037208 */ /* 0x000fe40004000000 */
[----:B--2---:R-:W-:-:S04]  /*11dc0*/  LOP3.LUT P5, RZ, R8, 0xff, RZ, 0xc0, !PT ;  /* 0x000000ff08ff7812 */ /* 0x004fc800078ac0ff */
[-C--:B---3-5:R-:W-:Y:S02]  /*11dd0*/  FSEL R13, R2, R7.reuse, !P5 ;  /* 0x00000007020d7208 */ /* 0x0a8fe40006800000 */
[C---:B----4-:R-:W-:Y:S02]  /*11de0*/  FSEL R7, R0.reuse, R7, !P2 ;  /* 0x0000000700077208 */ /* 0x050fe40005000000 */
[----:B------:R-:W-:-:S03]  /*11df0*/  FSEL R13, R0, R13, !P2 ;  /* 0x0000000d000d7208 */ /* 0x000fc60005000000 */
[----:B------:R1:W-:Y:S01]  /*11e00*/  STL [R1+0x4b8], R7 ;  /* 0x0004b80701007387 */ /* 0x0003e20000100800 */
[----:B------:R-:W-:Y:S05]  /*11e10*/  @!P3 BRA `(.L_x_46) ;  /* 0x000000000048b947 */ /* 0x000fea0003800000 */
[----:B------:R-:W-:Y:S04]  /*11e20*/  BSSY B0, `(.L_x_46) ;  /* 0x0000011000007945 */ /* 0x000fe80003800000 */
[----:B------:R-:W-:Y:S05]  /*11e30*/  @!P2 BRA `(.L_x_47) ;  /* 0x000000000030a947 */ /* 0x000fea0003800000 */
[----:B-1----:R-:W2:Y:S01]  /*11e40*/  LDL R7, [R1+0x4c0] ;  /* 0x0004c00001077983 */ /* 0x002ea20000100800 */
[----:B------:R-:W-:Y:S02]  /*11e50*/  PRMT R5, RZ, 0x7610, R5 ;  /* 0x00007610ff057816 */ /* 0x000fe40000000005 */
[----:B------:R-:W-:-:S03]  /*11e60*/  PLOP3.LUT P1, PT, P4, PT, PT, 0x80, 0x0 ;  /* 0x000000000000781c */ /* 0x000fc6000272f070 */
[----:B------:R3:W-:Y:S01]  /*11e70*/  STL.S16 [R1+0x4bc], R5 ;  /* 0x0004bc0501007387 */ /* 0x0007e20000100600 */
[----:B--2---:R-:W-:-:S13]  /*11e80*/  LOP3.LUT P3, RZ, R7, 0xff, RZ, 0xc0, !PT ;  /* 0x000000ff07ff7812 */ /* 0x004fda000786c0ff */
[----:B---3--:R-:W-:Y:S05]  /*11e90*/  @!P3 BRA `(.L_x_48) ;  /* 0x000000000024b947 */ /* 0x008fea0003800000 */
[----:B------:R-:W-:Y:S01]  /*11ea0*/  PRMT R4, R7, 0x7610, R4 ;  /* 0x0000761007047816 */ /* 0x000fe20000000004 */
[----:B------:R3:W-:Y:S01]  /*11eb0*/  STL [R1+0x4b8], R0 ;  /* 0x0004b80001007387 */ /* 0x0007e20000100800 */
[----:B------:R-:W-:Y:S02]  /*11ec0*/  FSETP.EQ.AND P1, PT, R0, RZ, PT ;  /* 0x000000ff0000720b */ /* 0x000fe40003f22000 */
[----:B------:R-:W-:Y:S01]  /*11ed0*/  MOV R13, R0 ;  /* 0x00000000000d7202 */ /* 0x000fe20000000f00 */
[----:B------:R3:W-:Y:S01]  /*11ee0*/  STL.S16 [R1+0x4bc], R4 ;  /* 0x0004bc0401007387 */ /* 0x0007e20000100600 */
[----:B------:R-:W-:Y:S09]  /*11ef0*/  BRA `(.L_x_48) ;  /* 0x00000000000c7947 */ /* 0x000ff20003800000 */
.L_x_47:
[----:B------:R2:W-:Y:S01]  /*11f00*/  STL [R1+0x4b8], R0 ;  /* 0x0004b80001007387 */ /* 0x0005e20000100800 */
[----:B------:R-:W-:Y:S02]  /*11f10*/  FSETP.EQ.AND P1, PT, R0, RZ, PT ;  /* 0x000000ff0000720b */ /* 0x000fe40003f22000 */
[----:B------:R-:W-:-:S11]  /*11f20*/  MOV R13, R0 ;  /* 0x00000000000d7202 */ /* 0x000fd60000000f00 */
.L_x_48:
[----:B------:R-:W-:Y:S05]  /*11f30*/  BSYNC B0 ;  /* 0x0000000000007941 */ /* 0x000fea0003800000 */
.L_x_46:
[----:B------:R-:W-:Y:S04]  /*11f40*/  BSSY B0, `(.L_x_49) ;  /* 0x0000014000007945 */ /* 0x000fe80003800000 */
[----:B------:R-:W-:Y:S05]  /*11f50*/  @!P2 BRA `(.L_x_50) ;  /* 0x00000000003ca947 */ /* 0x000fea0003800000 */
[----:B------:R-:W4:Y:S01]  /*11f60*/  LDL R5, [R1+0x4c8] ;  /* 0x0004c80001057983 */ /* 0x000f220000100800 */
[----:B------:R-:W-:Y:S02]  /*11f70*/  PRMT R8, RZ, 0x7610, R8 ;  /* 0x00007610ff087816 */ /* 0x000fe40000000008 */
[----:B------:R-:W-:-:S03]  /*11f80*/  PRMT R9, RZ, 0x7610, R9 ;  /* 0x00007610ff097816 */ /* 0x000fc60000000009 */
[----:B------:R1:W-:Y:S04]  /*11f90*/  STL.S16 [R1+0x4bc], R8 ;  /* 0x0004bc0801007387 */ /* 0x0003e80000100600 */
[----:B------:R1:W-:Y:S01]  /*11fa0*/  STL.S16 [R1+0x4c0], R9 ;  /* 0x0004c00901007387 */ /* 0x0003e20000100600 */
[----:B----4-:R-:W-:-:S13]  /*11fb0*/  LOP3.LUT P2, RZ, R5, 0xff, RZ, 0xc0, !PT ;  /* 0x000000ff05ff7812 */ /* 0x010fda000784c0ff */
[----:B-1----:R-:W-:Y:S05]  /*11fc0*/  @!P2 BRA `(.L_x_51) ;  /* 0x00000000002ca947 */ /* 0x002fea0003800000 */
[C---:B------:R-:W-:Y:S01]  /*11fd0*/  PRMT R7, R5.reuse, 0x7610, R7 ;  /* 0x0000761005077816 */ /* 0x040fe20000000007 */
[----:B------:R1:W-:Y:S01]  /*11fe0*/  STL [R1+0x4b8], R0 ;  /* 0x0004b80001007387 */ /* 0x0003e20000100800 */
[----:B---3--:R-:W-:Y:S02]  /*11ff0*/  PRMT R4, R5, 0x7610, R4 ;  /* 0x0000761005047816 */ /* 0x008fe40000000004 */
[----:B------:R-:W-:Y:S01]  /*12000*/  FSETP.EQ.AND P4, PT, R0, RZ, PT ;  /* 0x000000ff0000720b */ /* 0x000fe20003f82000 */
[----:B------:R1:W-:Y:S01]  /*12010*/  STL.S16 [R1+0x4c0], R7 ;  /* 0x0004c00701007387 */ /* 0x0003e20000100600 */
[----:B------:R-:W-:-:S03]  /*12020*/  MOV R13, R0 ;  /* 0x00000000000d7202 */ /* 0x000fc60000000f00 */
[----:B------:R1:W-:Y:S01]  /*12030*/  STL.S16 [R1+0x4bc], R4 ;  /* 0x0004bc0401007387 */ /* 0x0003e20000100600 */
[----:B------:R-:W-:Y:S07]  /*12040*/  BRA `(.L_x_51) ;  /* 0x00000000000c7947 */ /* 0x000fee0003800000 */
.L_x_50:
[----:B------:R4:W-:Y:S01]  /*12050*/  STL [R1+0x4b8], R0 ;  /* 0x0004b80001007387 */ /* 0x0009e20000100800 */
[----:B------:R-:W-:Y:S02]  /*12060*/  FSETP.EQ.AND P4, PT, R0, RZ, PT ;  /* 0x000000ff0000720b */ /* 0x000fe40003f82000 */
[----:B------:R-:W-:-:S11]  /*12070*/  MOV R13, R0 ;  /* 0x00000000000d7202 */ /* 0x000fd60000000f00 */
.L_x_51:
[----:B------:R-:W-:Y:S05]  /*12080*/  BSYNC B0 ;  /* 0x0000000000007941 */ /* 0x000fea0003800000 */
.L_x_49:
[-C--:B------:R-:W-:Y:S02]  /*12090*/  MOV R5, R3.reuse ;  /* 0x0000000300057202 */ /* 0x080fe40000000f00 */
[-C--:B-1----:R-:W-:Y:S02]  /*120a0*/  MOV R7, R3.reuse ;  /* 0x0000000300077202 */ /* 0x082fe40000000f00 */
[----:B------:R-:W-:Y:S01]  /*120b0*/  MOV R9, R3 ;  /* 0x0000000300097202 */ /* 0x000fe20000000f00 */
[----:B------:R-:W-:Y:S06]  /*120c0*/  @!P0 BRA `(.L_x_52) ;  /* 0x0000000000888947 */ /* 0x000fec0003800000 */
[----:B------:R-:W1:Y:S01]  /*120d0*/  LDC.64 R8, c[0x0][0x5d0] ;  /* 0x00017400ff087b82 */ /* 0x000e620000000a00 */
[----:B--234-:R-:W-:Y:S01]  /*120e0*/  SHF.R.U32.HI R0, RZ, 0x5, R15 ;  /* 0x00000005ff007819 */ /* 0x01cfe2000001160f */
[----:B------:R-:W-:-:S03]  /*120f0*/  USHF.R.S32.HI UR4, URZ, 0x1f, UR43 ;  /* 0x0000001f3f047899 */ /* 0x000fc6000801142b */
[----:B------:R-:W-:-:S04]  /*12100*/  SHF.L.U32 R0, R0, 0x4, RZ ;  /* 0x0000000400007819 */ /* 0x000fc800000006ff */
[----:B------:R-:W-:-:S04]  /*12110*/  LOP3.LUT R0, R0, 0xfffffff0, R14, 0xe2, !PT ;  /* 0xfffffff000007812 */ /* 0x000fc800078ee20e */
[----:B------:R-:W-:Y:S02]  /*12120*/  IADD3 R4, R0, UR42, RZ ;  /* 0x0000002a00047c10 */ /* 0x000fe4000fffe0ff */
[----:B------:R-:W-:Y:S02]  /*12130*/  MOV R0, RZ ;  /* 0x000000ff00007202 */ /* 0x000fe40000000f00 */
[----:B------:R-:W-:-:S03]  /*12140*/  SHF.R.S32.HI R5, RZ, 0x1f, R4 ;  /* 0x0000001fff057819 */ /* 0x000fc60000011404 */
[----:B-1----:R-:W-:-:S04]  /*12150*/  IMAD.WIDE.U32 R4, R8, UR43, R4 ;  /* 0x0000002b08047c25 */ /* 0x002fc8000f8e0004 */
[----:B------:R-:W-:Y:S01]  /*12160*/  IMAD R8, R8, UR4, RZ ;  /* 0x0000000408087c24 */ /* 0x000fe2000f8e02ff */
[----:B------:R-:W-:-:S03]  /*12170*/  IADD3 R4, P0, R4, R10, RZ ;  /* 0x0000000a04047210 */ /* 0x000fc60007f1e0ff */
[----:B------:R-:W-:-:S05]  /*12180*/  IMAD R8, R9, UR43, R8 ;  /* 0x0000002b09087c24 */ /* 0x000fca000f8e0208 */
[----:B------:R-:W-:Y:S02]  /*12190*/  IADD3.X R5, R11, R5, R8, P0, !PT ;  /* 0x000000050b057210 */ /* 0x000fe400007fe408 */
[----:B------:R-:W-:-:S04]  /*121a0*/  ISETP.GE.AND P0, PT, R12, 0x1, PT ;  /* 0x000000010c00780c */ /* 0x000fc80003f06270 */
[C---:B------:R-:W-:Y:S02]  /*121b0*/  ISETP.LT.OR P2, PT, R6.reuse, 0x9, !P0 ;  /* 0x000000090600780c */ /* 0x040fe40004741670 */
[C---:B------:R-:W-:Y:S02]  /*121c0*/  ISETP.LT.OR P5, PT, R6.reuse, 0x1, !P0 ;  /* 0x000000010600780c */ /* 0x040fe400047a1670 */
[C---:B------:R-:W-:Y:S02]  /*121d0*/  ISETP.LT.OR P3, PT, R6.reuse, 0x81, !P0 ;  /* 0x000000810600780c */ /* 0x040fe40004761670 */
[----:B------:R-:W-:-:S07]  /*121e0*/  ISETP.LT.OR P0, PT, R6, 0x89, !P0 ;  /* 0x000000890600780c */ /* 0x000fce0004701670 */
[----:B------:R-:W2:Y:S04]  /*121f0*/  @!P2 LDG.E.U8 R3, desc[UR56][R4.64+0x8] ;  /* 0x000008380403a981 */ /* 0x000ea8000c1e1100 */
[----:B------:R-:W3:Y:S04]  /*12200*/  @!P5 LDG.E.U8 R0, desc[UR56][R4.64] ;  /* 0x000000380400d981 */ /* 0x000ee8000c1e1100 */
[----:B------:R-:W4:Y:S04]  /*12210*/  @!P3 LDG.E.U8 R6, desc[UR56][R4.64+0x80] ;  /* 0x000080380406b981 */ /* 0x000f28000c1e1100 */
[----:B------:R-:W5:Y:S01]  /*12220*/  @!P0 LDG.E.U8 R4, desc[UR56][R4.64+0x88] ;  /* 0x0000883804048981 */ /* 0x000f62000c1e1100 */
[----:B--2---:R-:W-:-:S04]  /*12230*/  @!P2 SHF.L.U32 R3, R3, 0x8, RZ ;  /* 0x000000080303a819 */ /* 0x004fc800000006ff */
[----:B---3--:R-:W-:-:S04]  /*12240*/  @!P2 LOP3.LUT R0, R0, R3, RZ, 0xfc, !PT ;  /* 0x000000030000a212 */ /* 0x008fc800078efcff */
[----:B------:R-:W-:-:S04]  /*12250*/  @!P3 LOP3.LUT R3, R0, 0xff00ffff, RZ, 0xc0, !PT ;  /* 0xff00ffff0003b812 */ /* 0x000fc800078ec0ff */
[----:B----4-:R-:W-:-:S04]  /*12260*/  @!P3 LEA R0, R6, R3, 0x10 ;  /* 0x000000030600b211 */ /* 0x010fc800078e80ff */
[----:B------:R-:W-:-:S04]  /*12270*/  @!P0 LOP3.LUT R3, R0, 0xffffff, RZ, 0xc0, !PT ;  /* 0x00ffffff00038812 */ /* 0x000fc800078ec0ff */
[----:B-----5:R-:W-:-:S04]  /*12280*/  @!P0 PRMT R0, R4, 0x654, R3 ;  /* 0x0000065404008816 */ /* 0x020fc80000000003 */
[-C--:B------:R-:W-:Y:S02]  /*12290*/  F2FP.F16.E4M3.UNPACK_B R4, R0.reuse ;  /* 0x00000000ff04723e */ /* 0x080fe400020006ff */
[----:B------:R-:W-:-:S03]  /*122a0*/  F2FP.F16.E4M3.UNPACK_B R0, R0.H1 ;  /* 0x00000000ff00723e */ /* 0x000fc600030006ff */
[--C-:B------:R-:W-:Y:S02]  /*122b0*/  HADD2.F32 R3, -RZ, R4.reuse.H0_H0 ;  /* 0x20000004ff037230 */ /* 0x100fe40000004100 */
[----:B------:R-:W-:Y:S02]  /*122c0*/  HADD2.F32 R5, -RZ, R4.H1_H1 ;  /* 0x30000004ff057230 */ /* 0x000fe40000004100 */
[--C-:B------:R-:W-:Y:S02]  /*122d0*/  HADD2.F32 R7, -RZ, R0.reuse.H0_H0 ;  /* 0x20000000ff077230 */ /* 0x100fe40000004100 */
[----:B------:R-:W-:-:S07]  /*122e0*/  HADD2.F32 R9, -RZ, R0.H1_H1 ;  /* 0x30000000ff097230 */ /* 0x000fce0000004100 */
.L_x_52:
[----:B------:R-:W-:Y:S01]  /*122f0*/  BSSY B0, `(.L_x_53) ;  /* 0x000003c000007945 */ /* 0x000fe20003800000 */
[----:B--234-:R-:W-:Y:S02]  /*12300*/  MOV R0, RZ ;  /* 0x000000ff00007202 */ /* 0x01cfe40000000f00 */
[----:B------:R-:W-:Y:S02]  /*12310*/  MOV R4, RZ ;  /* 0x000000ff00047202 */ /* 0x000fe40000000f00 */
[----:B------:R-:W-:Y:S02]  /*12320*/  MOV R6, RZ ;  /* 0x000000ff00067202 */ /* 0x000fe40000000f00 */
[----:B------:R-:W-:Y:S01]  /*12330*/  MOV R8, RZ ;  /* 0x000000ff00087202 */ /* 0x000fe20000000f00 */
[----:B------:R-:W-:Y:S06]  /*12340*/  @P1 BRA `(.L_x_54) ;  /* 0x0000000000d81947 */ /* 0x000fec0003800000 */
[----:B------:R-:W-:-:S04]  /*12350*/  MOV R0, UR44 ;  /* 0x0000002c00007c02 */ /* 0x000fc80008000f00 */
[----:B------:R-:W-:-:S13]  /*12360*/  ISETP.NE.AND P2, PT, R0, 0x3, PT ;  /* 0x000000030000780c */ /* 0x000fda0003f45270 */
[----:B------:R-:W-:Y:S05]  /*12370*/  @!P2 BRA `(.L_x_55) ;  /* 0x000000000004a947 */ /* 0x000fea0003800000 */
[----:B------:R-:W-:Y:S01]  /*12380*/  BPT.TRAP 0x1 ;  /* 0x000000040000795c */ /* 0x000fe20000300000 */
.L_x_55:
[----:B------:R-:W-:Y:S01]  /*12390*/  LEA R10, R18, UR48, 0x3 ;  /* 0x00000030120a7c11 */ /* 0x000fe2000f8e18ff */
[----:B------:R-:W-:Y:S01]  /*123a0*/  BSSY B1, `(.L_x_56) ;  /* 0x0000004000017945 */ /* 0x000fe20003800000 */
[----:B------:R-:W-:-:S04]  /*123b0*/  SHF.L.U32 R0, R19, 0x1f, RZ ;  /* 0x0000001f13007819 */ /* 0x000fc800000006ff */
[----:B------:R-:W1:Y:S02]  /*123c0*/  SYNCS.PHASECHK.TRANS64.TRYWAIT P0, [R10+URZ+0x60], R0 ;  /* 0x000060000a0075a7 */ /* 0x000e64000800017f */
[----:B-1----:R-:W-:Y:S05]  /*123d0*/  @!P0 BRA `(.L_x_57) ;  /* 0x000000e400b08947 */ /* 0x002fea0003800000 */
.L_x_378:
[----:B------:R-:W-:Y:S05]  /*123e0*/  BSYNC B1 ;  /* 0x0000000000017941 */ /* 0x000fea0003800000 */
.L_x_56:
[----:B------:R-:W-:Y:S01]  /*123f0*/  BSSY B1, `(.L_x_58) ;  /* 0x000001a000017945 */ /* 0x000fe20003800000 */
[----:B-1----:R-:W-:Y:S02]  /*12400*/  MOV R0, RZ ;  /* 0x000000ff00007202 */ /* 0x002fe40000000f00 */
[----:B------:R-:W-:Y:S02]  /*12410*/  MOV R4, RZ ;  /* 0x000000ff00047202 */ /* 0x000fe40000000f00 */
[----:B------:R-:W-:Y:S02]  /*12420*/  MOV R6, RZ ;  /* 0x000000ff00067202 */ /* 0x000fe40000000f00 */
[----:B------:R-:W-:Y:S01]  /*12430*/  MOV R8, RZ ;  /* 0x000000ff00087202 */ /* 0x000fe20000000f00 */
[----:B------:R-:W-:Y:S06]  /*12440*/  @P4 BRA `(.L_x_59) ;  /* 0x0000000000504947 */ /* 0x000fec0003800000 */
[----:B------:R-:W-:Y:S01]  /*12450*/  LEA R0, R18, R17, 0xc ;  /* 0x0000001112007211 */ /* 0x000fe200078e60ff */
[----:B------:R-:W1:Y:S04]  /*12460*/  S2R R11, SR_TID.X ;  /* 0x00000000000b7919 */ /* 0x000e680000002100 */
[----:B------:R-:W-:Y:S04]  /*12470*/  LDS.U16 R4, [R0+UR48+0x200] ;  /* 0x0002003000047984 */ /* 0x000fe80008000400 */
[----:B------:R-:W2:Y:S04]  /*12480*/  LDS.U16 R8, [R0+UR48+0x100] ;  /* 0x0001003000087984 */ /* 0x000ea80008000400 */
[----:B------:R-:W-:Y:S01]  /*12490*/  LDS.U16 R6, [R0+UR48+0x108] ;  /* 0x0001083000067984 */ /* 0x000fe20008000400 */
[----:B-1----:R-:W-:-:S04]  /*124a0*/  SHF.R.U32.HI R11, RZ, 0x4, R11 ;  /* 0x00000004ff0b7819 */ /* 0x002fc8000001160b */
[----:B------:R-:W-:Y:S02]  /*124b0*/  LOP3.LUT P0, RZ, R11, 0x1, RZ, 0xc0, !PT ;  /* 0x000000010bff7812 */ /* 0x000fe4000780c0ff */
[----:B------:R-:W-:-:S04]  /*124c0*/  MOV R11, 0x8 ;  /* 0x00000008000b7802 */ /* 0x000fc80000000f00 */
[----:B------:R-:W-:Y:S02]  /*124d0*/  SEL R11, R11, 0xfffffff8, !P0 ;  /* 0xfffffff80b0b7807 */ /* 0x000fe40004000000 */
[----:B--2---:R-:W-:Y:S02]  /*124e0*/  PRMT R8, R8, 0x5410, R4 ;  /* 0x0000541008087816 */ /* 0x004fe40000000004 */
[----:B------:R1:W2:Y:S02]  /*124f0*/  LDS.U16 R4, [R0+UR48+0x208] ;  /* 0x0002083000047984 */ /* 0x0002a40008000400 */
[----:B-1----:R-:W-:-:S04]  /*12500*/  IADD3 R0, R0, UR48, RZ ;  /* 0x0000003000007c10 */ /* 0x002fc8000fffe0ff */
[----:B------:R-:W-:-:S05]  /*12510*/  LEA R0, R11, R0, 0x1 ;  /* 0x000000000b007211 */ /* 0x000fca00078e08ff */
[----:B------:R-:W-:Y:S01]  /*12520*/  LDS.U16 R11, [R0+0x200] ;  /* 0x00020000000b7984 */ /* 0x000fe20000000400 */
[----:B--2---:R-:W-:-:S03]  /*12530*/  PRMT R6, R6, 0x5410, R4 ;  /* 0x0000541006067816 */ /* 0x004fc60000000004 */
[----:B------:R-:W1:Y:S02]  /*12540*/  LDS.U16 R4, [R0+0x100] ;  /* 0x0001000000047984 */ /* 0x000e640000000400 */
[----:B-1----:R-:W-:Y:S02]  /*12550*/  PRMT R4, R4, 0x5410, R11 ;  /* 0x0000541004047816 */ /* 0x002fe4000000000b */
[----:B------:R-:W-:Y:S04]  /*12560*/  LDS.U16 R11, [R0+0x208] ;  /* 0x00020800000b7984 */ /* 0x000fe80000000400 */
[----:B------:R-:W1:Y:S02]  /*12570*/  LDS.U16 R0, [R0+0x108] ;  /* 0x0001080000007984 */ /* 0x000e640000000400 */
[----:B-1----:R-:W-:-:S07]  /*12580*/  PRMT R0, R0, 0x5410, R11 ;  /* 0x0000541000007816 */ /* 0x002fce000000000b */
.L_x_59:
[----:B------:R-:W-:Y:S05]  /*12590*/  BSYNC B1 ;  /* 0x0000000000017941 */ /* 0x000fea0003800000 */
.L_x_58:
[----:B------:R-:W-:Y:S01]  /*125a0*/  @!PT LDS RZ, [RZ] ;  /* 0x00000000fffff984 */ /* 0x000fe20000000800 */
[----:B------:R-:W-:Y:S01]  /*125b0*/  @!PT LDS RZ, [RZ] ;  /* 0x00000000fffff984 */ /* 0x000fe20000000800 */
[----:B------:R-:W-:Y:S01]  /*125c0*/  @!PT LDS RZ, [RZ] ;  /* 0x00000000fffff984 */ /* 0x000fe20000000800 */
[----:B------:R-:W-:Y:S01]  /*125d0*/  @!PT LDS RZ, [RZ] ;  /* 0x00000000fffff984 */ /* 0x000fe20000000800 */
[----:B------:R1:W-:Y:S06]  /*125e0*/  MEMBAR.ALL.CTA ;  /* 0x0000000000007992 */ /* 0x0003ec0000008000 */
[----:B-1----:R-:W1:Y:S01]  /*125f0*/  FENCE.VIEW.ASYNC.S ;  /* 0x00000000000073c6 */ /* 0x002e620000000000 */
[----:B------:R-:W-:Y:S05]  /*12600*/  @!P2 BRA `(.L_x_60) ;  /* 0x000000000004a947 */ /* 0x000fea0003800000 */
[----:B------:R-:W-:Y:S01]  /*12610*/  BPT.TRAP 0x1 ;  /* 0x000000040000795c */ /* 0x000fe20000300000 */
.L_x_60:
[----:B------:R-:W2:Y:S01]  /*12620*/  S2R R11, SR_CgaCtaId ;  /* 0x00000000000b7919 */ /* 0x000ea20000008800 */
[----:B------:R-:W-:Y:S02]  /*12630*/  IADD3 R10, R10, 0x80, RZ ;  /* 0x000000800a0a7810 */ /* 0x000fe40007ffe0ff */
[----:B------:R-:W-:-:S04]  /*12640*/  IADD3 R18, R18, 0x1, RZ ;  /* 0x0000000112127810 */ /* 0x000fc80007ffe0ff */
[----:B------:R-:W-:-:S04]  /*12650*/  ISETP.NE.AND P0, PT, R18, 0x4, PT ;  /* 0x000000041200780c */ /* 0x000fc80003f05270 */
[----:B------:R-:W-:Y:S02]  /*12660*/  SEL R18, R18, RZ, P0 ;  /* 0x000000ff12127207 */ /* 0x000fe40000000000 */
[----:B--2---:R-:W-:-:S04]  /*12670*/  PRMT R10, R11, 0x654, R10 ;  /* 0x000006540b0a7816 */ /* 0x004fc8000000000a */
[----:B-1----:R1:W-:Y:S02]  /*12680*/  SYNCS.ARRIVE.TRANS64.RED.A1T0 RZ, [R10+URZ], RZ ;  /* 0x000000ff0aff79a7 */ /* 0x0023e4000810043f */
[----:B-1----:R-:W-:-:S04]  /*12690*/  SEL R10, RZ, 0x1, P0 ;  /* 0x00000001ff0a7807 */ /* 0x002fc80000000000 */
[----:B------:R-:W-:-:S07]  /*126a0*/  LOP3.LUT R19, R19, R10, RZ, 0x3c, !PT ;  /* 0x0000000a13137212 */ /* 0x000fce00078e3cff */
.L_x_54:
[----:B------:R-:W-:Y:S05]  /*126b0*/  BSYNC B0 ;  /* 0x0000000000007941 */ /* 0x000fea0003800000 */
.L_x_53:
[----:B------:R-:W-:Y:S01]  /*126c0*/  F2FP.F16.E4M3.UNPACK_B R10, R8 ;  /* 0x00000008ff0a723e */ /* 0x000fe200020006ff */
[C---:B------:R-:W-:Y:S01]  /*126d0*/  FFMA R22, R16.reuse, R22, R3 ;  /* 0x0000001610167223 */ /* 0x040fe20000000003 */
[C---:B------:R-:W-:Y:S01]  /*126e0*/  FFMA R152, R16.reuse, R152, R5 ;  /* 0x0000009810987223 */ /* 0x040fe20000000005 */
[C---:B------:R-:W-:Y:S01]  /*126f0*/  FFMA R154, R16.reuse, R154, R3 ;  /* 0x0000009a109a7223 */ /* 0x040fe20000000003 */
[C-C-:B------:R-:W-:Y:S01]  /*12700*/  FFMA R157, R16.reuse, R157, R5.reuse ;  /* 0x0000009d109d7223 */ /* 0x140fe20000000005 */
[--C-:B------:R-:W-:Y:S01]  /*12710*/  HADD2.F32 R11, -RZ, R10.reuse.H0_H0 ;  /* 0x2000000aff0b7230 */ /* 0x100fe20000004100 */
[----:B------:R-:W1:Y:S01]  /*12720*/  S2R R24, SR_TID.X ;  /* 0x0000000000187919 */ /* 0x000e620000002100 */
[C---:B------:R-:W-:Y:S01]  /*12730*/  FFMA R156, R16.reuse, R156, R5 ;  /* 0x0000009c109c7223 */ /* 0x040fe20000000005 */
[C-C-:B------:R-:W-:Y:S01]  /*12740*/  FFMA R159, R16.reuse, R159, R3.reuse ;  /* 0x0000009f109f7223 */ /* 0x140fe20000000003 */
[----:B------:R-:W-:Y:S01]  /*12750*/  FFMA R158, R16, R158, R3 ;  /* 0x0000009e109e7223 */ /* 0x000fe20000000003 */
[----:B------:R-:W-:Y:S01]  /*12760*/  FFMA R22, R11, R2, R22 ;  /* 0x000000020b167223 */ /* 0x000fe20000000016 */
[----:B------:R-:W-:-:S02]  /*12770*/  HADD2.F32 R11, -RZ, R10.H1_H1 ;  /* 0x3000000aff0b7230 */ /* 0x000fc40000004100 */
[C---:B------:R-:W-:Y:S01]  /*12780*/  FFMA R10, R16.reuse, R23, R3 ;  /* 0x00000017100a7223 */ /* 0x040fe20000000003 */
[C-C-:B------:R-:W-:Y:S01]  /*12790*/  FFMA R161, R16.reuse, R161, R5.reuse ;  /* 0x000000a110a17223 */ /* 0x140fe20000000005 */
[C---:B------:R-:W-:Y:S01]  /*127a0*/  FFMA R160, R16.reuse, R160, R5 ;  /* 0x000000a010a07223 */ /* 0x040fe20000000005 */
[C-C-:B------:R-:W-:Y:S01]  /*127b0*/  FFMA R163, R16.reuse, R163, R3.reuse ;  /* 0x000000a310a37223 */ /* 0x140fe20000000003 */
[----:B------:R-:W-:Y:S01]  /*127c0*/  FFMA R10, R11, R2, R10 ;  /* 0x000000020b0a7223 */ /* 0x000fe2000000000a */
[----:B------:R-:W-:-:S04]  /*127d0*/  FFMA R162, R16, R162, R3 ;  /* 0x000000a210a27223 */ /* 0x000fc80000000003 */
[----:B------:R-:W-:Y:S02]  /*127e0*/  F2FP.SATFINITE.RELU.E4M3.F32.PACK_AB_MERGE_C R22, R10, R22, RZ ;  /* 0x000000160a16723e */ /* 0x000fe400048078ff */
[----:B------:R-:W-:-:S05]  /*127f0*/  F2FP.F16.E4M3.UNPACK_B R10, R8.H1 ;  /* 0x00000008ff0a723e */ /* 0x000fca00030006ff */
[----:B------:R-:W-:-:S05]  /*12800*/  HADD2.F32 R11, -RZ, R10.H0_H0 ;  /* 0x2000000aff0b7230 */ /* 0x000fca0000004100 */
[----:B------:R-:W-:Y:S01]  /*12810*/  FFMA R152, R11, R2, R152 ;  /* 0x000000020b987223 */ /* 0x000fe20000000098 */
[----:B------:R-:W-:Y:S02]  /*12820*/  HADD2.F32 R11, -RZ, R10.H1_H1 ;  /* 0x3000000aff0b7230 */ /* 0x000fe40000004100 */
[----:B------:R-:W-:Y:S01]  /*12830*/  FFMA R10, R16, R153, R5 ;  /* 0x00000099100a7223 */ /* 0x000fe20000000005 */
[----:B-1----:R-:W-:-:S03]  /*12840*/  LOP3.LUT R24, R24, 0xff, RZ, 0xc0, !PT ;  /* 0x000000ff18187812 */ /* 0x002fc600078ec0ff */
[----:B------:R-:W-:Y:S01]  /*12850*/  FFMA R10, R11, R2, R10 ;  /* 0x000000020b0a7223 */ /* 0x000fe2000000000a */
[----:B------:R-:W-:-:S04]  /*12860*/  IADD3 R24, R24, 0x1f, RZ ;  /* 0x0000001f18187810 */ /* 0x000fc80007ffe0ff */
[----:B------:R-:W-:Y:S02]  /*12870*/  F2FP.SATFINITE.RELU.E4M3.F32.PACK_AB_MERGE_C R152, R10, R152, RZ ;  /* 0x000000980a98723e */ /* 0x000fe400048078ff */
[----:B------:R-:W-:Y:S02]  /*12880*/  F2FP.F16.E4M3.UNPACK_B R10, R6 ;  /* 0x00000006ff0a723e */ /* 0x000fe400020006ff */
[----:B------:R-:W-:-:S03]  /*12890*/  ISETP.GT.U32.AND P0, PT, R24, 0x3e, PT ;  /* 0x0000003e1800780c */ /* 0x000fc60003f04070 */
[----:B------:R-:W-:-:S05]  /*128a0*/  HADD2.F32 R11, -RZ, R10.H0_H0 ;  /* 0x2000000aff0b7230 */ /* 0x000fca0000004100 */
[----:B------:R-:W-:Y:S01]  /*128b0*/  FFMA R154, R11, R2, R154 ;  /* 0x000000020b9a7223 */ /* 0x000fe2000000009a */
[----:B------:R-:W-:Y:S02]  /*128c0*/  HADD2.F32 R11, -RZ, R10.H1_H1 ;  /* 0x3000000aff0b7230 */ /* 0x000fe40000004100 */
[----:B------:R-:W-:-:S04]  /*128d0*/  FFMA R10, R16, R155, R3 ;  /* 0x0000009b100a7223 */ /* 0x000fc80000000003 */
[----:B------:R-:W-:-:S05]  /*128e0*/  FFMA R10, R11, R2, R10 ;  /* 0x000000020b0a7223 */ /* 0x000fca000000000a */
[----:B------:R-:W-:Y:S02]  /*128f0*/  F2FP.SATFINITE.RELU.E4M3.F32.PACK_AB_MERGE_C R154, R10, R154, RZ ;  /* 0x0000009a0a9a723e */ /* 0x000fe400048078ff */
[----:B------:R-:W-:-:S05]  /*12900*/  F2FP.F16.E4M3.UNPACK_B R10, R6.H1 ;  /* 0x00000006ff0a723e */ /* 0x000fca00030006ff */
[--C-:B------:R-:W-:Y:S02]  /*12910*/  HADD2.F32 R11, -RZ, R10.reuse.H0_H0 ;  /* 0x2000000aff0b7230 */ /* 0x100fe40000004100 */
[----:B------:R-:W-:-:S03]  /*12920*/  HADD2.F32 R10, -RZ, R10.H1_H1 ;  /* 0x3000000aff0a7230 */ /* 0x000fc60000004100 */
[-C--:B------:R-:W-:Y:S02]  /*12930*/  FFMA R156, R11, R2.reuse, R156 ;  /* 0x000000020b9c7223 */ /* 0x080fe4000000009c */
[----:B------:R-:W-:Y:S01]  /*12940*/  FFMA R20, R10, R2, R157 ;  /* 0x000000020a147223 */ /* 0x000fe2000000009d */
[----:B------:R-:W-:-:S04]  /*12950*/  F2FP.F16.E4M3.UNPACK_B R10, R4 ;  /* 0x00000004ff0a723e */ /* 0x000fc800020006ff */
[----:B------:R-:W-:Y:S01]  /*12960*/  F2FP.SATFINITE.RELU.E4M3.F32.PACK_AB_MERGE_C R20, R20, R156, RZ ;  /* 0x0000009c1414723e */ /* 0x000fe200048078ff */
[--C-:B------:R-:W-:Y:S02]  /*12970*/  HADD2.F32 R11, -RZ, R10.reuse.H0_H0 ;  /* 0x2000000aff0b7230 */ /* 0x100fe40000004100 */
[----:B------:R-:W-:-:S03]  /*12980*/  HADD2.F32 R10, -RZ, R10.H1_H1 ;  /* 0x3000000aff0a7230 */ /* 0x000fc60000004100 */
[-C--:B------:R-:W-:Y:S02]  /*12990*/  FFMA R158, R11, R2.reuse, R158 ;  /* 0x000000020b9e7223 */ /* 0x080fe4000000009e */
[----:B------:R-:W-:Y:S01]  /*129a0*/  FFMA R15, R10, R2, R159 ;  /* 0x000000020a0f7223 */ /* 0x000fe2000000009f */
[----:B------:R-:W-:-:S04]  /*129b0*/  F2FP.F16.E4M3.UNPACK_B R10, R4.H1 ;  /* 0x00000004ff0a723e */ /* 0x000fc800030006ff */
[----:B------:R-:W-:Y:S01]  /*129c0*/  F2FP.SATFINITE.RELU.E4M3.F32.PACK_AB_MERGE_C R15, R15, R158, RZ ;  /* 0x0000009e0f0f723e */ /* 0x000fe200048078ff */
        /* <DEDUP_REMOVED lines=8> */
[----:B------:R-:W-:Y:S01]  /*12a50*/  FFMA R162, R11, R2, R162 ;  /* 0x000000020ba27223 */ /* 0x000fe200000000a2 */
[----:B------:R-:W-:Y:S01]  /*12a60*/  FFMA R11, R16, R164, R5 ;  /* 0x000000a4100b7223 */ /* 0x000fe20000000005 */
[----:B------:R-:W-:Y:S01]  /*12a70*/  FFMA R12, R10, R2, R163 ;  /* 0x000000020a0c7223 */ /* 0x000fe200000000a3 */
[----:B------:R-:W-:-:S04]  /*12a80*/  F2FP.F16.E4M3.UNPACK_B R10, R0.H1 ;  /* 0x00000000ff0a723e */ /* 0x000fc800030006ff */
[----:B------:R-:W-:Y:S01]  /*12a90*/  F2FP.SATFINITE.RELU.E4M3.F32.PACK_AB_MERGE_C R12, R12, R162, RZ ;  /* 0x000000a20c0c723e */ /* 0x000fe200048078ff */
[--C-:B------:R-:W-:Y:S02]  /*12aa0*/  HADD2.F32 R23, -RZ, R10.reuse.H0_H0 ;  /* 0x2000000aff177230 */ /* 0x100fe40000004100 */
[----:B------:R-:W-:Y:S02]  /*12ab0*/  HADD2.F32 R21, -RZ, R10.H1_H1 ;  /* 0x3000000aff157230 */ /* 0x000fe40000004100 */
[----:B------:R-:W-:Y:S01]  /*12ac0*/  FFMA R10, R16, R165, R5 ;  /* 0x000000a5100a7223 */ /* 0x000fe20000000005 */
[----:B------:R-:W-:-:S03]  /*12ad0*/  FFMA R11, R23, R2, R11 ;  /* 0x00000002170b7223 */ /* 0x000fc6000000000b */
[----:B------:R-:W-:-:S05]  /*12ae0*/  FFMA R10, R21, R2, R10 ;  /* 0x00000002150a7223 */ /* 0x000fca000000000a */
[----:B------:R-:W-:Y:S01]  /*12af0*/  F2FP.SATFINITE.RELU.E4M3.F32.PACK_AB_MERGE_C R11, R10, R11, RZ ;  /* 0x0000000b0a0b723e */ /* 0x000fe200048078ff */
[----:B------:R-:W-:Y:S06]  /*12b00*/  @P0 BRA `(.L_x_61) ;  /* 0x0000000000040947 */ /* 0x000fec0003800000 */
[----:B------:R-:W-:-:S04]  /*12b10*/  DEPBAR.LE SB0, 0x1 ;  /* 0x000080400000791a */ /* 0x000fc80000000000 */
.L_x_61:
[----:B------:R-:W1:Y:S01]  /*12b20*/  S2R R10, SR_TID.X ;  /* 0x00000000000a7919 */ /* 0x000e620000002100 */
[----:B------:R-:W-:Y:S05]  /*12b30*/  WARPSYNC.ALL ;  /* 0x0000000000007948 */ /* 0x000fea0003800000 */
[----:B------:R-:W-:Y:S06]  /*12b40*/  BAR.SYNC.DEFER_BLOCKING 0x1, 0x100 ;  /* 0x0044000000007b1d */ /* 0x000fec0000010000 */
[----:B------:R-:W-:Y:S01]  /*12b50*/  BSSY B0, `(.L_x_62) ;  /* 0x000001c000007945 */ /* 0x000fe20003800000 */
[----:B------:R2:W-:Y:S01]  /*12b60*/  STS.U16 [R17+UR48+0x4100], R22 ;  /* 0x0041001611007988 */ /* 0x0005e20008000430 */
[----:B-1----:R-:W-:-:S02]  /*12b70*/  SHF.R.U32.HI R21, RZ, 0x4, R10 ;  /* 0x00000004ff157819 */ /* 0x002fc4000001160a */
[----:B------:R-:W-:Y:S01]  /*12b80*/  IADD3 R10, R17, UR48, RZ ;  /* 0x00000030110a7c10 */ /* 0x000fe2000fffe0ff */
[----:B------:R2:W-:Y:S01]  /*12b90*/  STS.U16 [R17+UR48+0x4200], R152 ;  /* 0x0042009811007988 */ /* 0x0005e20008000430 */
[----:B------:R-:W-:Y:S02]  /*12ba0*/  LOP3.LUT P2, RZ, R21, 0x1, RZ, 0xc0, !PT ;  /* 0x0000000115ff7812 */ /* 0x000fe4000784c0ff */
[----:B------:R-:W-:Y:S01]  /*12bb0*/  MOV R21, 0x8 ;  /* 0x0000000800157802 */ /* 0x000fe20000000f00 */
[----:B------:R2:W-:Y:S03]  /*12bc0*/  STS.U16 [R17+UR48+0x4108], R154 ;  /* 0x0041089a11007988 */ /* 0x0005e60008000430 */
[----:B------:R-:W-:Y:S01]  /*12bd0*/  SEL R21, R21, 0xfffffff8, !P2 ;  /* 0xfffffff815157807 */ /* 0x000fe20005000000 */
[----:B------:R2:W-:Y:S03]  /*12be0*/  STS.U16 [R17+UR48+0x4208], R20 ;  /* 0x0042081411007988 */ /* 0x0005e60008000430 */
[----:B------:R-:W-:-:S05]  /*12bf0*/  LEA R10, R21, R10, 0x1 ;  /* 0x0000000a150a7211 */ /* 0x000fca00078e08ff */
[----:B------:R2:W-:Y:S04]  /*12c00*/  STS.U16 [R10+0x4100], R15 ;  /* 0x0041000f0a007388 */ /* 0x0005e80000000400 */
[----:B------:R2:W-:Y:S04]  /*12c10*/  STS.U16 [R10+0x4200], R14 ;  /* 0x0042000e0a007388 */ /* 0x0005e80000000400 */
[----:B------:R2:W-:Y:S04]  /*12c20*/  STS.U16 [R10+0x4108], R12 ;  /* 0x0041080c0a007388 */ /* 0x0005e80000000400 */
[----:B------:R2:W-:Y:S01]  /*12c30*/  STS.U16 [R10+0x4208], R11 ;  /* 0x0042080b0a007388 */ /* 0x0005e20000000400 */
[----:B------:R-:W-:Y:S01]  /*12c40*/  @!PT LDS RZ, [RZ] ;  /* 0x00000000fffff984 */ /* 0x000fe20000000800 */
[----:B------:R-:W-:Y:S01]  /*12c50*/  @!PT LDS RZ, [RZ] ;  /* 0x00000000fffff984 */ /* 0x000fe20000000800 */
[----:B------:R-:W-:Y:S01]  /*12c60*/  @!PT LDS RZ, [RZ] ;  /* 0x00000000fffff984 */ /* 0x000fe20000000800 */
[----:B------:R-:W-:Y:S01]  /*12c70*/  @!PT LDS RZ, [RZ] ;  /* 0x00000000fffff984 */ /* 0x000fe20000000800 */
[----:B------:R1:W-:Y:S06]  /*12c80*/  MEMBAR.ALL.CTA ;  /* 0x0000000000007992 */ /* 0x0003ec0000008000 */
[----:B-1----:R-:W1:Y:S02]  /*12c90*/  FENCE.VIEW.ASYNC.S ;  /* 0x00000000000073c6 */ /* 0x002e640000000000 */
[----:B-1----:R-:W-:Y:S06]  /*12ca0*/  BAR.SYNC.DEFER_BLOCKING 0x1, 0x100 ;  /* 0x0044000000007b1d */ /* 0x002fec0000010000 */
[----:B------:R-:W-:Y:S05]  /*12cb0*/  @P0 BRA `(.L_x_63) ;  /* 0x0000000000140947 */ /* 0x000fea0003800000 */
[----:B------:R-:W-:Y:S02]  /*12cc0*/  UIADD3 UR4, UP0, UR58, 0x4f0, URZ ;  /* 0x000004f03a047890 */ /* 0x000fe4000ff1e03f */
[----:B------:R-:W-:Y:S02]  /*12cd0*/  UIADD3 UR40, UR48, 0x4100, URZ ;  /* 0x0000410030287890 */ /* 0x000fe4000fffe03f */
[----:B------:R-:W-:-:S09]  /*12ce0*/  UIADD3.X UR5, URZ, UR59, URZ, UP0, !UPT ;  /* 0x0000003b3f057290 */ /* 0x000fd200087fe43f */
[----:B------:R1:W-:Y:S02]  /*12cf0*/  UTMASTG.3D [UR40], [UR4] ;  /* 0x00000028040073b5 */ /* 0x0003e40008010000 */
[----:B-1----:R0:W-:Y:S02]  /*12d00*/  UTMACMDFLUSH ;  /* 0x00000000000079b7 */ /* 0x0021e40000000000 */
.L_x_63:
[----:B------:R-:W-:Y:S05]  /*12d10*/  BSYNC B0 ;  /* 0x0000000000007941 */ /* 0x000fea0003800000 */
.L_x_62:
[----:B------:R-:W-:Y:S04]  /*12d20*/  BSSY B0, `(.L_x_64) ;  /* 0x0000034000007945 */ /* 0x000fe80003800000 */
[----:B------:R-:W-:Y:S05]  /*12d30*/  @P1 BRA `(.L_x_65) ;  /* 0x0000000000c81947 */ /* 0x000fea0003800000 */
[----:B--2---:R-:W-:-:S04]  /*12d40*/  MOV R11, UR44 ;  /* 0x0000002c000b7c02 */ /* 0x004fc80008000f00 */
[----:B------:R-:W-:-:S13]  /*12d50*/  ISETP.NE.AND P3, PT, R11, 0x3, PT ;  /* 0x000000030b00780c */ /* 0x000fda0003f65270 */
[----:B------:R-:W-:Y:S05]  /*12d60*/  @!P3 BRA `(.L_x_66) ;  /* 0x000000000004b947 */ /* 0x000fea0003800000 */
[----:B------:R-:W-:Y:S01]  /*12d70*/  BPT.TRAP 0x1 ;  /* 0x000000040000795c */ /* 0x000fe20000300000 */
.L_x_66:
[----:B------:R-:W-:Y:S01]  /*12d80*/  LEA R11, R18, UR48, 0x3 ;  /* 0x00000030120b7c11 */ /* 0x000fe2000f8e18ff */
[----:B------:R-:W-:Y:S01]  /*12d90*/  BSSY B1, `(.L_x_67) ;  /* 0x0000004000017945 */ /* 0x000fe20003800000 */
[----:B------:R-:W-:-:S04]  /*12da0*/  SHF.L.U32 R12, R19, 0x1f, RZ ;  /* 0x0000001f130c7819 */ /* 0x000fc800000006ff */
[----:B------:R-:W1:Y:S02]  /*12db0*/  SYNCS.PHASECHK.TRANS64.TRYWAIT P2, [R11+URZ+0x60], R12 ;  /* 0x0000600c0b0075a7 */ /* 0x000e64000804017f */
[----:B-1----:R-:W-:Y:S05]  /*12dc0*/  @!P2 BRA `(.L_x_68) ;  /* 0x000000dc0048a947 */ /* 0x002fea0003800000 */
.L_x_379:
[----:B------:R-:W-:Y:S05]  /*12dd0*/  BSYNC B1 ;  /* 0x0000000000017941 */ /* 0x000fea0003800000 */
.L_x_67:
[----:B------:R-:W-:Y:S04]  /*12de0*/  BSSY B1, `(.L_x_69) ;  /* 0x0000016000017945 */ /* 0x000fe80003800000 */
[----:B------:R-:W-:Y:S05]  /*12df0*/  @P4 BRA `(.L_x_70) ;  /* 0x0000000000504947 */ /* 0x000fea0003800000 */
[----:B------:R-:W-:Y:S01]  /*12e00*/  LEA R0, R18, R17, 0xc ;  /* 0x0000001112007211 */ /* 0x000fe200078e60ff */
[----:B------:R-:W2:Y:S04]  /*12e10*/  S2R R14, SR_TID.X ;  /* 0x00000000000e7919 */ /* 0x000ea80000002100 */
[----:B------:R-:W-:Y:S04]  /*12e20*/  LDS.U16 R4, [R0+UR48+0x200] ;  /* 0x0002003000047984 */ /* 0x000fe80008000400 */
[----:B------:R-:W3:Y:S04]  /*12e30*/  LDS.U16 R8, [R0+UR48+0x100] ;  /* 0x0001003000087984 */ /* 0x000ee80008000400 */
[----:B------:R-:W-:Y:S01]  /*12e40*/  LDS.U16 R6, [R0+UR48+0x108] ;  /* 0x0001083000067984 */ /* 0x000fe20008000400 */
[----:B--2---:R-:W-:-:S04]  /*12e50*/  SHF.R.U32.HI R14, RZ, 0x4, R14 ;  /* 0x00000004ff0e7819 */ /* 0x004fc8000001160e */
[----:B------:R-:W-:Y:S02]  /*12e60*/  LOP3.LUT P2, RZ, R14, 0x1, RZ, 0xc0, !PT ;  /* 0x000000010eff7812 */ /* 0x000fe4000784c0ff */
[----:B------:R-:W-:-:S04]  /*12e70*/  MOV R14, 0x8 ;  /* 0x00000008000e7802 */ /* 0x000fc80000000f00 */
[----:B------:R-:W-:Y:S02]  /*12e80*/  SEL R14, R14, 0xfffffff8, !P2 ;  /* 0xfffffff80e0e7807 */ /* 0x000fe40005000000 */
[----:B---3--:R-:W-:Y:S02]  /*12e90*/  PRMT R8, R8, 0x5410, R4 ;  /* 0x0000541008087816 */ /* 0x008fe40000000004 */
[----:B------:R2:W3:Y:S02]  /*12ea0*/  LDS.U16 R4, [R0+UR48+0x208] ;  /* 0x0002083000047984 */ /* 0x0004e40008000400 */
[----:B--2---:R-:W-:-:S04]  /*12eb0*/  IADD3 R0, R0, UR48, RZ ;  /* 0x0000003000007c10 */ /* 0x004fc8000fffe0ff */
[----:B------:R-:W-:-:S05]  /*12ec0*/  LEA R0, R14, R0, 0x1 ;  /* 0x000000000e007211 */ /* 0x000fca00078e08ff */
[----:B-1----:R-:W-:Y:S01]  /*12ed0*/  LDS.U16 R12, [R0+0x200] ;  /* 0x00020000000c7984 */ /* 0x002fe20000000400 */
[----:B---3--:R-:W-:-:S03]  /*12ee0*/  PRMT R6, R6, 0x5410, R4 ;  /* 0x0000541006067816 */ /* 0x008fc60000000004 */
[----:B------:R-:W1:Y:S02]  /*12ef0*/  LDS.U16 R4, [R0+0x100] ;  /* 0x0001000000047984 */ /* 0x000e640000000400 */
[----:B-1----:R-:W-:Y:S02]  /*12f00*/  PRMT R4, R4, 0x5410, R12 ;  /* 0x0000541004047816 */ /* 0x002fe4000000000c */
[----:B------:R-:W-:Y:S04]  /*12f10*/  LDS.U16 R12, [R0+0x208] ;  /* 0x00020800000c7984 */ /* 0x000fe80000000400 */
[----:B------:R-:W1:Y:S02]  /*12f20*/  LDS.U16 R0, [R0+0x108] ;  /* 0x0001080000007984 */ /* 0x000e640000000400 */
[----:B-1----:R-:W-:-:S07]  /*12f30*/  PRMT R0, R0, 0x5410, R12 ;  /* 0x0000541000007816 */ /* 0x002fce000000000c */
.L_x_70:
[----:B------:R-:W-:Y:S05]  /*12f40*/  BSYNC B1 ;  /* 0x0000000000017941 */ /* 0x000fea0003800000 */
.L_x_69:
[----:B------:R-:W-:Y:S01]  /*12f50*/  @!PT LDS RZ, [RZ] ;  /* 0x00000000fffff984 */ /* 0x000fe20000000800 */
[----:B------:R-:W-:Y:S01]  /*12f60*/  @!PT LDS RZ, [RZ] ;  /* 0x00000000fffff984 */ /* 0x000fe20000000800 */
[----:B------:R-:W-:Y:S01]  /*12f70*/  @!PT LDS RZ, [RZ] ;  /* 0x00000000fffff984 */ /* 0x000fe20000000800 */
[----:B------:R-:W-:Y:S01]  /*12f80*/  @!PT LDS RZ, [RZ] ;  /* 0x00000000fffff984 */ /* 0x000fe20000000800 */
[----:B------:R2:W-:Y:S06]  /*12f90*/  MEMBAR.ALL.CTA ;  /* 0x0000000000007992 */ /* 0x0005ec0000008000 */
[----:B--2---:R-:W2:Y:S01]  /*12fa0*/  FENCE.VIEW.ASYNC.S ;  /* 0x00000000000073c6 */ /* 0x004ea20000000000 */
[----:B------:R-:W-:Y:S05]  /*12fb0*/  @!P3 BRA `(.L_x_71) ;  /* 0x000000000004b947 */ /* 0x000fea0003800000 */
[----:B------:R-:W-:Y:S01]  /*12fc0*/  BPT.TRAP 0x1 ;  /* 0x000000040000795c */ /* 0x000fe20000300000 */
.L_x_71:
[----:B-1----:R-:W1:Y:S01]  /*12fd0*/  S2R R12, SR_CgaCtaId ;  /* 0x00000000000c7919 */ /* 0x002e620000008800 */
[----:B------:R-:W-:Y:S02]  /*12fe0*/  IADD3 R11, R11, 0x80, RZ ;  /* 0x000000800b0b7810 */ /* 0x000fe40007ffe0ff */
[----:B------:R-:W-:-:S04]  /*12ff0*/  IADD3 R18, R18, 0x1, RZ ;  /* 0x0000000112127810 */ /* 0x000fc80007ffe0ff */
[----:B------:R-:W-:-:S04]  /*13000*/  ISETP.NE.AND P2, PT, R18, 0x4, PT ;  /* 0x000000041200780c */ /* 0x000fc80003f45270 */
[----:B------:R-:W-:Y:S02]  /*13010*/  SEL R18, R18, RZ, P2 ;  /* 0x000000ff12127207 */ /* 0x000fe40001000000 */
[----:B-1----:R-:W-:-:S04]  /*13020*/  PRMT R11, R12, 0x654, R11 ;  /* 0x000006540c0b7816 */ /* 0x002fc8000000000b */
[----:B--2---:R1:W-:Y:S02]  /*13030*/  SYNCS.ARRIVE.TRANS64.RED.A1T0 RZ, [R11+URZ], RZ ;  /* 0x000000ff0bff79a7 */ /* 0x0043e4000810043f */
[----:B-1----:R-:W-:-:S04]  /*13040*/  SEL R11, RZ, 0x1, P2 ;  /* 0x00000001ff0b7807 */ /* 0x002fc80001000000 */
[----:B------:R-:W-:-:S07]  /*13050*/  LOP3.LUT R19, R19, R11, RZ, 0x3c, !PT ;  /* 0x0000000b13137212 */ /* 0x000fce00078e3cff */
.L_x_65:
[----:B------:R-:W-:Y:S05]  /*13060*/  BSYNC B0 ;  /* 0x0000000000007941 */ /* 0x000fea0003800000 */
.L_x_64:
[----:B--2---:R-:W2:Y:S04]  /*13070*/  LDL.LU R12, [R1+0x2a0] ;  /* 0x0002a000010c7983 */ /* 0x004ea80000300800 */
[----:B------:R-:W3:Y:S04]  /*13080*/  LDL.LU R15, [R1+0x2a4] ;  /* 0x0002a400010f7983 */ /* 0x000ee80000300800 */
[----:B------:R-:W4:Y:S04]  /*13090*/  LDL.LU R23, [R1+0x2a8] ;  /* 0x0002a80001177983 */ /* 0x000f280000300800 */
[----:B------:R-:W5:Y:S04]  /*130a0*/  LDL.LU R22, [R1+0x2ac] ;  /* 0x0002ac0001167983 */ /* 0x000f680000300800 */
[----:B------:R-:W5:Y:S01]  /*130b0*/  LDL.LU R21, [R1+0x2b0] ;  /* 0x0002b00001157983 */ /* 0x000f620000300800 */
[----:B------:R-:W-:-:S03]  /*130c0*/  F2FP.F16.E4M3.UNPACK_B R11, R8 ;  /* 0x00000008ff0b723e */ /* 0x000fc600020006ff */
[----:B------:R-:W5:Y:S02]  /*130d0*/  LDL.LU R20, [R1+0x2b4] ;  /* 0x0002b40001147983 */ /* 0x000f640000300800 */
[----:B------:R-:W-:Y:S02]  /*130e0*/  HADD2.F32 R14, -RZ, R11.H0_H0 ;  /* 0x2000000bff0e7230 */ /* 0x000fe40000004100 */
[----:B------:R-:W5:Y:S01]  /*130f0*/  LDL.LU R25, [R1+0x2b8] ;  /* 0x0002b80001197983 */ /* 0x000f620000300800 */
[----:B--2---:R-:W-:-:S04]  /*13100*/  FFMA R12, R16, R12, R7 ;  /* 0x0000000c100c7223 */ /* 0x004fc80000000007 */
[-C--:B------:R-:W-:Y:S01]  /*13110*/  FFMA R12, R14, R2.reuse, R12 ;  /* 0x000000020e0c7223 */ /* 0x080fe2000000000c */
[----:B------:R-:W-:Y:S02]  /*13120*/  HADD2.F32 R14, -RZ, R11.H1_H1 ;  /* 0x3000000bff0e7230 */ /* 0x000fe40000004100 */
[----:B---3--:R-:W-:Y:S02]  /*13130*/  FFMA R11, R16, R15, R7 ;  /* 0x0000000f100b7223 */ /* 0x008fe40000000007 */
[----:B------:R-:W2:Y:S02]  /*13140*/  LDL.LU R15, [R1+0x2bc] ;  /* 0x0002bc00010f7983 */ /* 0x000ea40000300800 */
[----:B------:R-:W-:Y:S02]  /*13150*/  FFMA R11, R14, R2, R11 ;  /* 0x000000020e0b7223 */ /* 0x000fe4000000000b */
[----:B------:R-:W3:Y:S03]  /*13160*/  LDL.LU R33, [R1+0x2c0] ;  /* 0x0002c00001217983 */ /* 0x000ee60000300800 */
[----:B------:R-:W-:Y:S01]  /*13170*/  F2FP.SATFINITE.RELU.E4M3.F32.PACK_AB_MERGE_C R29, R11, R12, RZ ;  /* 0x0000000c0b1d723e */ /* 0x000fe200048078ff */
[----:B------:R-:W3:Y:S01]  /*13180*/  LDL.LU R24, [R1+0x2c4] ;  /* 0x0002c40001187983 */ /* 0x000ee20000300800 */
[----:B------:R-:W-:Y:S01]  /*13190*/  F2FP.F16.E4M3.UNPACK_B R11, R8.H1 ;  /* 0x00000008ff0b723e */ /* 0x000fe200030006ff */
[----:B----4-:R-:W-:-:S02]  /*131a0*/  FFMA R12, R16, R23, R9 ;  /* 0x00000017100c7223 */ /* 0x010fc40000000009 */
[----:B------:R-:W4:Y:S02]  /*131b0*/  LDL.LU R23, [R1+0x2c8] ;  /* 0x0002c80001177983 */ /* 0x000f240000300800 */
[----:B------:R-:W-:-:S05]  /*131c0*/  HADD2.F32 R14, -RZ, R11.H0_H0 ;  /* 0x2000000bff0e7230 */ /* 0x000fca0000004100 */
[----:B------:R-:W-:Y:S01]  /*131d0*/  FFMA R12, R14, R2, R12 ;  /* 0x000000020e0c7223 */ /* 0x000fe2000000000c */
[----:B------:R-:W-:Y:S02]  /*131e0*/  HADD2.F32 R14, -RZ, R11.H1_H1 ;  /* 0x3000000bff0e7230 */ /* 0x000fe40000004100 */
[----:B-----5:R-:W-:Y:S02]  /*131f0*/  FFMA R11, R16, R22, R9 ;  /* 0x00000016100b7223 */ /* 0x020fe40000000009 */
[----:B------:R-:W5:Y:S02]  /*13200*/  LDL.LU R22, [R1+0x2cc] ;  /* 0x0002cc0001167983 */ /* 0x000f640000300800 */
[----:B------:R-:W-:Y:S02]  /*13210*/  FFMA R11, R14, R2, R11 ;  /* 0x000000020e0b7223 */ /* 0x000fe4000000000b */
[----:B------:R-:W4:Y:S03]  /*13220*/  LDL.LU R30, [R1+0x2d0] ;  /* 0x0002d000011e7983 */ /* 0x000f260000300800 */
[----:B------:R-:W-:Y:S01]  /*13230*/  F2FP.SATFINITE.RELU.E4M3.F32.PACK_AB_MERGE_C R28, R11, R12, RZ ;  /* 0x0000000c0b1c723e */ /* 0x000fe200048078ff */
[----:B------:R-:W-:-:S02]  /*13240*/  FFMA R12, R16, R21, R7 ;  /* 0x00000015100c7223 */ /* 0x000fc40000000007 */
[----:B------:R-:W4:Y:S04]  /*13250*/  LDL.LU R21, [R1+0x2d4] ;  /* 0x0002d40001157983 */ /* 0x000f280000300800 */
[----:B------:R-:W4:Y:S04]  /*13260*/  LDL.LU R32, [R1+0x2d8] ;  /* 0x0002d80001207983 */ /* 0x000f280000300800 */
[----:B------:R-:W4:Y:S01]  /*13270*/  LDL.LU R31, [R1+0x2dc] ;  /* 0x0002dc00011f7983 */ /* 0x000f220000300800 */
[----:B------:R-:W-:-:S05]  /*13280*/  F2FP.F16.E4M3.UNPACK_B R11, R6 ;  /* 0x00000006ff0b723e */ /* 0x000fca00020006ff */
        /* <DEDUP_REMOVED lines=8> */
[----:B------:R-:W-:Y:S02]  /*13310*/  HADD2.F32 R20, -RZ, R11.H1_H1 ;  /* 0x3000000bff147230 */ /* 0x000fe40000004100 */
[----:B------:R-:W-:-:S04]  /*13320*/  FFMA R12, R16, R25, R9 ;  /* 0x00000019100c7223 */ /* 0x000fc80000000009 */
[----:B------:R-:W-:Y:S01]  /*13330*/  FFMA R26, R26, R2, R12 ;  /* 0x000000021a1a7223 */ /* 0x000fe2000000000c */
[----:B--2---:R-:W-:-:S04]  /*13340*/  FFMA R11, R16, R15, R9 ;  /* 0x0000000f100b7223 */ /* 0x004fc80000000009 */
[----:B------:R-:W-:Y:S01]  /*13350*/  FFMA R20, R20, R2, R11 ;  /* 0x0000000214147223 */ /* 0x000fe2000000000b */
[----:B------:R-:W-:-:S05]  /*13360*/  F2FP.F16.E4M3.UNPACK_B R11, R4 ;  /* 0x00000004ff0b723e */ /* 0x000fca00020006ff */
[--C-:B------:R-:W-:Y:S02]  /*13370*/  HADD2.F32 R25, -RZ, R11.reuse.H0_H0 ;  /* 0x2000000bff197230 */ /* 0x100fe40000004100 */
[----:B------:R-:W-:Y:S02]  /*13380*/  HADD2.F32 R15, -RZ, R11.H1_H1 ;  /* 0x3000000bff0f7230 */ /* 0x000fe40000004100 */
[----:B---3--:R-:W-:-:S04]  /*13390*/  FFMA R11, R16, R24, R7 ;  /* 0x00000018100b7223 */ /* 0x008fc80000000007 */
[----:B------:R-:W-:Y:S01]  /*133a0*/  FFMA R15, R15, R2, R11 ;  /* 0x000000020f0f7223 */ /* 0x000fe2000000000b */
[----:B------:R-:W-:-:S05]  /*133b0*/  F2FP.F16.E4M3.UNPACK_B R11, R4.H1 ;  /* 0x00000004ff0b723e */ /* 0x000fca00030006ff */
[--C-:B------:R-:W-:Y:S02]  /*133c0*/  HADD2.F32 R24, -RZ, R11.reuse.H0_H0 ;  /* 0x2000000bff187230 */ /* 0x100fe40000004100 */
[----:B------:R-:W-:Y:S02]  /*133d0*/  HADD2.F32 R14, -RZ, R11.H1_H1 ;  /* 0x3000000bff0e7230 */ /* 0x000fe40000004100 */
[C---:B-----5:R-:W-:Y:S01]  /*133e0*/  FFMA R11, R16.reuse, R22, R9 ;  /* 0x00000016100b7223 */ /* 0x060fe20000000009 */
[----:B------:R-:W-:-:S03]  /*133f0*/  FFMA R12, R16, R33, R7 ;  /* 0x00000021100c7223 */ /* 0x000fc60000000007 */
[----:B------:R-:W-:Y:S01]  /*13400*/  FFMA R14, R14, R2, R11 ;  /* 0x000000020e0e7223 */ /* 0x000fe2000000000b */
[----:B------:R-:W-:Y:S01]  /*13410*/  F2FP.F16.E4M3.UNPACK_B R11, R0 ;  /* 0x00000000ff0b723e */ /* 0x000fe200020006ff */
[----:B------:R-:W-:Y:S01]  /*13420*/  FFMA R25, R25, R2, R12 ;  /* 0x0000000219197223 */ /* 0x000fe2000000000c */
[----:B----4-:R-:W-:-:S03]  /*13430*/  FFMA R12, R16, R23, R9 ;  /* 0x00000017100c7223 */ /* 0x010fc60000000009 */
[--C-:B------:R-:W-:Y:S02]  /*13440*/  HADD2.F32 R23, -RZ, R11.reuse.H0_H0 ;  /* 0x2000000bff177230 */ /* 0x100fe40000004100 */
[----:B------:R-:W-:Y:S02]  /*13450*/  HADD2.F32 R22, -RZ, R11.H1_H1 ;  /* 0x3000000bff167230 */ /* 0x000fe40000004100 */
[--C-:B------:R-:W-:Y:S01]  /*13460*/  FFMA R11, R16, R21, R7.reuse ;  /* 0x00000015100b7223 */ /* 0x100fe20000000007 */
[----:B------:R-:W-:Y:S01]  /*13470*/  FFMA R24, R24, R2, R12 ;  /* 0x0000000218187223 */ /* 0x000fe2000000000c */
[----:B------:R-:W-:Y:S02]  /*13480*/  FFMA R12, R16, R30, R7 ;  /* 0x0000001e100c7223 */ /* 0x000fe40000000007 */
[----:B------:R-:W-:Y:S01]  /*13490*/  FFMA R22, R22, R2, R11 ;  /* 0x0000000216167223 */ /* 0x000fe2000000000b */
[----:B------:R-:W-:Y:S01]  /*134a0*/  F2FP.F16.E4M3.UNPACK_B R11, R0.H1 ;  /* 0x00000000ff0b723e */ /* 0x000fe200030006ff */
[----:B------:R-:W-:Y:S01]  /*134b0*/  FFMA R23, R23, R2, R12 ;  /* 0x0000000217177223 */ /* 0x000fe2000000000c */
[----:B------:R-:W-:-:S03]  /*134c0*/  FFMA R12, R16, R32, R9 ;  /* 0x00000020100c7223 */ /* 0x000fc60000000009 */
[--C-:B------:R-:W-:Y:S02]  /*134d0*/  HADD2.F32 R21, -RZ, R11.reuse.H0_H0 ;  /* 0x2000000bff157230 */ /* 0x100fe40000004100 */
[----:B------:R-:W-:Y:S02]  /*134e0*/  HADD2.F32 R30, -RZ, R11.H1_H1 ;  /* 0x3000000bff1e7230 */ /* 0x000fe40000004100 */
[----:B------:R-:W-:Y:S01]  /*134f0*/  FFMA R11, R16, R31, R9 ;  /* 0x0000001f100b7223 */ /* 0x000fe20000000009 */
[----:B------:R-:W-:-:S03]  /*13500*/  FFMA R21, R21, R2, R12 ;  /* 0x0000000215157223 */ /* 0x000fc6000000000c */
[----:B------:R-:W-:Y:S01]  /*13510*/  FFMA R11, R30, R2, R11 ;  /* 0x000000021e0b7223 */ /* 0x000fe2000000000b */
[----:B------:R-:W-:Y:S02]  /*13520*/  F2FP.SATFINITE.RELU.E4M3.F32.PACK_AB_MERGE_C R20, R20, R26, RZ ;  /* 0x0000001a1414723e */ /* 0x000fe400048078ff */
[----:B------:R-:W-:Y:S02]  /*13530*/  F2FP.SATFINITE.RELU.E4M3.F32.PACK_AB_MERGE_C R15, R15, R25, RZ ;  /* 0x000000190f0f723e */ /* 0x000fe400048078ff */
[----:B------:R-:W-:Y:S02]  /*13540*/  F2FP.SATFINITE.RELU.E4M3.F32.PACK_AB_MERGE_C R14, R14, R24, RZ ;  /* 0x000000180e0e723e */ /* 0x000fe400048078ff */
[----:B------:R-:W-:Y:S02]  /*13550*/  F2FP.SATFINITE.RELU.E4M3.F32.PACK_AB_MERGE_C R12, R22, R23, RZ ;  /* 0x00000017160c723e */ /* 0x000fe400048078ff */
[----:B------:R-:W-:Y:S01]  /*13560*/  F2FP.SATFINITE.RELU.E4M3.F32.PACK_AB_MERGE_C R11, R11, R21, RZ ;  /* 0x000000150b0b723e */ /* 0x000fe200048078ff */
[----:B------:R-:W-:Y:S06]  /*13570*/  @P0 BRA `(.L_x_72) ;  /* 0x0000000000040947 */ /* 0x000fec0003800000 */
[----:B------:R-:W-:-:S04]  /*13580*/  DEPBAR.LE SB0, 0x1 ;  /* 0x000080400000791a */ /* 0x000fc80000000000 */
.L_x_72:
[----:B------:R-:W-:Y:S05]  /*13590*/  WARPSYNC.ALL ;  /* 0x0000000000007948 */ /* 0x000fea0003800000 */
[----:B------:R-:W-:Y:S06]  /*135a0*/  BAR.SYNC.DEFER_BLOCKING 0x1, 0x100 ;  /* 0x0044000000007b1d */ /* 0x000fec0000010000 */
[----:B------:R-:W-:Y:S01]  /*135b0*/  BSSY B0, `(.L_x_73) ;  /* 0x0000019000007945 */ /* 0x000fe20003800000 */
[----:B------:R1:W-:Y:S04]  /*135c0*/  STS.U16 [R17+UR48+0x5100], R29 ;  /* 0x0051001d11007988 */ /* 0x0003e80008000430 */
[----:B------:R1:W-:Y:S04]  /*135d0*/  STS.U16 [R17+UR48+0x5200], R28 ;  /* 0x0052001c11007988 */ /* 0x0003e80008000430 */
[----:B------:R1:W-:Y:S04]  /*135e0*/  STS.U16 [R17+UR48+0x5108], R27 ;  /* 0x0051081b11007988 */ /* 0x0003e80008000430 */
[----:B------:R1:W-:Y:S04]  /*135f0*/  STS.U16 [R17+UR48+0x5208], R20 ;  /* 0x0052081411007988 */ /* 0x0003e80008000430 */
        /* <DEDUP_REMOVED lines=9> */
[----:B--2---:R-:W2:Y:S02]  /*13690*/  FENCE.VIEW.ASYNC.S ;  /* 0x00000000000073c6 */ /* 0x004ea40000000000 */
[----:B--2---:R-:W-:Y:S06]  /*136a0*/  BAR.SYNC.DEFER_BLOCKING 0x1, 0x100 ;  /* 0x0044000000007b1d */ /* 0x004fec0000010000 */
[----:B-1----:R-:W-:Y:S05]  /*136b0*/  @P0 BRA `(.L_x_74) ;  /* 0x0000000000200947 */ /* 0x002fea0003800000 */
[----:B------:R-:W-:Y:S02]  /*136c0*/  UIADD3 UR8, UP0, UR58, 0x4f0, URZ ;  /* 0x000004f03a087890 */ /* 0x000fe4000ff1e03f */
[----:B------:R-:W-:Y:S02]  /*136d0*/  UIADD3 UR6, UR42, 0x80, URZ ;  /* 0x000000802a067890 */ /* 0x000fe4000fffe03f */
[----:B------:R-:W-:Y:S02]  /*136e0*/  UIADD3 UR4, UR48, 0x5100, URZ ;  /* 0x0000510030047890 */ /* 0x000fe4000fffe03f */
[----:B------:R-:W-:Y:S01]  /*136f0*/  UIADD3.X UR9, URZ, UR59, URZ, UP0, !UPT ;  /* 0x0000003b3f097290 */ /* 0x000fe200087fe43f */
[----:B------:R-:W-:Y:S01]  /*13700*/  UMOV UR5, UR41 ;  /* 0x0000002900057c82 */ /* 0x000fe20008000000 */
[----:B------:R-:W-:-:S07]  /*13710*/  UMOV UR7, UR43 ;  /* 0x0000002b00077c82 */ /* 0x000fce0008000000 */
[----:B------:R1:W-:Y:S02]  /*13720*/  UTMASTG.3D [UR4], [UR8] ;  /* 0x00000004080073b5 */ /* 0x0003e40008010000 */
[----:B-1----:R0:W-:Y:S02]  /*13730*/  UTMACMDFLUSH ;  /* 0x00000000000079b7 */ /* 0x0021e40000000000 */
.L_x_74:
[----:B------:R-:W-:Y:S05]  /*13740*/  BSYNC B0 ;  /* 0x0000000000007941 */ /* 0x000fea0003800000 */
.L_x_73:
[----:B------:R-:W-:Y:S01]  /*13750*/  BSSY B0, `(.L_x_75) ;  /* 0x0000038000007945 */ /* 0x000fe20003800000 */
[----:B------:R-:W-:Y:S02]  /*13760*/  MOV R11, R18 ;  /* 0x00000012000b7202 */ /* 0x000fe40000000f00 */
[----:B------:R-:W-:Y:S01]  /*13770*/  MOV R12, R19 ;  /* 0x00000013000c7202 */ /* 0x000fe20000000f00 */
[----:B------:R-:W-:Y:S06]  /*13780*/  @P1 BRA `(.L_x_76) ;  /* 0x0000000000d01947 */ /* 0x000fec0003800000 */
[----:B------:R-:W-:-:S04]  /*13790*/  MOV R11, UR44 ;  /* 0x0000002c000b7c02 */ /* 0x000fc80008000f00 */
[----:B------:R-:W-:-:S13]  /*137a0*/  ISETP.NE.AND P3, PT, R11, 0x3, PT ;  /* 0x000000030b00780c */ /* 0x000fda0003f65270 */
[----:B------:R-:W-:Y:S05]  /*137b0*/  @!P3 BRA `(.L_x_77) ;  /* 0x000000000004b947 */ /* 0x000fea0003800000 */
[----:B------:R-:W-:Y:S01]  /*137c0*/  BPT.TRAP 0x1 ;  /* 0x000000040000795c */ /* 0x000fe20000300000 */
.L_x_77:
[----:B------:R-:W-:Y:S01]  /*137d0*/  LEA R11, R18, UR48, 0x3 ;  /* 0x00000030120b7c11 */ /* 0x000fe2000f8e18ff */
[----:B------:R-:W-:Y:S01]  /*137e0*/  BSSY B1, `(.L_x_78) ;  /* 0x0000004000017945 */ /* 0x000fe20003800000 */
[----:B------:R-:W-:-:S04]  /*137f0*/  SHF.L.U32 R12, R19, 0x1f, RZ ;  /* 0x0000001f130c7819 */ /* 0x000fc800000006ff */
[----:B------:R-:W1:Y:S02]  /*13800*/  SYNCS.PHASECHK.TRANS64.TRYWAIT P2, [R11+URZ+0x60], R12 ;  /* 0x0000600c0b0075a7 */ /* 0x000e64000804017f */
[----:B-1----:R-:W-:Y:S05]  /*13810*/  @!P2 BRA `(.L_x_79) ;  /* 0x000000d000c8a947 */ /* 0x002fea0003800000 */
.L_x_380:
[----:B------:R-:W-:Y:S05]  /*13820*/  BSYNC B1 ;  /* 0x0000000000017941 */ /* 0x000fea0003800000 */
.L_x_78:
        /* <DEDUP_REMOVED lines=22> */
.L_x_81:
[----:B------:R-:W-:Y:S05]  /*13990*/  BSYNC B1 ;  /* 0x0000000000017941 */ /* 0x000fea0003800000 */
.L_x_80:
        /* <DEDUP_REMOVED lines=8> */
.L_x_82:
[----:B-1----:R-:W1:Y:S01]  /*13a20*/  S2R R12, SR_CgaCtaId ;  /* 0x00000000000c7919 */ /* 0x002e620000008800 */
[----:B------:R-:W-:-:S04]  /*13a30*/  IADD3 R11, R11, 0x80, RZ ;  /* 0x000000800b0b7810 */ /* 0x000fc80007ffe0ff */
[----:B-1----:R-:W-:-:S04]  /*13a40*/  PRMT R11, R12, 0x654, R11 ;  /* 0x000006540c0b7816 */ /* 0x002fc8000000000b */
[----:B--2---:R1:W-:Y:S02]  /*13a50*/  SYNCS.ARRIVE.TRANS64.RED.A1T0 RZ, [R11+URZ], RZ ;  /* 0x000000ff0bff79a7 */ /* 0x0043e4000810043f */
[----:B-1----:R-:W-:-:S04]  /*13a60*/  IADD3 R11, R18, 0x1, RZ ;  /* 0x00000001120b7810 */ /* 0x002fc80007ffe0ff */
[----:B------:R-:W-:-:S04]  /*13a70*/  ISETP.NE.AND P2, PT, R11, 0x4, PT ;  /* 0x000000040b00780c */ /* 0x000fc80003f45270 */
[----:B------:R-:W-:Y:S02]  /*13a80*/  SEL R12, RZ, 0x1, P2 ;  /* 0x00000001ff0c7807 */ /* 0x000fe40001000000 */
[----:B------:R-:W-:Y:S02]  /*13a90*/  SEL R11, R11, RZ, P2 ;  /* 0x000000ff0b0b7207 */ /* 0x000fe40001000000 */
[----:B------:R-:W-:Y:S02]  /*13aa0*/  LOP3.LUT R12, R19, R12, RZ, 0x3c, !PT ;  /* 0x0000000c130c7212 */ /* 0x000fe400078e3cff */
[----:B------:R-:W-:Y:S02]  /*13ab0*/  MOV R18, R11 ;  /* 0x0000000b00127202 */ /* 0x000fe40000000f00 */
[----:B------:R-:W-:-:S07]  /*13ac0*/  MOV R19, R12 ;  /* 0x0000000c00137202 */ /* 0x000fce0000000f00 */
.L_x_76:
[----:B------:R-:W-:Y:S05]  /*13ad0*/  BSYNC B0 ;  /* 0x0000000000007941 */ /* 0x000fea0003800000 */
.L_x_75:
[----:B------:R-:W-:Y:S01]  /*13ae0*/  F2FP.F16.E4M3.UNPACK_B R14, R8 ;  /* 0x00000008ff0e723e */ /* 0x000fe200020006ff */
[C---:B------:R-:W-:Y:S01]  /*13af0*/  FFMA R166, R16.reuse, R166, R3 ;  /* 0x000000a610a67223 */ /* 0x040fe20000000003 */
[C---:B------:R-:W-:Y:S01]  /*13b00*/  FFMA R168, R16.reuse, R168, R5 ;  /* 0x000000a810a87223 */ /* 0x040fe20000000005 */
[C---:B------:R-:W-:Y:S01]  /*13b10*/  FFMA R170, R16.reuse, R170, R3 ;  /* 0x000000aa10aa7223 */ /* 0x040fe20000000003 */
[C-C-:B------:R-:W-:Y:S01]  /*13b20*/  FFMA R173, R16.reuse, R173, R5.reuse ;  /* 0x000000ad10ad7223 */ /* 0x140fe20000000005 */
[--C-:B------:R-:W-:Y:S02]  /*13b30*/  HADD2.F32 R15, -RZ, R14.reuse.H0_H0 ;  /* 0x2000000eff0f7230 */ /* 0x100fe40000004100 */
[C---:B------:R-:W-:Y:S01]  /*13b40*/  FFMA R172, R16.reuse, R172, R5 ;  /* 0x000000ac10ac7223 */ /* 0x040fe20000000005 */
[C-C-:B------:R-:W-:Y:S01]  /*13b50*/  FFMA R175, R16.reuse, R175, R3.reuse ;  /* 0x000000af10af7223 */ /* 0x140fe20000000003 */
[C---:B------:R-:W-:Y:S01]  /*13b60*/  FFMA R174, R16.reuse, R174, R3 ;  /* 0x000000ae10ae7223 */ /* 0x040fe20000000003 */
[----:B------:R-:W-:Y:S01]  /*13b70*/  FFMA R176, R16, R176, R5 ;  /* 0x000000b010b07223 */ /* 0x000fe20000000005 */
[----:B------:R-:W-:Y:S01]  /*13b80*/  FFMA R166, R15, R2, R166 ;  /* 0x000000020fa67223 */ /* 0x000fe200000000a6 */
[----:B------:R-:W-:-:S02]  /*13b90*/  HADD2.F32 R15, -RZ, R14.H1_H1 ;  /* 0x3000000eff0f7230 */ /* 0x000fc40000004100 */
[C---:B------:R-:W-:Y:S01]  /*13ba0*/  FFMA R14, R16.reuse, R167, R3 ;  /* 0x000000a7100e7223 */ /* 0x040fe20000000003 */
[C---:B------:R-:W-:Y:S01]  /*13bb0*/  FFMA R177, R16.reuse, R177, R5 ;  /* 0x000000b110b17223 */ /* 0x040fe20000000005 */
[C-C-:B------:R-:W-:Y:S01]  /*13bc0*/  FFMA R179, R16.reuse, R179, R3.reuse ;  /* 0x000000b310b37223 */ /* 0x140fe20000000003 */
[C---:B------:R-:W-:Y:S01]  /*13bd0*/  FFMA R178, R16.reuse, R178, R3 ;  /* 0x000000b210b27223 */ /* 0x040fe20000000003 */
[----:B------:R-:W-:Y:S01]  /*13be0*/  FFMA R14, R15, R2, R14 ;  /* 0x000000020f0e7223 */ /* 0x000fe2000000000e */
[----:B------:R-:W-:-:S04]  /*13bf0*/  FFMA R21, R16, R180, R5 ;  /* 0x000000b410157223 */ /* 0x000fc80000000005 */
[----:B------:R-:W-:Y:S02]  /*13c00*/  F2FP.SATFINITE.RELU.E4M3.F32.PACK_AB_MERGE_C R166, R14, R166, RZ ;  /* 0x000000a60ea6723e */ /* 0x000fe400048078ff */
[----:B------:R-:W-:-:S05]  /*13c10*/  F2FP.F16.E4M3.UNPACK_B R14, R8.H1 ;  /* 0x00000008ff0e723e */ /* 0x000fca00030006ff */
[----:B------:R-:W-:-:S05]  /*13c20*/  HADD2.F32 R15, -RZ, R14.H0_H0 ;  /* 0x2000000eff0f7230 */ /* 0x000fca0000004100 */
[----:B------:R-:W-:Y:S01]  /*13c30*/  FFMA R168, R15, R2, R168 ;  /* 0x000000020fa87223 */ /* 0x000fe200000000a8 */
[----:B------:R-:W-:Y:S02]  /*13c40*/  HADD2.F32 R15, -RZ, R14.H1_H1 ;  /* 0x3000000eff0f7230 */ /* 0x000fe40000004100 */
[----:B------:R-:W-:-:S04]  /*13c50*/  FFMA R14, R16, R169, R5 ;  /* 0x000000a9100e7223 */ /* 0x000fc80000000005 */
[----:B------:R-:W-:-:S05]  /*13c60*/  FFMA R14, R15, R2, R14 ;  /* 0x000000020f0e7223 */ /* 0x000fca000000000e */
[----:B------:R-:W-:Y:S02]  /*13c70*/  F2FP.SATFINITE.RELU.E4M3.F32.PACK_AB_MERGE_C R168, R14, R168, RZ ;  /* 0x000000a80ea8723e */ /* 0x000fe400048078ff */
        /* <DEDUP_REMOVED lines=28> */
[-C--:B------:R-:W-:Y:S01]  /*13e40*/  FFMA R178, R20, R2.reuse, R178 ;  /* 0x0000000214b27223 */ /* 0x080fe200000000b2 */
[----:B------:R-:W-:Y:S01]  /*13e50*/  FFMA R20, R16, R181, R5 ;  /* 0x000000b510147223 */ /* 0x000fe20000000005 */
[----:B------:R-:W-:Y:S01]  /*13e60*/  FFMA R179, R14, R2, R179 ;  /* 0x000000020eb37223 */ /* 0x000fe200000000b3 */
[----:B------:R-:W-:-:S05]  /*13e70*/  F2FP.F16.E4M3.UNPACK_B R14, R0.H1 ;  /* 0x00000000ff0e723e */ /* 0x000fca00030006ff */
[--C-:B------:R-:W-:Y:S02]  /*13e80*/  HADD2.F32 R24, -RZ, R14.reuse.H0_H0 ;  /* 0x2000000eff187230 */ /* 0x100fe40000004100 */
[----:B------:R-:W-:-:S03]  /*13e90*/  HADD2.F32 R14, -RZ, R14.H1_H1 ;  /* 0x3000000eff0e7230 */ /* 0x000fc60000004100 */
[-C--:B------:R-:W-:Y:S02]  /*13ea0*/  FFMA R21, R24, R2.reuse, R21 ;  /* 0x0000000218157223 */ /* 0x080fe40000000015 */
[----:B------:R-:W-:Y:S01]  /*13eb0*/  FFMA R20, R14, R2, R20 ;  /* 0x000000020e147223 */ /* 0x000fe20000000014 */
[----:B------:R-:W-:-:S04]  /*13ec0*/  F2FP.SATFINITE.RELU.E4M3.F32.PACK_AB_MERGE_C R14, R179, R178, RZ ;  /* 0x000000b2b30e723e */ /* 0x000fc800048078ff */
[----:B------:R-:W-:Y:S01]  /*13ed0*/  F2FP.SATFINITE.RELU.E4M3.F32.PACK_AB_MERGE_C R20, R20, R21, RZ ;  /* 0x000000151414723e */ /* 0x000fe200048078ff */
[----:B------:R-:W-:Y:S06]  /*13ee0*/  @P0 BRA `(.L_x_83) ;  /* 0x0000000000040947 */ /* 0x000fec0003800000 */
[----:B------:R-:W-:-:S04]  /*13ef0*/  DEPBAR.LE SB0, 0x1 ;  /* 0x000080400000791a */ /* 0x000fc80000000000 */
.L_x_83:
        /* <DEDUP_REMOVED lines=27> */
.L_x_85:
[----:B------:R-:W-:Y:S05]  /*140b0*/  BSYNC B0 ;  /* 0x0000000000007941 */ /* 0x000fea0003800000 */
.L_x_84:
[----:B------:R-:W-:Y:S04]  /*140c0*/  BSSY B0, `(.L_x_86) ;  /* 0x000003a000007945 */ /* 0x000fe80003800000 */
[----:B------:R-:W-:Y:S05]  /*140d0*/  @P1 BRA `(.L_x_87) ;  /* 0x0000000000e01947 */ /* 0x000fea0003800000 */
[----:B------:R-:W-:-:S04]  /*140e0*/  MOV R14, UR44 ;  /* 0x0000002c000e7c02 */ /* 0x000fc80008000f00 */
[----:B------:R-:W-:-:S13]  /*140f0*/  ISETP.NE.AND P3, PT, R14, 0x3, PT ;  /* 0x000000030e00780c */ /* 0x000fda0003f65270 */
[----:B------:R-:W-:Y:S05]  /*14100*/  @!P3 BRA `(.L_x_88) ;  /* 0x000000000004b947 */ /* 0x000fea0003800000 */
[----:B------:R-:W-:Y:S01]  /*14110*/  BPT.TRAP 0x1 ;  /* 0x000000040000795c */ /* 0x000fe20000300000 */
.L_x_88:
[----:B------:R-:W-:Y:S01]  /*14120*/  LEA R14, R18, UR48, 0x3 ;  /* 0x00000030120e7c11 */ /* 0x000fe2000f8e18ff */
[----:B------:R-:W-:Y:S01]  /*14130*/  BSSY B1, `(.L_x_89) ;  /* 0x0000004000017945 */ /* 0x000fe20003800000 */
[----:B------:R-:W-:-:S04]  /*14140*/  SHF.L.U32 R15, R19, 0x1f, RZ ;  /* 0x0000001f130f7819 */ /* 0x000fc800000006ff */
[----:B------:R-:W1:Y:S02]  /*14150*/  SYNCS.PHASECHK.TRANS64.TRYWAIT P2, [R14+URZ+0x60], R15 ;  /* 0x0000600f0e0075a7 */ /* 0x000e64000804017f */
[----:B-1----:R-:W-:Y:S05]  /*14160*/  @!P2 BRA `(.L_x_90) ;  /* 0x000000c80088a947 */ /* 0x002fea0003800000 */
.L_x_381:
[----:B------:R-:W-:Y:S05]  /*14170*/  BSYNC B1 ;  /* 0x0000000000017941 */ /* 0x000fea0003800000 */
.L_x_89:
[----:B------:R-:W-:Y:S04]  /*14180*/  BSSY B1, `(.L_x_91) ;  /* 0x0000016000017945 */ /* 0x000fe80003800000 */
[----:B------:R-:W-:Y:S05]  /*14190*/  @P4 BRA `(.L_x_92) ;  /* 0x0000000000504947 */ /* 0x000fea0003800000 */
[----:B------:R-:W2:Y:S01]  /*141a0*/  S2R R20, SR_TID.X ;  /* 0x0000000000147919 */ /* 0x000ea20000002100 */
[----:B------:R-:W-:-:S05]  /*141b0*/  LEA R0, R18, R17, 0xc ;  /* 0x0000001112007211 */ /* 0x000fca00078e60ff */
[----:B------:R-:W-:Y:S04]  /*141c0*/  LDS.U16 R6, [R0+UR48+0x208] ;  /* 0x0002083000067984 */ /* 0x000fe80008000400 */
[----:B------:R-:W3:Y:S04]  /*141d0*/  LDS.U16 R4, [R0+UR48+0x108] ;  /* 0x0001083000047984 */ /* 0x000ee80008000400 */
[----:B------:R-:W-:Y:S04]  /*141e0*/  LDS.U16 R8, [R0+UR48+0x200] ;  /* 0x0002003000087984 */ /* 0x000fe80008000400 */
[----:B-1----:R1:W4:Y:S02]  /*141f0*/  LDS.U16 R15, [R0+UR48+0x100] ;  /* 0x00010030000f7984 */ /* 0x0023240008000400 */
[----:B-1----:R-:W-:-:S02]  /*14200*/  IADD3 R0, R0, UR48, RZ ;  /* 0x0000003000007c10 */ /* 0x002fc4000fffe0ff */
[----:B--2---:R-:W-:-:S04]  /*14210*/  SHF.R.U32.HI R20, RZ, 0x4, R20 ;  /* 0x00000004ff147819 */ /* 0x004fc80000011614 */
[----:B------:R-:W-:Y:S02]  /*14220*/  LOP3.LUT P2, RZ, R20, 0x1, RZ, 0xc0, !PT ;  /* 0x0000000114ff7812 */ /* 0x000fe4000784c0ff */
[----:B------:R-:W-:-:S04]  /*14230*/  MOV R20, 0x8 ;  /* 0x0000000800147802 */ /* 0x000fc80000000f00 */
[----:B------:R-:W-:-:S04]  /*14240*/  SEL R20, R20, 0xfffffff8, !P2 ;  /* 0xfffffff814147807 */ /* 0x000fc80005000000 */
[----:B------:R-:W-:Y:S02]  /*14250*/  LEA R0, R20, R0, 0x1 ;  /* 0x0000000014007211 */ /* 0x000fe400078e08ff */
[----:B---3--:R-:W-:-:S03]  /*14260*/  PRMT R6, R4, 0x5410, R6 ;  /* 0x0000541004067816 */ /* 0x008fc60000000006 */
[----:B------:R-:W-:Y:S04]  /*14270*/  LDS.U16 R14, [R0+0x100] ;  /* 0x00010000000e7984 */ /* 0x000fe80000000400 */
[----:B------:R-:W1:Y:S01]  /*14280*/  LDS.U16 R4, [R0+0x200] ;  /* 0x0002000000047984 */ /* 0x000e620000000400 */
[----:B----4-:R-:W-:Y:S02]  /*14290*/  PRMT R8, R15, 0x5410, R8 ;  /* 0x000054100f087816 */ /* 0x010fe40000000008 */
[----:B-1----:R-:W-:Y:S02]  /*142a0*/  PRMT R4, R14, 0x5410, R4 ;  /* 0x000054100e047816 */ /* 0x002fe40000000004 */
[----:B------:R-:W-:Y:S04]  /*142b0*/  LDS.U16 R14, [R0+0x208] ;  /* 0x00020800000e7984 */ /* 0x000fe80000000400 */
[----:B------:R-:W1:Y:S02]  /*142c0*/  LDS.U16 R0, [R0+0x108] ;  /* 0x0001080000007984 */ /* 0x000e640000000400 */
[----:B-1----:R-:W-:-:S07]  /*142d0*/  PRMT R0, R0, 0x5410, R14 ;  /* 0x0000541000007816 */ /* 0x002fce000000000e */
.L_x_92:
[----:B------:R-:W-:Y:S05]  /*142e0*/  BSYNC B1 ;  /* 0x0000000000017941 */ /* 0x000fea0003800000 */
.L_x_91:
        /* <DEDUP_REMOVED lines=8> */
.L_x_93:
[----:B-1----:R-:W1:Y:S01]  /*14370*/  S2R R15, SR_CgaCtaId ;  /* 0x00000000000f7919 */ /* 0x002e620000008800 */
[C---:B------:R-:W-:Y:S02]  /*14380*/  LEA R14, R11.reuse, UR48, 0x3 ;  /* 0x000000300b0e7c11 */ /* 0x040fe4000f8e18ff */
[----:B------:R-:W-:Y:S02]  /*14390*/  IADD3 R11, R11, 0x1, RZ ;  /* 0x000000010b0b7810 */ /* 0x000fe40007ffe0ff */
[----:B------:R-:W-:Y:S02]  /*143a0*/  IADD3 R14, R14, 0x80, RZ ;  /* 0x000000800e0e7810 */ /* 0x000fe40007ffe0ff */
[C---:B------:R-:W-:Y:S02]  /*143b0*/  ISETP.NE.AND P2, PT, R11.reuse, 0x4, PT ;  /* 0x000000040b00780c */ /* 0x040fe40003f45270 */
[----:B------:R-:W-:Y:S02]  /*143c0*/  IADD3 R18, R18, 0x1, RZ ;  /* 0x0000000112127810 */ /* 0x000fe40007ffe0ff */
[----:B------:R-:W-:-:S02]  /*143d0*/  SEL R11, R11, RZ, P2 ;  /* 0x000000ff0b0b7207 */ /* 0x000fc40001000000 */
[----:B------:R-:W-:-:S04]  /*143e0*/  ISETP.NE.AND P3, PT, R18, 0x4, PT ;  /* 0x000000041200780c */ /* 0x000fc80003f65270 */
[----:B------:R-:W-:Y:S02]  /*143f0*/  SEL R18, R18, RZ, P3 ;  /* 0x000000ff12127207 */ /* 0x000fe40001800000 */
[----:B-1----:R-:W-:-:S04]  /*14400*/  PRMT R14, R15, 0x654, R14 ;  /* 0x000006540f0e7816 */ /* 0x002fc8000000000e */
[----:B--2---:R1:W-:Y:S02]  /*14410*/  SYNCS.ARRIVE.TRANS64.RED.A1T0 RZ, [R14+URZ], RZ ;  /* 0x000000ff0eff79a7 */ /* 0x0043e4000810043f */
[----:B-1----:R-:W-:-:S04]  /*14420*/  SEL R14, RZ, 0x1, P2 ;  /* 0x00000001ff0e7807 */ /* 0x002fc80001000000 */
[----:B------:R-:W-:Y:S02]  /*14430*/  LOP3.LUT R12, R12, R14, RZ, 0x3c, !PT ;  /* 0x0000000e0c0c7212 */ /* 0x000fe400078e3cff */
[----:B------:R-:W-:-:S04]  /*14440*/  SEL R14, RZ, 0x1, P3 ;  /* 0x00000001ff0e7807 */ /* 0x000fc80001800000 */
[----:B------:R-:W-:-:S07]  /*14450*/  LOP3.LUT R19, R19, R14, RZ, 0x3c, !PT ;  /* 0x0000000e13137212 */ /* 0x000fce00078e3cff */
.L_x_87:
[----:B------:R-:W-:Y:S05]  /*14460*/  BSYNC B0 ;  /* 0x0000000000007941 */ /* 0x000fea0003800000 */
.L_x_86:
[----:B------:R-:W2:Y:S04]  /*14470*/  LDL.LU R15, [R1+0x2e0] ;  /* 0x0002e000010f7983 */ /* 0x000ea80000300800 */
[----:B------:R-:W3:Y:S04]  /*14480*/  LDL.LU R24, [R1+0x2e4] ;  /* 0x0002e40001187983 */ /* 0x000ee80000300800 */
[----:B------:R-:W4:Y:S04]  /*14490*/  LDL.LU R21, [R1+0x2e8] ;  /* 0x0002e80001157983 */ /* 0x000f280000300800 */
[----:B------:R-:W5:Y:S04]  /*144a0*/  LDL.LU R23, [R1+0x2ec] ;  /* 0x0002ec0001177983 */ /* 0x000f680000300800 */
[----:B------:R-:W5:Y:S04]  /*144b0*/  LDL.LU R22, [R1+0x2f0] ;  /* 0x0002f00001167983 */ /* 0x000f680000300800 */
[----:B------:R-:W5:Y:S01]  /*144c0*/  LDL.LU R32, [R1+0x2f4] ;  /* 0x0002f40001207983 */ /* 0x000f620000300800 */
[----:B------:R-:W-:-:S03]  /*144d0*/  F2FP.F16.E4M3.UNPACK_B R14, R8 ;  /* 0x00000008ff0e723e */ /* 0x000fc600020006ff */
[----:B------:R-:W5:Y:S02]  /*144e0*/  LDL.LU R25, [R1+0x2f8] ;  /* 0x0002f80001197983 */ /* 0x000f640000300800 */
[--C-:B------:R-:W-:Y:S02]  /*144f0*/  HADD2.F32 R20, -RZ, R14.reuse.H0_H0 ;  /* 0x2000000eff147230 */ /* 0x100fe40000004100 */
[----:B------:R-:W-:Y:S02]  /*14500*/  HADD2.F32 R14, -RZ, R14.H1_H1 ;  /* 0x3000000eff0e7230 */ /* 0x000fe40000004100 */
[----:B--2---:R-:W-:-:S04]  /*14510*/  FFMA R15, R16, R15, R7 ;  /* 0x0000000f100f7223 */ /* 0x004fc80000000007 */
[----:B------:R-:W-:Y:S01]  /*14520*/  FFMA R15, R20, R2, R15 ;  /* 0x00000002140f7223 */ /* 0x000fe2000000000f */
[----:B---3--:R-:W-:Y:S02]  /*14530*/  FFMA R20, R16, R24, R7 ;  /* 0x0000001810147223 */ /* 0x008fe40000000007 */
[----:B------:R-:W2:Y:S04]  /*14540*/  LDL.LU R24, [R1+0x2fc] ;  /* 0x0002fc0001187983 */ /* 0x000ea80000300800 */
[----:B------:R-:W3:Y:S01]  /*14550*/  LDL.LU R27, [R1+0x300] ;  /* 0x00030000011b7983 */ /* 0x000ee20000300800 */
[----:B------:R-:W-:-:S03]  /*14560*/  FFMA R14, R14, R2, R20 ;  /* 0x000000020e0e7223 */ /* 0x000fc60000000014 */
[----:B------:R-:W3:Y:S02]  /*14570*/  LDL.LU R26, [R1+0x304] ;  /* 0x00030400011a7983 */ /* 0x000ee40000300800 */
[----:B------:R-:W-:Y:S02]  /*14580*/  F2FP.SATFINITE.RELU.E4M3.F32.PACK_AB_MERGE_C R15, R14, R15, RZ ;  /* 0x0000000f0e0f723e */ /* 0x000fe400048078ff */
[----:B------:R-:W-:Y:S01]  /*14590*/  F2FP.F16.E4M3.UNPACK_B R14, R8.H1 ;  /* 0x00000008ff0e723e */ /* 0x000fe200030006ff */
[----:B------:R-:W3:Y:S01]  /*145a0*/  LDL.LU R29, [R1+0x308] ;  /* 0x00030800011d7983 */ /* 0x000ee20000300800 */
[----:B----4-:R-:W-:-:S03]  /*145b0*/  FFMA R20, R16, R21, R9 ;  /* 0x0000001510147223 */ /* 0x010fc60000000009 */
[--C-:B------:R-:W-:Y:S01]  /*145c0*/  HADD2.F32 R21, -RZ, R14.reuse.H0_H0 ;  /* 0x2000000eff157230 */ /* 0x100fe20000004100 */
[----:B------:R-:W4:Y:S01]  /*145d0*/  LDL.LU R28, [R1+0x30c] ;  /* 0x00030c00011c7983 */ /* 0x000f220000300800 */
[----:B------:R-:W-:-:S03]  /*145e0*/  HADD2.F32 R14, -RZ, R14.H1_H1 ;  /* 0x3000000eff0e7230 */ /* 0x000fc60000004100 */
[-C--:B------:R-:W-:Y:S01]  /*145f0*/  FFMA R20, R21, R2.reuse, R20 ;  /* 0x0000000215147223 */ /* 0x080fe20000000014 */
[----:B-----5:R-:W-:Y:S01]  /*14600*/  FFMA R21, R16, R23, R9 ;  /* 0x0000001710157223 */ /* 0x020fe20000000009 */
[----:B------:R-:W5:Y:S03]  /*14610*/  LDL.LU R31, [R1+0x310] ;  /* 0x00031000011f7983 */ /* 0x000f660000300800 */
[----:B------:R-:W-:Y:S01]  /*14620*/  FFMA R21, R14, R2, R21 ;  /* 0x000000020e157223 */ /* 0x000fe20000000015 */
[----:B------:R-:W-:Y:S01]  /*14630*/  F2FP.F16.E4M3.UNPACK_B R14, R6 ;  /* 0x00000006ff0e723e */ /* 0x000fe200020006ff */
[----:B------:R-:W5:Y:S03]  /*14640*/  LDL.LU R30, [R1+0x314] ;  /* 0x00031400011e7983 */ /* 0x000f660000300800 */
[----:B------:R-:W-:Y:S01]  /*14650*/  F2FP.SATFINITE.RELU.E4M3.F32.PACK_AB_MERGE_C R20, R21, R20, RZ ;  /* 0x000000141514723e */ /* 0x000fe200048078ff */
[----:B------:R-:W-:Y:S01]  /*14660*/  FFMA R21, R16, R22, R7 ;  /* 0x0000001610157223 */ /* 0x000fe20000000007 */
[--C-:B------:R-:W-:Y:S01]  /*14670*/  HADD2.F32 R22, -RZ, R14.reuse.H0_H0 ;  /* 0x2000000eff167230 */ /* 0x100fe20000004100 */
[----:B------:R-:W5:Y:S01]  /*14680*/  LDL.LU R33, [R1+0x318] ;  /* 0x0003180001217983 */ /* 0x000f620000300800 */
[----:B------:R-:W-:-:S02]  /*14690*/  HADD2.F32 R23, -RZ, R14.H1_H1 ;  /* 0x3000000eff177230 */ /* 0x000fc40000004100 */
[----:B------:R-:W-:Y:S02]  /*146a0*/  FFMA R14, R16, R32, R7 ;  /* 0x00000020100e7223 */ /* 0x000fe40000000007 */
[----:B------:R-:W5:Y:S01]  /*146b0*/  LDL.LU R32, [R1+0x31c] ;  /* 0x00031c0001207983 */ /* 0x000f620000300800 */
[-C--:B------:R-:W-:Y:S01]  /*146c0*/  FFMA R21, R22, R2.reuse, R21 ;  /* 0x0000000216157223 */ /* 0x080fe20000000015 */
[----:B------:R-:W-:-:S05]  /*146d0*/  FFMA R14, R23, R2, R14 ;  /* 0x00000002170e7223 */ /* 0x000fca000000000e */
[----:B------:R-:W-:Y:S02]  /*146e0*/  F2FP.SATFINITE.RELU.E4M3.F32.PACK_AB_MERGE_C R14, R14, R21, RZ ;  /* 0x000000150e0e723e */ /* 0x000fe400048078ff */
[----:B------:R-:W-:Y:S01]  /*146f0*/  F2FP.F16.E4M3.UNPACK_B R21, R6.H1 ;  /* 0x00000006ff15723e */ /* 0x000fe200030006ff */
[----:B------:R-:W-:-:S04]  /*14700*/  FFMA R22, R16, R25, R9 ;  /* 0x0000001910167223 */ /* 0x000fc80000000009 */
[--C-:B------:R-:W-:Y:S02]  /*14710*/  HADD2.F32 R23, -RZ, R21.reuse.H0_H0 ;  /* 0x20000015ff177230 */ /* 0x100fe40000004100 */
[----:B------:R-:W-:-:S03]  /*14720*/  HADD2.F32 R21, -RZ, R21.H1_H1 ;  /* 0x30000015ff157230 */ /* 0x000fc60000004100 */
[----:B------:R-:W-:Y:S01]  /*14730*/  FFMA R22, R23, R2, R22 ;  /* 0x0000000217167223 */ /* 0x000fe20000000016 */
[----:B------:R-:W-:-:S05]  /*14740*/  F2FP.F16.E4M3.UNPACK_B R23, R4 ;  /* 0x00000004ff17723e */ /* 0x000fca00020006ff */
[--C-:B------:R-:W-:Y:S02]  /*14750*/  HADD2.F32 R25, -RZ, R23.reuse.H0_H0 ;  /* 0x20000017ff197230 */ /* 0x100fe40000004100 */
[----:B------:R-:W-:Y:S02]  /*14760*/  HADD2.F32 R23, -RZ, R23.H1_H1 ;  /* 0x30000017ff177230 */ /* 0x000fe40000004100 */
[----:B--2---:R-:W-:-:S04]  /*14770*/  FFMA R24, R16, R24, R9 ;  /* 0x0000001810187223 */ /* 0x004fc80000000009 */
[----:B------:R-:W-:Y:S01]  /*14780*/  FFMA R21, R21, R2, R24 ;  /* 0x0000000215157223 */ /* 0x000fe20000000018 */
[----:B---3--:R-:W-:-:S04]  /*14790*/  FFMA R24, R16, R27, R7 ;  /* 0x0000001b10187223 */ /* 0x008fc80000000007 */
[----:B------:R-:W-:Y:S01]  /*147a0*/  FFMA R24, R25, R2, R24 ;  /* 0x0000000219187223 */ /* 0x000fe20000000018 */
[----:B------:R-:W-:Y:S01]  /*147b0*/  F2FP.F16.E4M3.UNPACK_B R25, R4.H1 ;  /* 0x00000004ff19723e */ /* 0x000fe200030006ff */
[----:B------:R-:W-:-:S04]  /*147c0*/  FFMA R26, R16, R26, R7 ;  /* 0x0000001a101a7223 */ /* 0x000fc80000000007 */
[----:B------:R-:W-:Y:S01]  /*147d0*/  FFMA R23, R23, R2, R26 ;  /* 0x0000000217177223 */ /* 0x000fe2000000001a */
[--C-:B------:R-:W-:Y:S02]  /*147e0*/  HADD2.F32 R27, -RZ, R25.reuse.H0_H0 ;  /* 0x20000019ff1b7230 */ /* 0x100fe40000004100 */
[C-C-:B------:R-:W-:Y:S01]  /*147f0*/  FFMA R26, R16.reuse, R29, R9.reuse ;  /* 0x0000001d101a7223 */ /* 0x140fe20000000009 */
[----:B------:R-:W-:Y:S02]  /*14800*/  HADD2.F32 R25, -RZ, R25.H1_H1 ;  /* 0x30000019ff197230 */ /* 0x000fe40000004100 */
[C---:B----4-:R-:W-:Y:S01]  /*14810*/  FFMA R28, R16.reuse, R28, R9 ;  /* 0x0000001c101c7223 */ /* 0x050fe20000000009 */
[----:B------:R-:W-:Y:S01]  /*14820*/  FFMA R26, R27, R2, R26 ;  /* 0x000000021b1a7223 */ /* 0x000fe2000000001a */
[----:B------:R-:W-:Y:S02]  /*14830*/  F2FP.F16.E4M3.UNPACK_B R27, R0 ;  /* 0x00000000ff1b723e */ /* 0x000fe400020006ff */
[----:B------:R-:W-:Y:S01]  /*14840*/  FFMA R25, R25, R2, R28 ;  /* 0x0000000219197223 */ /* 0x000fe2000000001c */
[----:B-----5:R-:W-:-:S02]  /*14850*/  FFMA R28, R16, R31, R7 ;  /* 0x0000001f101c7223 */ /* 0x020fc40000000007 */
[--C-:B------:R-:W-:Y:S02]  /*14860*/  HADD2.F32 R29, -RZ, R27.reuse.H0_H0 ;  /* 0x2000001bff1d7230 */ /* 0x100fe40000004100 */
[----:B------:R-:W-:-:S03]  /*14870*/  HADD2.F32 R27, -RZ, R27.H1_H1 ;  /* 0x3000001bff1b7230 */ /* 0x000fc60000004100 */
[----:B------:R-:W-:Y:S01]  /*14880*/  FFMA R28, R29, R2, R28 ;  /* 0x000000021d1c7223 */ /* 0x000fe2000000001c */
[----:B------:R-:W-:Y:S01]  /*14890*/  F2FP.F16.E4M3.UNPACK_B R29, R0.H1 ;  /* 0x00000000ff1d723e */ /* 0x000fe200030006ff */
[----:B------:R-:W-:-:S04]  /*148a0*/  FFMA R30, R16, R30, R7 ;  /* 0x0000001e101e7223 */ /* 0x000fc80000000007 */
[--C-:B------:R-:W-:Y:S02]  /*148b0*/  HADD2.F32 R31, -RZ, R29.reuse.H0_H0 ;  /* 0x2000001dff1f7230 */ /* 0x100fe40000004100 */
[----:B------:R-:W-:Y:S01]  /*148c0*/  FFMA R27, R27, R2, R30 ;  /* 0x000000021b1b7223 */ /* 0x000fe2000000001e */
[----:B------:R-:W-:Y:S02]  /*148d0*/  HADD2.F32 R29, -RZ, R29.H1_H1 ;  /* 0x3000001dff1d7230 */ /* 0x000fe40000004100 */
[C-C-:B------:R-:W-:Y:S01]  /*148e0*/  FFMA R30, R16.reuse, R33, R9.reuse ;  /* 0x00000021101e7223 */ /* 0x140fe20000000009 */
[----:B------:R-:W-:-:S03]  /*148f0*/  FFMA R32, R16, R32, R9 ;  /* 0x0000002010207223 */ /* 0x000fc60000000009 */
[-C--:B------:R-:W-:Y:S01]  /*14900*/  FFMA R30, R31, R2.reuse, R30 ;  /* 0x000000021f1e7223 */ /* 0x080fe2000000001e */
        /* <DEDUP_REMOVED lines=8> */
.L_x_94:
        /* <DEDUP_REMOVED lines=22> */
[----:B------:R-:W-:Y:S02]  /*14af0*/  UIADD3 UR4, UR48, 0x5100, URZ ;  /* 0x0000510030047890 */ /* 0x000fe4000fffe03f */
[----:B------:R-:W-:Y:S01]  /*14b00*/  UIADD3.X UR9, URZ, UR59, URZ, UP0, !UPT ;  /* 0x0000003b3f097290 */ /* 0x000fe200087fe43f */
[----:B------:R-:W-:-:S08]  /*14b10*/  UMOV UR7, UR43 ;  /* 0x0000002b00077c82 */ /* 0x000fd00008000000 */
[----:B------:R1:W-:Y:S02]  /*14b20*/  UTMASTG.3D [UR4], [UR8] ;  /* 0x00000004080073b5 */ /* 0x0003e40008010000 */
[----:B-1----:R0:W-:Y:S02]  /*14b30*/  UTMACMDFLUSH ;  /* 0x00000000000079b7 */ /* 0x0021e40000000000 */
.L_x_96:
[----:B------:R-:W-:Y:S05]  /*14b40*/  BSYNC B0 ;  /* 0x0000000000007941 */ /* 0x000fea0003800000 */
.L_x_95:
[----:B------:R-:W-:Y:S04]  /*14b50*/  BSSY B0, `(.L_x_97) ;  /* 0x000003a000007945 */ /* 0x000fe80003800000 */
[----:B------:R-:W-:Y:S05]  /*14b60*/  @P1 BRA `(.L_x_98) ;  /* 0x0000000000e01947 */ /* 0x000fea0003800000 */
[----:B------:R-:W-:-:S04]  /*14b70*/  MOV R14, UR44 ;  /* 0x0000002c000e7c02 */ /* 0x000fc80008000f00 */
[----:B------:R-:W-:-:S13]  /*14b80*/  ISETP.NE.AND P3, PT, R14, 0x3, PT ;  /* 0x000000030e00780c */ /* 0x000fda0003f65270 */
[----:B------:R-:W-:Y:S05]  /*14b90*/  @!P3 BRA `(.L_x_99) ;  /* 0x000000000004b947 */ /* 0x000fea0003800000 */
[----:B------:R-:W-:Y:S01]  /*14ba0*/  BPT.TRAP 0x1 ;  /* 0x000000040000795c */ /* 0x000fe20000300000 */
.L_x_99:
[----:B------:R-:W-:Y:S01]  /*14bb0*/  LEA R14, R18, UR48, 0x3 ;  /* 0x00000030120e7c11 */ /* 0x000fe2000f8e18ff */
[----:B------:R-:W-:Y:S01]  /*14bc0*/  BSSY B1, `(.L_x_100) ;  /* 0x0000004000017945 */ /* 0x000fe20003800000 */
[----:B------:R-:W-:-:S04]  /*14bd0*/  SHF.L.U32 R15, R19, 0x1f, RZ ;  /* 0x0000001f130f7819 */ /* 0x000fc800000006ff */
[----:B------:R-:W1:Y:S02]  /*14be0*/  SYNCS.PHASECHK.TRANS64.TRYWAIT P2, [R14+URZ+0x60], R15 ;  /* 0x0000600f0e0075a7 */ /* 0x000e64000804017f */
[----:B-1----:R-:W-:Y:S05]  /*14bf0*/  @!P2 BRA `(.L_x_101) ;  /* 0x000000bc00f8a947 */ /* 0x002fea0003800000 */
.L_x_382:
[----:B------:R-:W-:Y:S05]  /*14c00*/  BSYNC B1 ;  /* 0x0000000000017941 */ /* 0x000fea0003800000 */
.L_x_100:
[----:B------:R-:W-:Y:S04]  /*14c10*/  BSSY B1, `(.L_x_102) ;  /* 0x0000016000017945 */ /* 0x000fe80003800000 */
[----:B------:R-:W-:Y:S05]  /*14c20*/  @P4 BRA `(.L_x_103) ;  /* 0x0000000000504947 */ /* 0x000fea0003800000 */
[----:B------:R-:W2:Y:S01]  /*14c30*/  S2R R20, SR_TID.X ;  /* 0x0000000000147919 */ /* 0x000ea20000002100 */
[----:B-1----:R-:W-:-:S04]  /*14c40*/  LEA R14, R18, R17, 0xc ;  /* 0x00000011120e7211 */ /* 0x002fc800078e60ff */
[----:B------:R-:W-:Y:S01]  /*14c50*/  IADD3 R0, R14, UR48, RZ ;  /* 0x000000300e007c10 */ /* 0x000fe2000fffe0ff */
[----:B------:R-:W-:Y:S04]  /*14c60*/  LDS.U16 R8, [R14+UR48+0x200] ;  /* 0x000200300e087984 */ /* 0x000fe80008000400 */
[----:B------:R-:W1:Y:S04]  /*14c70*/  LDS.U16 R15, [R14+UR48+0x100] ;  /* 0x000100300e0f7984 */ /* 0x000e680008000400 */
[----:B------:R-:W-:Y:S04]  /*14c80*/  LDS.U16 R6, [R14+UR48+0x208] ;  /* 0x000208300e067984 */ /* 0x000fe80008000400 */
[----:B------:R-:W3:Y:S01]  /*14c90*/  LDS.U16 R21, [R14+UR48+0x108] ;  /* 0x000108300e157984 */ /* 0x000ee20008000400 */
[----:B--2---:R-:W-:-:S04]  /*14ca0*/  SHF.R.U32.HI R20, RZ, 0x4, R20 ;  /* 0x00000004ff147819 */ /* 0x004fc80000011614 */
[----:B------:R-:W-:Y:S02]  /*14cb0*/  LOP3.LUT P2, RZ, R20, 0x1, RZ, 0xc0, !PT ;  /* 0x0000000114ff7812 */ /* 0x000fe4000784c0ff */
[----:B------:R-:W-:-:S04]  /*14cc0*/  MOV R20, 0x8 ;  /* 0x0000000800147802 */ /* 0x000fc80000000f00 */
[----:B------:R-:W-:-:S04]  /*14cd0*/  SEL R20, R20, 0xfffffff8, !P2 ;  /* 0xfffffff814147807 */ /* 0x000fc80005000000 */
[----:B------:R-:W-:Y:S02]  /*14ce0*/  LEA R20, R20, R0, 0x1 ;  /* 0x0000000014147211 */ /* 0x000fe400078e08ff */
[----:B-1----:R-:W-:-:S03]  /*14cf0*/  PRMT R8, R15, 0x5410, R8 ;  /* 0x000054100f087816 */ /* 0x002fc60000000008 */
[----:B------:R-:W-:Y:S04]  /*14d00*/  LDS.U16 R4, [R20+0x200] ;  /* 0x0002000014047984 */ /* 0x000fe80000000400 */
[----:B------:R-:W1:Y:S01]  /*14d10*/  LDS.U16 R23, [R20+0x100] ;  /* 0x0001000014177984 */ /* 0x000e620000000400 */
[----:B---3--:R-:W-:-:S03]  /*14d20*/  PRMT R6, R21, 0x5410, R6 ;  /* 0x0000541015067816 */ /* 0x008fc60000000006 */
[----:B------:R-:W-:Y:S04]  /*14d30*/  LDS.U16 R0, [R20+0x208] ;  /* 0x0002080014007984 */ /* 0x000fe80000000400 */
[----:B------:R-:W2:Y:S01]  /*14d40*/  LDS.U16 R25, [R20+0x108] ;  /* 0x0001080014197984 */ /* 0x000ea20000000400 */
[----:B-1----:R-:W-:Y:S02]  /*14d50*/  PRMT R4, R23, 0x5410, R4 ;  /* 0x0000541017047816 */ /* 0x002fe40000000004 */
[----:B--2---:R-:W-:-:S07]  /*14d60*/  PRMT R0, R25, 0x5410, R0 ;  /* 0x0000541019007816 */ /* 0x004fce0000000000 */
.L_x_103:
[----:B------:R-:W-:Y:S05]  /*14d70*/  BSYNC B1 ;  /* 0x0000000000017941 */ /* 0x000fea0003800000 */
.L_x_102:
        /* <DEDUP_REMOVED lines=8> */
.L_x_104:
[----:B-1----:R-:W1:Y:S01]  /*14e00*/  S2R R15, SR_CgaCtaId ;  /* 0x00000000000f7919 */ /* 0x002e620000008800 */
[C---:B------:R-:W-:Y:S02]  /*14e10*/  LEA R14, R11.reuse, UR48, 0x3 ;  /* 0x000000300b0e7c11 */ /* 0x040fe4000f8e18ff */
[----:B------:R-:W-:Y:S02]  /*14e20*/  IADD3 R11, R11, 0x1, RZ ;  /* 0x000000010b0b7810 */ /* 0x000fe40007ffe0ff */
[----:B------:R-:W-:Y:S02]  /*14e30*/  IADD3 R14, R14, 0x80, RZ ;  /* 0x000000800e0e7810 */ /* 0x000fe40007ffe0ff */
[----:B------:R-:W-:Y:S02]  /*14e40*/  IADD3 R18, R18, 0x1, RZ ;  /* 0x0000000112127810 */ /* 0x000fe40007ffe0ff */
[----:B------:R-:W-:Y:S02]  /*14e50*/  ISETP.NE.AND P2, PT, R11, 0x4, PT ;  /* 0x000000040b00780c */ /* 0x000fe40003f45270 */
[----:B------:R-:W-:-:S02]  /*14e60*/  ISETP.NE.AND P3, PT, R18, 0x4, PT ;  /* 0x000000041200780c */ /* 0x000fc40003f65270 */
[----:B------:R-:W-:Y:S02]  /*14e70*/  SEL R11, R11, RZ, P2 ;  /* 0x000000ff0b0b7207 */ /* 0x000fe40001000000 */
[----:B------:R-:W-:Y:S02]  /*14e80*/  SEL R18, R18, RZ, P3 ;  /* 0x000000ff12127207 */ /* 0x000fe40001800000 */
[----:B-1----:R-:W-:Y:S02]  /*14e90*/  PRMT R14, R15, 0x654, R14 ;  /* 0x000006540f0e7816 */ /* 0x002fe4000000000e */
[----:B------:R-:W-:Y:S02]  /*14ea0*/  SEL R15, RZ, 0x1, P2 ;  /* 0x00000001ff0f7807 */ /* 0x000fe40001000000 */
[----:B--2---:R1:W-:Y:S02]  /*14eb0*/  SYNCS.ARRIVE.TRANS64.RED.A1T0 RZ, [R14+URZ], RZ ;  /* 0x000000ff0eff79a7 */ /* 0x0043e4000810043f */
[----:B------:R-:W-:-:S02]  /*14ec0*/  LOP3.LUT R12, R12, R15, RZ, 0x3c, !PT ;  /* 0x0000000f0c0c7212 */ /* 0x000fc400078e3cff */
[----:B-1----:R-:W-:-:S04]  /*14ed0*/  SEL R14, RZ, 0x1, P3 ;  /* 0x00000001ff0e7807 */ /* 0x002fc80001800000 */
[----:B------:R-:W-:-:S07]  /*14ee0*/  LOP3.LUT R19, R19, R14, RZ, 0x3c, !PT ;  /* 0x0000000e13137212 */ /* 0x000fce00078e3cff */
.L_x_98:
[----:B------:R-:W-:Y:S05]  /*14ef0*/  BSYNC B0 ;  /* 0x0000000000007941 */ /* 0x000fea0003800000 */
.L_x_97:
[----:B------:R-:W-:Y:S01]  /*14f00*/  F2FP.F16.E4M3.UNPACK_B R14, R8 ;  /* 0x00000008ff0e723e */ /* 0x000fe200020006ff */
[C-C-:B------:R-:W-:Y:S01]  /*14f10*/  FFMA R15, R16.reuse, R182, R3.reuse ;  /* 0x000000b6100f7223 */ /* 0x140fe20000000003 */
[C---:B------:R-:W-:Y:S01]  /*14f20*/  FFMA R183, R16.reuse, R183, R3 ;  /* 0x000000b710b77223 */ /* 0x040fe20000000003 */
[C-C-:B------:R-:W-:Y:S01]  /*14f30*/  FFMA R21, R16.reuse, R184, R5.reuse ;  /* 0x000000b810157223 */ /* 0x140fe20000000005 */
[C---:B------:R-:W-:Y:S01]  /*14f40*/  FFMA R185, R16.reuse, R185, R5 ;  /* 0x000000b910b97223 */ /* 0x040fe20000000005 */
[--C-:B------:R-:W-:Y:S02]  /*14f50*/  HADD2.F32 R20, -RZ, R14.reuse.H0_H0 ;  /* 0x2000000eff147230 */ /* 0x100fe40000004100 */
[C-C-:B------:R-:W-:Y:S01]  /*14f60*/  FFMA R23, R16.reuse, R186, R3.reuse ;  /* 0x000000ba10177223 */ /* 0x140fe20000000003 */
[----:B------:R-:W-:Y:S02]  /*14f70*/  HADD2.F32 R22, -RZ, R14.H1_H1 ;  /* 0x3000000eff167230 */ /* 0x000fe40000004100 */
[C---:B------:R-:W-:Y:S01]  /*14f80*/  FFMA R187, R16.reuse, R187, R3 ;  /* 0x000000bb10bb7223 */ /* 0x040fe20000000003 */
[----:B------:R-:W-:Y:S01]  /*14f90*/  FFMA R25, R16, R188, R5 ;  /* 0x000000bc10197223 */ /* 0x000fe20000000005 */
[----:B------:R-:W-:Y:S01]  /*14fa0*/  FFMA R14, R20, R2, R15 ;  /* 0x00000002140e7223 */ /* 0x000fe2000000000f */
[----:B------:R-:W-:Y:S01]  /*14fb0*/  F2FP.F16.E4M3.UNPACK_B R20, R8.H1 ;  /* 0x00000008ff14723e */ /* 0x000fe200030006ff */
[----:B------:R-:W-:Y:S01]  /*14fc0*/  FFMA R15, R22, R2, R183 ;  /* 0x00000002160f7223 */ /* 0x000fe200000000b7 */
[C---:B------:R-:W-:Y:S01]  /*14fd0*/  FFMA R189, R16.reuse, R189, R5 ;  /* 0x000000bd10bd7223 */ /* 0x040fe20000000005 */
[C-C-:B------:R-:W-:Y:S01]  /*14fe0*/  FFMA R27, R16.reuse, R190, R3.reuse ;  /* 0x000000be101b7223 */ /* 0x140fe20000000003 */
[----:B------:R-:W-:Y:S01]  /*14ff0*/  FFMA R191, R16, R191, R3 ;  /* 0x000000bf10bf7223 */ /* 0x000fe20000000003 */
[----:B------:R-:W-:-:S02]  /*15000*/  HADD2.F32 R22, -RZ, R20.H0_H0 ;  /* 0x20000014ff167230 */ /* 0x000fc40000004100 */
[C-C-:B------:R-:W-:Y:S01]  /*15010*/  FFMA R29, R16.reuse, R192, R5.reuse ;  /* 0x000000c0101d7223 */ /* 0x140fe20000000005 */
[----:B------:R-:W-:Y:S02]  /*15020*/  HADD2.F32 R24, -RZ, R20.H1_H1 ;  /* 0x30000014ff187230 */ /* 0x000fe40000004100 */
[C---:B------:R-:W-:Y:S01]  /*15030*/  FFMA R193, R16.reuse, R193, R5 ;  /* 0x000000c110c17223 */ /* 0x040fe20000000005 */
[----:B------:R-:W-:Y:S01]  /*15040*/  FFMA R31, R16, R194, R3 ;  /* 0x000000c2101f7223 */ /* 0x000fe20000000003 */
[----:B------:R-:W-:Y:S01]  /*15050*/  FFMA R20, R22, R2, R21 ;  /* 0x0000000216147223 */ /* 0x000fe20000000015 */
[----:B------:R-:W-:Y:S01]  /*15060*/  F2FP.F16.E4M3.UNPACK_B R22, R6 ;  /* 0x00000006ff16723e */ /* 0x000fe200020006ff */
[----:B------:R-:W-:Y:S01]  /*15070*/  FFMA R21, R24, R2, R185 ;  /* 0x0000000218157223 */ /* 0x000fe200000000b9 */
[C---:B------:R-:W-:Y:S01]  /*15080*/  FFMA R195, R16.reuse, R195, R3 ;  /* 0x000000c310c37223 */ /* 0x040fe20000000003 */
[----:B------:R-:W-:Y:S01]  /*15090*/  FFMA R197, R16, R197, R5 ;  /* 0x000000c510c57223 */ /* 0x000fe20000000005 */
[----:B------:R-:W-:Y:S01]  /*150a0*/  F2FP.SATFINITE.RELU.E4M3.F32.PACK_AB_MERGE_C R14, R15, R14, RZ ;  /* 0x0000000e0f0e723e */ /* 0x000fe200048078ff */
[--C-:B------:R-:W-:Y:S01]  /*150b0*/  HADD2.F32 R24, -RZ, R22.reuse.H0_H0 ;  /* 0x20000016ff187230 */ /* 0x100fe20000004100 */
[----:B------:R-:W-:Y:S01]  /*150c0*/  F2FP.SATFINITE.RELU.E4M3.F32.PACK_AB_MERGE_C R20, R21, R20, RZ ;  /* 0x000000141514723e */ /* 0x000fe200048078ff */
[----:B------:R-:W-:-:S03]  /*150d0*/  HADD2.F32 R26, -RZ, R22.H1_H1 ;  /* 0x30000016ff1a7230 */ /* 0x000fc60000004100 */
[----:B------:R-:W-:Y:S01]  /*150e0*/  FFMA R22, R24, R2, R23 ;  /* 0x0000000218167223 */ /* 0x000fe20000000017 */
[----:B------:R-:W-:Y:S01]  /*150f0*/  F2FP.F16.E4M3.UNPACK_B R24, R6.H1 ;  /* 0x00000006ff18723e */ /* 0x000fe200030006ff */
[----:B------:R-:W-:-:S04]  /*15100*/  FFMA R23, R26, R2, R187 ;  /* 0x000000021a177223 */ /* 0x000fc800000000bb */
[--C-:B------:R-:W-:Y:S01]  /*15110*/  HADD2.F32 R26, -RZ, R24.reuse.H0_H0 ;  /* 0x20000018ff1a7230 */ /* 0x100fe20000004100 */
[----:B------:R-:W-:Y:S01]  /*15120*/  F2FP.SATFINITE.RELU.E4M3.F32.PACK_AB_MERGE_C R22, R23, R22, RZ ;  /* 0x000000161716723e */ /* 0x000fe200048078ff */
[----:B------:R-:W-:-:S03]  /*15130*/  HADD2.F32 R28, -RZ, R24.H1_H1 ;  /* 0x30000018ff1c7230 */ /* 0x000fc60000004100 */
[----:B------:R-:W-:Y:S01]  /*15140*/  FFMA R24, R26, R2, R25 ;  /* 0x000000021a187223 */ /* 0x000fe20000000019 */
[----:B------:R-:W-:Y:S01]  /*15150*/  F2FP.F16.E4M3.UNPACK_B R26, R4 ;  /* 0x00000004ff1a723e */ /* 0x000fe200020006ff */
[----:B------:R-:W-:-:S04]  /*15160*/  FFMA R25, R28, R2, R189 ;  /* 0x000000021c197223 */ /* 0x000fc800000000bd */
        /* <DEDUP_REMOVED lines=20> */
[----:B------:R-:W-:Y:S02]  /*152b0*/  HADD2.F32 R34, -RZ, R31.H1_H1 ;  /* 0x3000001fff227230 */ /* 0x000fe40000004100 */
[----:B------:R-:W-:-:S04]  /*152c0*/  FFMA R31, R16, R196, R5 ;  /* 0x000000c4101f7223 */ /* 0x000fc80000000005 */
[-C--:B------:R-:W-:Y:S01]  /*152d0*/  FFMA R31, R32, R2.reuse, R31 ;  /* 0x00000002201f7223 */ /* 0x080fe2000000001f */
[----:B------:R-:W-:-:S05]  /*152e0*/  FFMA R32, R34, R2, R197 ;  /* 0x0000000222207223 */ /* 0x000fca00000000c5 */
[----:B------:R-:W-:Y:S01]  /*152f0*/  F2FP.SATFINITE.RELU.E4M3.F32.PACK_AB_MERGE_C R31, R32, R31, RZ ;  /* 0x0000001f201f723e */ /* 0x000fe200048078ff */
[----:B------:R-:W-:Y:S06]  /*15300*/  @P0 BRA `(.L_x_105) ;  /* 0x0000000000040947 */ /* 0x000fec0003800000 */
[----:B------:R-:W-:-:S04]  /*15310*/  DEPBAR.LE SB0, 0x1 ;  /* 0x000080400000791a */ /* 0x000fc80000000000 */
.L_x_105:
        /* <DEDUP_REMOVED lines=27> */
.L_x_107:
[----:B------:R-:W-:Y:S05]  /*154d0*/  BSYNC B0 ;  /* 0x0000000000007941 */ /* 0x000fea0003800000 */
.L_x_106:
[----:B------:R-:W-:Y:S04]  /*154e0*/  BSSY B0, `(.L_x_108) ;  /* 0x000003a000007945 */ /* 0x000fe80003800000 */
[----:B------:R-:W-:Y:S05]  /*154f0*/  @P1 BRA `(.L_x_109) ;  /* 0x0000000000e01947 */ /* 0x000fea0003800000 */
[----:B------:R-:W-:-:S04]  /*15500*/  MOV R14, UR44 ;  /* 0x0000002c000e7c02 */ /* 0x000fc80008000f00 */
[----:B------:R-:W-:-:S13]  /*15510*/  ISETP.NE.AND P3, PT, R14, 0x3, PT ;  /* 0x000000030e00780c */ /* 0x000fda0003f65270 */
[----:B------:R-:W-:Y:S05]  /*15520*/  @!P3 BRA `(.L_x_110) ;  /* 0x000000000004b947 */ /* 0x000fea0003800000 */
[----:B------:R-:W-:Y:S01]  /*15530*/  BPT.TRAP 0x1 ;  /* 0x000000040000795c */ /* 0x000fe20000300000 */
.L_x_110:
[----:B------:R-:W-:Y:S01]  /*15540*/  LEA R14, R18, UR48, 0x3 ;  /* 0x00000030120e7c11 */ /* 0x000fe2000f8e18ff */
[----:B------:R-:W-:Y:S01]  /*15550*/  BSSY B1, `(.L_x_111) ;  /* 0x0000004000017945 */ /* 0x000fe20003800000 */
[----:B------:R-:W-:-:S04]  /*15560*/  SHF.L.U32 R15, R19, 0x1f, RZ ;  /* 0x0000001f130f7819 */ /* 0x000fc800000006ff */
[----:B------:R-:W1:Y:S02]  /*15570*/  SYNCS.PHASECHK.TRANS64.TRYWAIT P2, [R14+URZ+0x60], R15 ;  /* 0x0000600f0e0075a7 */ /* 0x000e64000804017f */
[----:B-1----:R-:W-:Y:S05]  /*15580*/  @!P2 BRA `(.L_x_112) ;  /* 0x000000b400a8a947 */ /* 0x002fea0003800000 */
.L_x_383:
[----:B------:R-:W-:Y:S05]  /*15590*/  BSYNC B1 ;  /* 0x0000000000017941 */ /* 0x000fea0003800000 */
.L_x_111:
        /* <DEDUP_REMOVED lines=22> */
.L_x_114:
[----:B------:R-:W-:Y:S05]  /*15700*/  BSYNC B1 ;  /* 0x0000000000017941 */ /* 0x000fea0003800000 */
.L_x_113:
        /* <DEDUP_REMOVED lines=8> */
.L_x_115:
        /* <DEDUP_REMOVED lines=15> */
.L_x_109:
[----:B------:R-:W-:Y:S05]  /*15880*/  BSYNC B0 ;  /* 0x0000000000007941 */ /* 0x000fea0003800000 */
.L_x_108:
[----:B------:R-:W2:Y:S04]  /*15890*/  LDL.LU R15, [R1+0x320] ;  /* 0x00032000010f7983 */ /* 0x000ea80000300800 */
[----:B------:R-:W3:Y:S04]  /*158a0*/  LDL.LU R21, [R1+0x324] ;  /* 0x0003240001157983 */ /* 0x000ee80000300800 */
[----:B------:R-:W4:Y:S04]  /*158b0*/  LDL.LU R23, [R1+0x328] ;  /* 0x0003280001177983 */ /* 0x000f280000300800 */
[----:B------:R-:W5:Y:S04]  /*158c0*/  LDL.LU R38, [R1+0x32c] ;  /* 0x00032c0001267983 */ /* 0x000f680000300800 */
[----:B------:R-:W4:Y:S04]  /*158d0*/  LDL.LU R37, [R1+0x330] ;  /* 0x0003300001257983 */ /* 0x000f280000300800 */
[----:B------:R-:W4:Y:S04]  /*158e0*/  LDL.LU R33, [R1+0x334] ;  /* 0x0003340001217983 */ /* 0x000f280000300800 */
[----:B------:R-:W4:Y:S01]  /*158f0*/  LDL.LU R32, [R1+0x338] ;  /* 0x0003380001207983 */ /* 0x000f220000300800 */
[----:B------:R-:W-:-:S03]  /*15900*/  F2FP.F16.E4M3.UNPACK_B R14, R8 ;  /* 0x00000008ff0e723e */ /* 0x000fc600020006ff */
[----:B------:R-:W4:Y:S01]  /*15910*/  LDL.LU R27, [R1+0x33c] ;  /* 0x00033c00011b7983 */ /* 0x000f220000300800 */
[----:B------:R-:W-:Y:S01]  /*15920*/  F2FP.F16.E4M3.UNPACK_B R22, R8.H1 ;  /* 0x00000008ff16723e */ /* 0x000fe200030006ff */
[--C-:B------:R-:W-:Y:S02]  /*15930*/  HADD2.F32 R20, -RZ, R14.reuse.H0_H0 ;  /* 0x2000000eff147230 */ /* 0x100fe40000004100 */
[----:B------:R-:W4:Y:S01]  /*15940*/  LDL.LU R29, [R1+0x340] ;  /* 0x00034000011d7983 */ /* 0x000f220000300800 */
[----:B------:R-:W-:-:S03]  /*15950*/  HADD2.F32 R24, -RZ, R14.H1_H1 ;  /* 0x3000000eff187230 */ /* 0x000fc60000004100 */
[----:B------:R-:W4:Y:S04]  /*15960*/  LDL.LU R36, [R1+0x344] ;  /* 0x0003440001247983 */ /* 0x000f280000300800 */
[----:B------:R-:W4:Y:S04]  /*15970*/  LDL.LU R35, [R1+0x348] ;  /* 0x0003480001237983 */ /* 0x000f280000300800 */
[----:B------:R-:W4:Y:S04]  /*15980*/  LDL.LU R34, [R1+0x34c] ;  /* 0x00034c0001227983 */ /* 0x000f280000300800 */
[----:B------:R-:W4:Y:S04]  /*15990*/  LDL.LU R41, [R1+0x350] ;  /* 0x0003500001297983 */ /* 0x000f280000300800 */
[----:B------:R-:W4:Y:S04]  /*159a0*/  LDL.LU R40, [R1+0x354] ;  /* 0x0003540001287983 */ /* 0x000f280000300800 */
[----:B------:R-:W4:Y:S01]  /*159b0*/  LDL.LU R39, [R1+0x358] ;  /* 0x0003580001277983 */ /* 0x000f220000300800 */
[C-C-:B--2---:R-:W-:Y:S01]  /*159c0*/  FFMA R15, R16.reuse, R15, R7.reuse ;  /* 0x0000000f100f7223 */ /* 0x144fe20000000007 */
[----:B---3--:R-:W-:-:S03]  /*159d0*/  FFMA R21, R16, R21, R7 ;  /* 0x0000001510157223 */ /* 0x008fc60000000007 */
[-C--:B------:R-:W-:Y:S01]  /*159e0*/  FFMA R14, R20, R2.reuse, R15 ;  /* 0x00000002140e7223 */ /* 0x080fe2000000000f */
[----:B------:R-:W-:Y:S01]  /*159f0*/  FFMA R15, R24, R2, R21 ;  /* 0x00000002180f7223 */ /* 0x000fe20000000015 */
[C-C-:B-----5:R-:W-:Y:S02]  /*15a00*/  FFMA R21, R16.reuse, R38, R9.reuse ;  /* 0x0000002610157223 */ /* 0x160fe40000000009 */
[----:B------:R-:W2:Y:S01]  /*15a10*/  LDL.LU R38, [R1+0x35c] ;  /* 0x00035c0001267983 */ /* 0x000ea20000300800 */
[--C-:B------:R-:W-:Y:S02]  /*15a20*/  HADD2.F32 R26, -RZ, R22.reuse.H0_H0 ;  /* 0x20000016ff1a7230 */ /* 0x100fe40000004100 */
[----:B----4-:R-:W-:Y:S01]  /*15a30*/  FFMA R23, R16, R23, R9 ;  /* 0x0000001710177223 */ /* 0x010fe20000000009 */
[----:B------:R-:W-:Y:S01]  /*15a40*/  F2FP.F16.E4M3.UNPACK_B R25, R6 ;  /* 0x00000006ff19723e */ /* 0x000fe200020006ff */
[----:B------:R-:W-:Y:S02]  /*15a50*/  HADD2.F32 R22, -RZ, R22.H1_H1 ;  /* 0x30000016ff167230 */ /* 0x000fe40000004100 */
[----:B------:R-:W-:Y:S01]  /*15a60*/  FFMA R20, R26, R2, R23 ;  /* 0x000000021a147223 */ /* 0x000fe20000000017 */
[----:B------:R-:W-:Y:S01]  /*15a70*/  FFMA R23, R16, R37, R7 ;  /* 0x0000002510177223 */ /* 0x000fe20000000007 */
[--C-:B------:R-:W-:Y:S01]  /*15a80*/  HADD2.F32 R26, -RZ, R25.reuse.H0_H0 ;  /* 0x20000019ff1a7230 */ /* 0x100fe20000004100 */
[----:B------:R-:W-:Y:S01]  /*15a90*/  F2FP.F16.E4M3.UNPACK_B R24, R6.H1 ;  /* 0x00000006ff18723e */ /* 0x000fe200030006ff */
[----:B------:R-:W-:-:S02]  /*15aa0*/  HADD2.F32 R28, -RZ, R25.H1_H1 ;  /* 0x30000019ff1c7230 */ /* 0x000fc40000004100 */
[----:B------:R-:W-:Y:S01]  /*15ab0*/  FFMA R25, R16, R33, R7 ;  /* 0x0000002110197223 */ /* 0x000fe20000000007 */
[-C--:B------:R-:W-:Y:S01]  /*15ac0*/  FFMA R21, R22, R2.reuse, R21 ;  /* 0x0000000216157223 */ /* 0x080fe20000000015 */
[----:B------:R-:W-:Y:S01]  /*15ad0*/  FFMA R22, R26, R2, R23 ;  /* 0x000000021a167223 */ /* 0x000fe20000000017 */
[----:B------:R-:W-:Y:S01]  /*15ae0*/  F2FP.F16.E4M3.UNPACK_B R30, R4 ;  /* 0x00000004ff1e723e */ /* 0x000fe200020006ff */
[----:B------:R-:W-:Y:S01]  /*15af0*/  FFMA R23, R28, R2, R25 ;  /* 0x000000021c177223 */ /* 0x000fe20000000019 */
[--C-:B------:R-:W-:Y:S02]  /*15b00*/  HADD2.F32 R26, -RZ, R24.reuse.H0_H0 ;  /* 0x20000018ff1a7230 */ /* 0x100fe40000004100 */
[C-C-:B------:R-:W-:Y:S01]  /*15b10*/  FFMA R25, R16.reuse, R32, R9.reuse ;  /* 0x0000002010197223 */ /* 0x140fe20000000009 */
[----:B------:R-:W-:Y:S02]  /*15b20*/  HADD2.F32 R28, -RZ, R24.H1_H1 ;  /* 0x30000018ff1c7230 */ /* 0x000fe40000004100 */
[----:B------:R-:W-:Y:S01]  /*15b30*/  FFMA R27, R16, R27, R9 ;  /* 0x0000001b101b7223 */ /* 0x000fe20000000009 */
[----:B------:R-:W-:-:S02]  /*15b40*/  HADD2.F32 R32, -RZ, R30.H0_H0 ;  /* 0x2000001eff207230 */ /* 0x000fc40000004100 */
[----:B------:R-:W-:Y:S01]  /*15b50*/  FFMA R29, R16, R29, R7 ;  /* 0x0000001d101d7223 */ /* 0x000fe20000000007 */
[----:B------:R-:W-:Y:S01]  /*15b60*/  F2FP.F16.E4M3.UNPACK_B R31, R4.H1 ;  /* 0x00000004ff1f723e */ /* 0x000fe200030006ff */
[----:B------:R-:W-:Y:S01]  /*15b70*/  FFMA R24, R26, R2, R25 ;  /* 0x000000021a187223 */ /* 0x000fe20000000019 */
[----:B------:R-:W-:Y:S02]  /*15b80*/  HADD2.F32 R30, -RZ, R30.H1_H1 ;  /* 0x3000001eff1e7230 */ /* 0x000fe40000004100 */
[----:B------:R-:W-:Y:S01]  /*15b90*/  FFMA R25, R16, R36, R7 ;  /* 0x0000002410197223 */ /* 0x000fe20000000007 */
[-C--:B------:R-:W-:Y:S01]  /*15ba0*/  FFMA R33, R28, R2.reuse, R27 ;  /* 0x000000021c217223 */ /* 0x080fe2000000001b */
[-C--:B------:R-:W-:Y:S01]  /*15bb0*/  FFMA R26, R32, R2.reuse, R29 ;  /* 0x00000002201a7223 */ /* 0x080fe2000000001d */
[----:B------:R-:W-:Y:S01]  /*15bc0*/  FFMA R27, R16, R35, R9 ;  /* 0x00000023101b7223 */ /* 0x000fe20000000009 */
[--C-:B------:R-:W-:Y:S02]  /*15bd0*/  HADD2.F32 R28, -RZ, R31.reuse.H0_H0 ;  /* 0x2000001fff1c7230 */ /* 0x100fe40000004100 */
[----:B------:R-:W-:Y:S01]  /*15be0*/  FFMA R35, R30, R2, R25 ;  /* 0x000000021e237223 */ /* 0x000fe20000000019 */
[----:B------:R-:W-:Y:S01]  /*15bf0*/  HADD2.F32 R32, -RZ, R31.H1_H1 ;  /* 0x3000001fff207230 */ /* 0x000fe20000004100 */
[----:B------:R-:W-:Y:S01]  /*15c00*/  F2FP.F16.E4M3.UNPACK_B R31, R0 ;  /* 0x00000000ff1f723e */ /* 0x000fe200020006ff */
[----:B------:R-:W-:Y:S01]  /*15c10*/  FFMA R29, R16, R34, R9 ;  /* 0x00000022101d7223 */ /* 0x000fe20000000009 */
[----:B------:R-:W-:Y:S01]  /*15c20*/  F2FP.F16.E4M3.UNPACK_B R25, R0.H1 ;  /* 0x00000000ff19723e */ /* 0x000fe200030006ff */
[----:B------:R-:W-:-:S02]  /*15c30*/  FFMA R28, R28, R2, R27 ;  /* 0x000000021c1c7223 */ /* 0x000fc4000000001b */
[----:B------:R-:W-:Y:S01]  /*15c40*/  FFMA R37, R32, R2, R29 ;  /* 0x0000000220257223 */ /* 0x000fe2000000001d */
[----:B------:R-:W-:Y:S02]  /*15c50*/  HADD2.F32 R30, -RZ, R31.H0_H0 ;  /* 0x2000001fff1e7230 */ /* 0x000fe40000004100 */
[--C-:B------:R-:W-:Y:S02]  /*15c60*/  HADD2.F32 R34, -RZ, R25.reuse.H0_H0 ;  /* 0x20000019ff227230 */ /* 0x100fe40000004100 */
[----:B------:R-:W-:Y:S02]  /*15c70*/  HADD2.F32 R36, -RZ, R25.H1_H1 ;  /* 0x30000019ff247230 */ /* 0x000fe40000004100 */
[C-C-:B------:R-:W-:Y:S01]  /*15c80*/  FFMA R25, R16.reuse, R41, R7.reuse ;  /* 0x0000002910197223 */ /* 0x140fe20000000007 */
[----:B------:R-:W-:Y:S02]  /*15c90*/  HADD2.F32 R32, -RZ, R31.H1_H1 ;  /* 0x3000001fff207230 */ /* 0x000fe40000004100 */
[C---:B------:R-:W-:Y:S01]  /*15ca0*/  FFMA R27, R16.reuse, R40, R7 ;  /* 0x00000028101b7223 */ /* 0x040fe20000000007 */
[----:B------:R-:W-:Y:S01]  /*15cb0*/  FFMA R29, R16, R39, R9 ;  /* 0x00000027101d7223 */ /* 0x000fe20000000009 */
[----:B------:R-:W-:-:S02]  /*15cc0*/  FFMA R25, R30, R2, R25 ;  /* 0x000000021e197223 */ /* 0x000fc40000000019 */
[-C--:B------:R-:W-:Y:S01]  /*15cd0*/  FFMA R30, R32, R2.reuse, R27 ;  /* 0x00000002201e7223 */ /* 0x080fe2000000001b */
[----:B------:R-:W-:Y:S01]  /*15ce0*/  FFMA R29, R34, R2, R29 ;  /* 0x00000002221d7223 */ /* 0x000fe2000000001d */
[----:B------:R-:W-:Y:S02]  /*15cf0*/  F2FP.SATFINITE.RELU.E4M3.F32.PACK_AB_MERGE_C R14, R15, R14, RZ ;  /* 0x0000000e0f0e723e */ /* 0x000fe400048078ff */
[----:B------:R-:W-:Y:S02]  /*15d00*/  F2FP.SATFINITE.RELU.E4M3.F32.PACK_AB_MERGE_C R20, R21, R20, RZ ;  /* 0x000000141514723e */ /* 0x000fe400048078ff */
[----:B------:R-:W-:Y:S02]  /*15d10*/  F2FP.SATFINITE.RELU.E4M3.F32.PACK_AB_MERGE_C R22, R23, R22, RZ ;  /* 0x000000161716723e */ /* 0x000fe400048078ff */
[----:B------:R-:W-:Y:S02]  /*15d20*/  F2FP.SATFINITE.RELU.E4M3.F32.PACK_AB_MERGE_C R24, R33, R24, RZ ;  /* 0x000000182118723e */ /* 0x000fe400048078ff */
[----:B------:R-:W-:-:S02]  /*15d30*/  F2FP.SATFINITE.RELU.E4M3.F32.PACK_AB_MERGE_C R35, R35, R26, RZ ;  /* 0x0000001a2323723e */ /* 0x000fc400048078ff */
[----:B------:R-:W-:Y:S02]  /*15d40*/  F2FP.SATFINITE.RELU.E4M3.F32.PACK_AB_MERGE_C R37, R37, R28, RZ ;  /* 0x0000001c2525723e */ /* 0x000fe400048078ff */
[----:B------:R-:W-:Y:S01]  /*15d50*/  F2FP.SATFINITE.RELU.E4M3.F32.PACK_AB_MERGE_C R25, R30, R25, RZ ;  /* 0x000000191e19723e */ /* 0x000fe200048078ff */
[----:B--2---:R-:W-:-:S04]  /*15d60*/  FFMA R31, R16, R38, R9 ;  /* 0x00000026101f7223 */ /* 0x004fc80000000009 */
[----:B------:R-:W-:-:S05]  /*15d70*/  FFMA R32, R36, R2, R31 ;  /* 0x0000000224207223 */ /* 0x000fca000000001f */
[----:B------:R-:W-:Y:S01]  /*15d80*/  F2FP.SATFINITE.RELU.E4M3.F32.PACK_AB_MERGE_C R29, R32, R29, RZ ;  /* 0x0000001d201d723e */ /* 0x000fe200048078ff */
[----:B------:R-:W-:Y:S06]  /*15d90*/  @P0 BRA `(.L_x_116) ;  /* 0x0000000000040947 */ /* 0x000fec0003800000 */
[----:B------:R-:W-:-:S04]  /*15da0*/  DEPBAR.LE SB0, 0x1 ;  /* 0x000080400000791a */ /* 0x000fc80000000000 */
.L_x_116:
        /* <DEDUP_REMOVED lines=27> */
.L_x_118:
[----:B------:R-:W-:Y:S05]  /*15f60*/  BSYNC B0 ;  /* 0x0000000000007941 */ /* 0x000fea0003800000 */
.L_x_117:
[----:B------:R-:W-:Y:S04]  /*15f70*/  BSSY B0, `(.L_x_119) ;  /* 0x000003a000007945 */ /* 0x000fe80003800000 */
[----:B------:R-:W-:Y:S05]  /*15f80*/  @P1 BRA `(.L_x_120) ;  /* 0x0000000000e01947 */ /* 0x000fea0003800000 */
[----:B------:R-:W-:-:S04]  /*15f90*/  MOV R14, UR44 ;  /* 0x0000002c000e7c02 */ /* 0x000fc80008000f00 */
[----:B------:R-:W-:-:S13]  /*15fa0*/  ISETP.NE.AND P3, PT, R14, 0x3, PT ;  /* 0x000000030e00780c */ /* 0x000fda0003f65270 */
[----:B------:R-:W-:Y:S05]  /*15fb0*/  @!P3 BRA `(.L_x_121) ;  /* 0x000000000004b947 */ /* 0x000fea0003800000 */
[----:B------:R-:W-:Y:S01]  /*15fc0*/  BPT.TRAP 0x1 ;  /* 0x000000040000795c */ /* 0x000fe20000300000 */
.L_x_121:
[----:B------:R-:W-:Y:S01]  /*15fd0*/  LEA R14, R18, UR48, 0x3 ;  /* 0x00000030120e7c11 */ /* 0x000fe2000f8e18ff */
[----:B------:R-:W-:Y:S01]  /*15fe0*/  BSSY B1, `(.L_x_122) ;  /* 0x0000004000017945 */ /* 0x000fe20003800000 */
[----:B------:R-:W-:-:S04]  /*15ff0*/  SHF.L.U32 R15, R19, 0x1f, RZ ;  /* 0x0000001f130f7819 */ /* 0x000fc800000006ff */
[----:B------:R-:W1:Y:S02]  /*16000*/  SYNCS.PHASECHK.TRANS64.TRYWAIT P2, [R14+URZ+0x60], R15 ;  /* 0x0000600f0e0075a7 */ /* 0x000e64000804017f */
[----:B-1----:R-:W-:Y:S05]  /*16010*/  @!P2 BRA `(.L_x_123) ;  /* 0x000000ac0018a947 */ /* 0x002fea0003800000 */
.L_x_384:
[----:B------:R-:W-:Y:S05]  /*16020*/  BSYNC B1 ;  /* 0x0000000000017941 */ /* 0x000fea0003800000 */
.L_x_122:
        /* <DEDUP_REMOVED lines=22> */
.L_x_125:
[----:B------:R-:W-:Y:S05]  /*16190*/  BSYNC B1 ;  /* 0x0000000000017941 */ /* 0x000fea0003800000 */
.L_x_124:
        /* <DEDUP_REMOVED lines=8> */
.L_x_126:
        /* <DEDUP_REMOVED lines=15> */
.L_x_120:
[----:B------:R-:W-:Y:S05]  /*16310*/  BSYNC B0 ;  /* 0x0000000000007941 */ /* 0x000fea0003800000 */
.L_x_119:
[----:B------:R-:W-:Y:S01]  /*16320*/  F2FP.F16.E4M3.UNPACK_B R14, R8 ;  /* 0x00000008ff0e723e */ /* 0x000fe200020006ff */
[C-C-:B------:R-:W-:Y:S01]  /*16330*/  FFMA R15, R16.reuse, R198, R3.reuse ;  /* 0x000000c6100f7223 */ /* 0x140fe20000000003 */
[----:B------:R-:W-:Y:S01]  /*16340*/  F2FP.F16.E4M3.UNPACK_B R22, R8.H1 ;  /* 0x00000008ff16723e */ /* 0x000fe200030006ff */
[C---:B------:R-:W-:Y:S01]  /*16350*/  FFMA R199, R16.reuse, R199, R3 ;  /* 0x000000c710c77223 */ /* 0x040fe20000000003 */
[C-C-:B------:R-:W-:Y:S01]  /*16360*/  FFMA R21, R16.reuse, R200, R5.reuse ;  /* 0x000000c810157223 */ /* 0x140fe20000000005 */
[--C-:B------:R-:W-:Y:S01]  /*16370*/  HADD2.F32 R20, -RZ, R14.reuse.H0_H0 ;  /* 0x2000000eff147230 */ /* 0x100fe20000004100 */
[----:B------:R-:W-:Y:S01]  /*16380*/  F2FP.F16.E4M3.UNPACK_B R23, R6 ;  /* 0x00000006ff17723e */ /* 0x000fe200020006ff */
[----:B------:R-:W-:Y:S02]  /*16390*/  HADD2.F32 R24, -RZ, R14.H1_H1 ;  /* 0x3000000eff187230 */ /* 0x000fe40000004100 */
[----:B------:R-:W-:Y:S01]  /*163a0*/  FFMA R201, R16, R201, R5 ;  /* 0x000000c910c97223 */ /* 0x000fe20000000005 */
[----:B------:R-:W-:-:S02]  /*163b0*/  HADD2.F32 R26, -RZ, R22.H0_H0 ;  /* 0x20000016ff1a7230 */ /* 0x000fc40000004100 */
[-C--:B------:R-:W-:Y:S01]  /*163c0*/  FFMA R14, R20, R2.reuse, R15 ;  /* 0x00000002140e7223 */ /* 0x080fe2000000000f */
[----:B------:R-:W-:Y:S02]  /*163d0*/  HADD2.F32 R22, -RZ, R22.H1_H1 ;  /* 0x30000016ff167230 */ /* 0x000fe40000004100 */
[-C--:B------:R-:W-:Y:S01]  /*163e0*/  FFMA R15, R24, R2.reuse, R199 ;  /* 0x00000002180f7223 */ /* 0x080fe200000000c7 */
[--C-:B------:R-:W-:Y:S02]  /*163f0*/  HADD2.F32 R24, -RZ, R23.reuse.H0_H0 ;  /* 0x20000017ff187230 */ /* 0x100fe40000004100 */
[----:B------:R-:W-:Y:S01]  /*16400*/  FFMA R20, R26, R2, R21 ;  /* 0x000000021a147223 */ /* 0x000fe20000000015 */
[----:B------:R-:W-:Y:S02]  /*16410*/  HADD2.F32 R26, -RZ, R23.H1_H1 ;  /* 0x30000017ff1a7230 */ /* 0x000fe40000004100 */
[C-C-:B------:R-:W-:Y:S01]  /*16420*/  FFMA R21, R16.reuse, R202, R3.reuse ;  /* 0x000000ca10157223 */ /* 0x140fe20000000003 */
[----:B------:R-:W-:Y:S01]  /*16430*/  FFMA R203, R16, R203, R3 ;  /* 0x000000cb10cb7223 */ /* 0x000fe20000000003 */
[----:B------:R-:W-:Y:S01]  /*16440*/  F2FP.F16.E4M3.UNPACK_B R23, R6.H1 ;  /* 0x00000006ff17723e */ /* 0x000fe200030006ff */
[----:B------:R-:W-:Y:S01]  /*16450*/  FFMA R201, R22, R2, R201 ;  /* 0x0000000216c97223 */ /* 0x000fe200000000c9 */
[----:B------:R-:W-:Y:S01]  /*16460*/  F2FP.F16.E4M3.UNPACK_B R27, R4 ;  /* 0x00000004ff1b723e */ /* 0x000fe200020006ff */
[-C--:B------:R-:W-:Y:S01]  /*16470*/  FFMA R22, R24, R2.reuse, R21 ;  /* 0x0000000218167223 */ /* 0x080fe20000000015 */
[----:B------:R-:W-:Y:S01]  /*16480*/  FFMA R203, R26, R2, R203 ;  /* 0x000000021acb7223 */ /* 0x000fe200000000cb */
[--C-:B------:R-:W-:Y:S01]  /*16490*/  HADD2.F32 R24, -RZ, R23.reuse.H0_H0 ;  /* 0x20000017ff187230 */ /* 0x100fe20000004100 */
[----:B------:R-:W-:Y:S01]  /*164a0*/  F2FP.F16.E4M3.UNPACK_B R28, R4.H1 ;  /* 0x00000004ff1c723e */ /* 0x000fe200030006ff */
[----:B------:R-:W-:-:S02]  /*164b0*/  HADD2.F32 R26, -RZ, R23.H1_H1 ;  /* 0x30000017ff1a7230 */ /* 0x000fc40000004100 */
[C---:B------:R-:W-:Y:S01]  /*164c0*/  FFMA R23, R16.reuse, R206, R3 ;  /* 0x000000ce10177223 */ /* 0x040fe20000000003 */
[--C-:B------:R-:W-:Y:S02]  /*164d0*/  HADD2.F32 R30, -RZ, R27.reuse.H0_H0 ;  /* 0x2000001bff1e7230 */ /* 0x100fe40000004100 */
[C-C-:B------:R-:W-:Y:S01]  /*164e0*/  FFMA R21, R16.reuse, R204, R5.reuse ;  /* 0x000000cc10157223 */ /* 0x140fe20000000005 */
[C---:B------:R-:W-:Y:S01]  /*164f0*/  FFMA R205, R16.reuse, R205, R5 ;  /* 0x000000cd10cd7223 */ /* 0x040fe20000000005 */
[----:B------:R-:W-:Y:S01]  /*16500*/  F2FP.F16.E4M3.UNPACK_B R29, R0.H1 ;  /* 0x00000000ff1d723e */ /* 0x000fe200030006ff */
[----:B------:R-:W-:Y:S01]  /*16510*/  FFMA R211, R16, R211, R3 ;  /* 0x000000d310d37223 */ /* 0x000fe20000000003 */
[-C--:B------:R-:W-:Y:S01]  /*16520*/  FFMA R25, R30, R2.reuse, R23 ;  /* 0x000000021e197223 */ /* 0x080fe20000000017 */
[----:B------:R-:W-:Y:S01]  /*16530*/  FFMA R24, R24, R2, R21 ;  /* 0x0000000218187223 */ /* 0x000fe20000000015 */
[----:B------:R-:W-:Y:S02]  /*16540*/  HADD2.F32 R30, -RZ, R28.H0_H0 ;  /* 0x2000001cff1e7230 */ /* 0x000fe40000004100 */
[----:B------:R-:W-:Y:S01]  /*16550*/  FFMA R21, R16, R208, R5 ;  /* 0x000000d010157223 */ /* 0x000fe20000000005 */
[----:B------:R-:W-:Y:S01]  /*16560*/  F2FP.F16.E4M3.UNPACK_B R23, R0 ;  /* 0x00000000ff17723e */ /* 0x000fe200020006ff */
[----:B------:R-:W-:Y:S01]  /*16570*/  FFMA R205, R26, R2, R205 ;  /* 0x000000021acd7223 */ /* 0x000fe200000000cd */
[----:B------:R-:W-:-:S02]  /*16580*/  HADD2.F32 R26, -RZ, R27.H1_H1 ;  /* 0x3000001bff1a7230 */ /* 0x000fc40000004100 */
[----:B------:R-:W-:Y:S01]  /*16590*/  FFMA R27, R30, R2, R21 ;  /* 0x000000021e1b7223 */ /* 0x000fe20000000015 */
[C-C-:B------:R-:W-:Y:S01]  /*165a0*/  FFMA R21, R16.reuse, R210, R3.reuse ;  /* 0x000000d210157223 */ /* 0x140fe20000000003 */
[--C-:B------:R-:W-:Y:S02]  /*165b0*/  HADD2.F32 R30, -RZ, R23.reuse.H0_H0 ;  /* 0x20000017ff1e7230 */ /* 0x100fe40000004100 */
[C---:B------:R-:W-:Y:S01]  /*165c0*/  FFMA R207, R16.reuse, R207, R3 ;  /* 0x000000cf10cf7223 */ /* 0x040fe20000000003 */
[----:B------:R-:W-:Y:S02]  /*165d0*/  HADD2.F32 R32, -RZ, R23.H1_H1 ;  /* 0x30000017ff207230 */ /* 0x000fe40000004100 */
[C-C-:B------:R-:W-:Y:S01]  /*165e0*/  FFMA R209, R16.reuse, R209, R5.reuse ;  /* 0x000000d110d17223 */ /* 0x140fe20000000005 */
[----:B------:R-:W-:Y:S02]  /*165f0*/  HADD2.F32 R28, -RZ, R28.H1_H1 ;  /* 0x3000001cff1c7230 */ /* 0x000fe40000004100 */
[----:B------:R-:W-:Y:S01]  /*16600*/  FFMA R23, R16, R212, R5 ;  /* 0x000000d410177223 */ /* 0x000fe20000000005 */
[----:B------:R-:W-:-:S02]  /*16610*/  HADD2.F32 R34, -RZ, R29.H0_H0 ;  /* 0x2000001dff227230 */ /* 0x000fc40000004100 */
[----:B------:R-:W-:Y:S01]  /*16620*/  FFMA R213, R16, R213, R5 ;  /* 0x000000d510d57223 */ /* 0x000fe20000000005 */
[----:B------:R-:W-:Y:S02]  /*16630*/  HADD2.F32 R36, -RZ, R29.H1_H1 ;  /* 0x3000001dff247230 */ /* 0x000fe40000004100 */
[-C--:B------:R-:W-:Y:S01]  /*16640*/  FFMA R21, R30, R2.reuse, R21 ;  /* 0x000000021e157223 */ /* 0x080fe20000000015 */
[-C--:B------:R-:W-:Y:S01]  /*16650*/  FFMA R30, R32, R2.reuse, R211 ;  /* 0x00000002201e7223 */ /* 0x080fe200000000d3 */
[-C--:B------:R-:W-:Y:S01]  /*16660*/  FFMA R26, R26, R2.reuse, R207 ;  /* 0x000000021a1a7223 */ /* 0x080fe200000000cf */
[-C--:B------:R-:W-:Y:S01]  /*16670*/  FFMA R28, R28, R2.reuse, R209 ;  /* 0x000000021c1c7223 */ /* 0x080fe200000000d1 */
[-C--:B------:R-:W-:Y:S01]  /*16680*/  FFMA R23, R34, R2.reuse, R23 ;  /* 0x0000000222177223 */ /* 0x080fe20000000017 */
[----:B------:R-:W-:Y:S01]  /*16690*/  FFMA R32, R36, R2, R213 ;  /* 0x0000000224207223 */ /* 0x000fe200000000d5 */
[----:B------:R-:W-:Y:S02]  /*166a0*/  F2FP.SATFINITE.RELU.E4M3.F32.PACK_AB_MERGE_C R14, R15, R14, RZ ;  /* 0x0000000e0f0e723e */ /* 0x000fe400048078ff */
[----:B------:R-:W-:-:S02]  /*166b0*/  F2FP.SATFINITE.RELU.E4M3.F32.PACK_AB_MERGE_C R20, R201, R20, RZ ;  /* 0x00000014c914723e */ /* 0x000fc400048078ff */
[----:B------:R-:W-:Y:S02]  /*166c0*/  F2FP.SATFINITE.RELU.E4M3.F32.PACK_AB_MERGE_C R22, R203, R22, RZ ;  /* 0x00000016cb16723e */ /* 0x000fe400048078ff */
[----:B------:R-:W-:Y:S02]  /*166d0*/  F2FP.SATFINITE.RELU.E4M3.F32.PACK_AB_MERGE_C R24, R205, R24, RZ ;  /* 0x00000018cd18723e */ /* 0x000fe400048078ff */
[----:B------:R-:W-:Y:S02]  /*166e0*/  F2FP.SATFINITE.RELU.E4M3.F32.PACK_AB_MERGE_C R25, R26, R25, RZ ;  /* 0x000000191a19723e */ /* 0x000fe400048078ff */
[----:B------:R-:W-:Y:S02]  /*166f0*/  F2FP.SATFINITE.RELU.E4M3.F32.PACK_AB_MERGE_C R27, R28, R27, RZ ;  /* 0x0000001b1c1b723e */ /* 0x000fe400048078ff */
[----:B------:R-:W-:Y:S02]  /*16700*/  F2FP.SATFINITE.RELU.E4M3.F32.PACK_AB_MERGE_C R21, R30, R21, RZ ;  /* 0x000000151e15723e */ /* 0x000fe400048078ff */
[----:B------:R-:W-:Y:S01]  /*16710*/  F2FP.SATFINITE.RELU.E4M3.F32.PACK_AB_MERGE_C R23, R32, R23, RZ ;  /* 0x000000172017723e */ /* 0x000fe200048078ff */
[----:B------:R-:W-:Y:S06]  /*16720*/  @P0 BRA `(.L_x_127) ;  /* 0x0000000000040947 */ /* 0x000fec0003800000 */
[----:B------:R-:W-:-:S04]  /*16730*/  DEPBAR.LE SB0, 0x1 ;  /* 0x000080400000791a */ /* 0x000fc80000000000 */
.L_x_127:
        /* <DEDUP_REMOVED lines=27> */
.L_x_129:
[----:B------:R-:W-:Y:S05]  /*168f0*/  BSYNC B0 ;  /* 0x0000000000007941 */ /* 0x000fea0003800000 */
.L_x_128:
[----:B------:R-:W-:Y:S04]  /*16900*/  BSSY B0, `(.L_x_130) ;  /* 0x000003a000007945 */ /* 0x000fe80003800000 */
[----:B------:R-:W-:Y:S05]  /*16910*/  @P1 BRA `(.L_x_131) ;  /* 0x0000000000e01947 */ /* 0x000fea0003800000 */
[----:B------:R-:W-:-:S04]  /*16920*/  MOV R14, UR44 ;  /* 0x0000002c000e7c02 */ /* 0x000fc80008000f00 */
[----:B------:R-:W-:-:S13]  /*16930*/  ISETP.NE.AND P3, PT, R14, 0x3, PT ;  /* 0x000000030e00780c */ /* 0x000fda0003f65270 */
[----:B------:R-:W-:Y:S05]  /*16940*/  @!P3 BRA `(.L_x_132) ;  /* 0x000000000004b947 */ /* 0x000fea0003800000 */
[----:B------:R-:W-:Y:S01]  /*16950*/  BPT.TRAP 0x1 ;  /* 0x000000040000795c */ /* 0x000fe20000300000 */
.L_x_132:
[----:B------:R-:W-:Y:S01]  /*16960*/  LEA R14, R18, UR48, 0x3 ;  /* 0x00000030120e7c11 */ /* 0x000fe2000f8e18ff */
[----:B------:R-:W-:Y:S01]  /*16970*/  BSSY B1, `(.L_x_133) ;  /* 0x0000004000017945 */ /* 0x000fe20003800000 */
[----:B------:R-:W-:-:S04]  /*16980*/  SHF.L.U32 R15, R19, 0x1f, RZ ;  /* 0x0000001f130f7819 */ /* 0x000fc800000006ff */
[----:B------:R-:W1:Y:S02]  /*16990*/  SYNCS.PHASECHK.TRANS64.TRYWAIT P2, [R14+URZ+0x60], R15 ;  /* 0x0000600f0e0075a7 */ /* 0x000e64000804017f */
[----:B-1----:R-:W-:Y:S05]  /*169a0*/  @!P2 BRA `(.L_x_134) ;  /* 0x000000a000c8a947 */ /* 0x002fea0003800000 */
.L_x_385:
[----:B------:R-:W-:Y:S05]  /*169b0*/  BSYNC B1 ;  /* 0x0000000000017941 */ /* 0x000fea0003800000 */
.L_x_133:
        /* <DEDUP_REMOVED lines=22> */
.L_x_136:
[----:B------:R-:W-:Y:S05]  /*16b20*/  BSYNC B1 ;  /* 0x0000000000017941 */ /* 0x000fea0003800000 */
.L_x_135:
        /* <DEDUP_REMOVED lines=8> */
.L_x_137:
        /* <DEDUP_REMOVED lines=15> */
.L_x_131:
[----:B------:R-:W-:Y:S05]  /*16ca0*/  BSYNC B0 ;  /* 0x0000000000007941 */ /* 0x000fea0003800000 */
.L_x_130:
[----:B------:R-:W2:Y:S04]  /*16cb0*/  LDL.LU R15, [R1+0x360] ;  /* 0x00036000010f7983 */ /* 0x000ea80000300800 */
[----:B------:R-:W3:Y:S04]  /*16cc0*/  LDL.LU R21, [R1+0x364] ;  /* 0x0003640001157983 */ /* 0x000ee80000300800 */
[----:B------:R-:W4:Y:S04]  /*16cd0*/  LDL.LU R23, [R1+0x368] ;  /* 0x0003680001177983 */ /* 0x000f280000300800 */
[----:B------:R-:W5:Y:S04]  /*16ce0*/  LDL.LU R38, [R1+0x36c] ;  /* 0x00036c0001267983 */ /* 0x000f680000300800 */
[----:B------:R-:W4:Y:S04]  /*16cf0*/  LDL.LU R31, [R1+0x370] ;  /* 0x00037000011f7983 */ /* 0x000f280000300800 */
[----:B------:R-:W4:Y:S04]  /*16d00*/  LDL.LU R29, [R1+0x374] ;  /* 0x00037400011d7983 */ /* 0x000f280000300800 */
[----:B------:R-:W4:Y:S04]  /*16d10*/  LDL.LU R37, [R1+0x378] ;  /* 0x0003780001257983 */ /* 0x000f280000300800 */
[----:B------:R-:W4:Y:S01]  /*16d20*/  LDL.LU R32, [R1+0x37c] ;  /* 0x00037c0001207983 */ /* 0x000f220000300800 */
[----:B------:R-:W-:-:S02]  /*16d30*/  F2FP.F16.E4M3.UNPACK_B R14, R8 ;  /* 0x00000008ff0e723e */ /* 0x000fc400020006ff */
[----:B------:R-:W-:Y:S01]  /*16d40*/  F2FP.F16.E4M3.UNPACK_B R22, R8.H1 ;  /* 0x00000008ff16723e */ /* 0x000fe200030006ff */
[----:B------:R-:W4:Y:S02]  /*16d50*/  LDL.LU R33, [R1+0x380] ;  /* 0x0003800001217983 */ /* 0x000f240000300800 */
[--C-:B------:R-:W-:Y:S02]  /*16d60*/  HADD2.F32 R20, -RZ, R14.reuse.H0_H0 ;  /* 0x2000000eff147230 */ /* 0x100fe40000004100 */
[----:B------:R-:W4:Y:S01]  /*16d70*/  LDL.LU R36, [R1+0x384] ;  /* 0x0003840001247983 */ /* 0x000f220000300800 */
[----:B------:R-:W-:-:S03]  /*16d80*/  HADD2.F32 R24, -RZ, R14.H1_H1 ;  /* 0x3000000eff187230 */ /* 0x000fc60000004100 */
[----:B------:R-:W4:Y:S04]  /*16d90*/  LDL.LU R35, [R1+0x388] ;  /* 0x0003880001237983 */ /* 0x000f280000300800 */
[----:B------:R-:W4:Y:S04]  /*16da0*/  LDL.LU R34, [R1+0x38c] ;  /* 0x00038c0001227983 */ /* 0x000f280000300800 */
[----:B------:R-:W4:Y:S04]  /*16db0*/  LDL.LU R41, [R1+0x390] ;  /* 0x0003900001297983 */ /* 0x000f280000300800 */
[----:B------:R-:W4:Y:S04]  /*16dc0*/  LDL.LU R40, [R1+0x394] ;  /* 0x0003940001287983 */ /* 0x000f280000300800 */
[----:B------:R-:W4:Y:S01]  /*16dd0*/  LDL.LU R39, [R1+0x398] ;  /* 0x0003980001277983 */ /* 0x000f220000300800 */
[----:B--2---:R-:W-:-:S04]  /*16de0*/  FFMA R15, R16, R15, R7 ;  /* 0x0000000f100f7223 */ /* 0x004fc80000000007 */
[----:B------:R-:W-:Y:S01]  /*16df0*/  FFMA R14, R20, R2, R15 ;  /* 0x00000002140e7223 */ /* 0x000fe2000000000f */
[C---:B-----5:R-:W-:Y:S02]  /*16e00*/  FFMA R15, R16.reuse, R38, R9 ;  /* 0x00000026100f7223 */ /* 0x060fe40000000009 */
[----:B------:R-:W2:Y:S01]  /*16e10*/  LDL.LU R38, [R1+0x39c] ;  /* 0x00039c0001267983 */ /* 0x000ea20000300800 */
[--C-:B------:R-:W-:Y:S01]  /*16e20*/  HADD2.F32 R26, -RZ, R22.reuse.H0_H0 ;  /* 0x20000016ff1a7230 */ /* 0x100fe20000004100 */
[----:B------:R-:W-:Y:S01]  /*16e30*/  F2FP.F16.E4M3.UNPACK_B R25, R6 ;  /* 0x00000006ff19723e */ /* 0x000fe200020006ff */
[C---:B---3--:R-:W-:Y:S01]  /*16e40*/  FFMA R21, R16.reuse, R21, R7 ;  /* 0x0000001510157223 */ /* 0x048fe20000000007 */
[----:B----4-:R-:W-:Y:S01]  /*16e50*/  FFMA R23, R16, R23, R9 ;  /* 0x0000001710177223 */ /* 0x010fe20000000009 */
[----:B------:R-:W-:Y:S02]  /*16e60*/  HADD2.F32 R22, -RZ, R22.H1_H1 ;  /* 0x30000016ff167230 */ /* 0x000fe40000004100 */
[-C--:B------:R-:W-:Y:S01]  /*16e70*/  FFMA R27, R24, R2.reuse, R21 ;  /* 0x00000002181b7223 */ /* 0x080fe20000000015 */
[----:B------:R-:W-:Y:S01]  /*16e80*/  FFMA R20, R26, R2, R23 ;  /* 0x000000021a147223 */ /* 0x000fe20000000017 */
[----:B------:R-:W-:-:S02]  /*16e90*/  HADD2.F32 R28, -RZ, R25.H1_H1 ;  /* 0x30000019ff1c7230 */ /* 0x000fc40000004100 */
[C-C-:B------:R-:W-:Y:S01]  /*16ea0*/  FFMA R23, R16.reuse, R29, R7.reuse ;  /* 0x0000001d10177223 */ /* 0x140fe20000000007 */
[----:B------:R-:W-:Y:S01]  /*16eb0*/  HADD2.F32 R26, -RZ, R25.H0_H0 ;  /* 0x20000019ff1a7230 */ /* 0x000fe20000004100 */
[----:B------:R-:W-:Y:S01]  /*16ec0*/  F2FP.F16.E4M3.UNPACK_B R24, R6.H1 ;  /* 0x00000006ff18723e */ /* 0x000fe200030006ff */
[----:B------:R-:W-:Y:S01]  /*16ed0*/  FFMA R21, R16, R31, R7 ;  /* 0x0000001f10157223 */ /* 0x000fe20000000007 */
[-C--:B------:R-:W-:Y:S01]  /*16ee0*/  FFMA R29, R22, R2.reuse, R15 ;  /* 0x00000002161d7223 */ /* 0x080fe2000000000f */
[----:B------:R-:W-:Y:S01]  /*16ef0*/  FFMA R31, R28, R2, R23 ;  /* 0x000000021c1f7223 */ /* 0x000fe20000000017 */
[----:B------:R-:W-:Y:S01]  /*16f00*/  F2FP.F16.E4M3.UNPACK_B R25, R4 ;  /* 0x00000004ff19723e */ /* 0x000fe200020006ff */
[----:B------:R-:W-:Y:S01]  /*16f10*/  FFMA R22, R26, R2, R21 ;  /* 0x000000021a167223 */ /* 0x000fe20000000015 */
[--C-:B------:R-:W-:Y:S02]  /*16f20*/  HADD2.F32 R28, -RZ, R24.reuse.H1_H1 ;  /* 0x30000018ff1c7230 */ /* 0x100fe40000004100 */
[----:B------:R-:W-:Y:S01]  /*16f30*/  FFMA R21, R16, R32, R9 ;  /* 0x0000002010157223 */ /* 0x000fe20000000009 */
[----:B------:R-:W-:-:S02]  /*16f40*/  HADD2.F32 R26, -RZ, R24.H0_H0 ;  /* 0x20000018ff1a7230 */ /* 0x000fc40000004100 */
[C---:B------:R-:W-:Y:S01]  /*16f50*/  FFMA R15, R16.reuse, R37, R9 ;  /* 0x00000025100f7223 */ /* 0x040fe20000000009 */
[--C-:B------:R-:W-:Y:S02]  /*16f60*/  HADD2.F32 R32, -RZ, R25.reuse.H0_H0 ;  /* 0x20000019ff207230 */ /* 0x100fe40000004100 */
[----:B------:R-:W-:Y:S01]  /*16f70*/  FFMA R23, R16, R33, R7 ;  /* 0x0000002110177223 */ /* 0x000fe20000000007 */
[----:B------:R-:W-:Y:S01]  /*16f80*/  F2FP.F16.E4M3.UNPACK_B R30, R4.H1 ;  /* 0x00000004ff1e723e */ /* 0x000fe200030006ff */
[-C--:B------:R-:W-:Y:S01]  /*16f90*/  FFMA R33, R28, R2.reuse, R21 ;  /* 0x000000021c217223 */ /* 0x080fe20000000015 */
[----:B------:R-:W-:Y:S01]  /*16fa0*/  FFMA R24, R26, R2, R15 ;  /* 0x000000021a187223 */ /* 0x000fe2000000000f */
[----:B------:R-:W-:Y:S02]  /*16fb0*/  HADD2.F32 R28, -RZ, R25.H1_H1 ;  /* 0x30000019ff1c7230 */ /* 0x000fe40000004100 */
[----:B------:R-:W-:Y:S01]  /*16fc0*/  FFMA R15, R16, R36, R7 ;  /* 0x00000024100f7223 */ /* 0x000fe20000000007 */
[----:B------:R-:W-:Y:S01]  /*16fd0*/  FFMA R26, R32, R2, R23 ;  /* 0x00000002201a7223 */ /* 0x000fe20000000017 */
[----:B------:R-:W-:-:S02]  /*16fe0*/  HADD2.F32 R32, -RZ, R30.H0_H0 ;  /* 0x2000001eff207230 */ /* 0x000fc40000004100 */
[----:B------:R-:W-:Y:S01]  /*16ff0*/  FFMA R21, R16, R35, R9 ;  /* 0x0000002310157223 */ /* 0x000fe20000000009 */
[----:B------:R-:W-:Y:S02]  /*17000*/  HADD2.F32 R30, -RZ, R30.H1_H1 ;  /* 0x3000001eff1e7230 */ /* 0x000fe40000004100 */
[----:B------:R-:W-:Y:S01]  /*17010*/  FFMA R35, R28, R2, R15 ;  /* 0x000000021c237223 */ /* 0x000fe2000000000f */
[----:B------:R-:W-:Y:S01]  /*17020*/  FFMA R23, R16, R34, R9 ;  /* 0x0000002210177223 */ /* 0x000fe20000000009 */
[-C--:B------:R-:W-:Y:S02]  /*17030*/  F2FP.F16.E4M3.UNPACK_B R25, R0.reuse ;  /* 0x00000000ff19723e */ /* 0x080fe400020006ff */
[----:B------:R-:W-:Y:S01]  /*17040*/  F2FP.F16.E4M3.UNPACK_B R15, R0.H1 ;  /* 0x00000000ff0f723e */ /* 0x000fe200030006ff */
[-C--:B------:R-:W-:Y:S01]  /*17050*/  FFMA R37, R30, R2.reuse, R23 ;  /* 0x000000021e257223 */ /* 0x080fe20000000017 */
[----:B------:R-:W-:Y:S01]  /*17060*/  FFMA R28, R32, R2, R21 ;  /* 0x00000002201c7223 */ /* 0x000fe20000000015 */
[----:B------:R-:W-:-:S02]  /*17070*/  HADD2.F32 R30, -RZ, R25.H0_H0 ;  /* 0x20000019ff1e7230 */ /* 0x000fc40000004100 */
[--C-:B------:R-:W-:Y:S02]  /*17080*/  HADD2.F32 R34, -RZ, R15.reuse.H0_H0 ;  /* 0x2000000fff227230 */ /* 0x100fe40000004100 */
[----:B------:R-:W-:Y:S02]  /*17090*/  HADD2.F32 R36, -RZ, R15.H1_H1 ;  /* 0x3000000fff247230 */ /* 0x000fe40000004100 */
[C-C-:B------:R-:W-:Y:S01]  /*170a0*/  FFMA R15, R16.reuse, R41, R7.reuse ;  /* 0x00000029100f7223 */ /* 0x140fe20000000007 */
[----:B------:R-:W-:Y:S02]  /*170b0*/  HADD2.F32 R32, -RZ, R25.H1_H1 ;  /* 0x30000019ff207230 */ /* 0x000fe40000004100 */
[C---:B------:R-:W-:Y:S01]  /*170c0*/  FFMA R21, R16.reuse, R40, R7 ;  /* 0x0000002810157223 */ /* 0x040fe20000000007 */
[----:B------:R-:W-:Y:S01]  /*170d0*/  FFMA R23, R16, R39, R9 ;  /* 0x0000002710177223 */ /* 0x000fe20000000009 */
[-C--:B------:R-:W-:Y:S02]  /*170e0*/  FFMA R15, R30, R2.reuse, R15 ;  /* 0x000000021e0f7223 */ /* 0x080fe4000000000f */
[-C--:B------:R-:W-:Y:S01]  /*170f0*/  FFMA R30, R32, R2.reuse, R21 ;  /* 0x00000002201e7223 */ /* 0x080fe20000000015 */
[----:B------:R-:W-:Y:S01]  /*17100*/  FFMA R23, R34, R2, R23 ;  /* 0x0000000222177223 */ /* 0x000fe20000000017 */
[----:B------:R-:W-:-:S02]  /*17110*/  F2FP.SATFINITE.RELU.E4M3.F32.PACK_AB_MERGE_C R14, R27, R14, RZ ;  /* 0x0000000e1b0e723e */ /* 0x000fc400048078ff */
[----:B------:R-:W-:Y:S02]  /*17120*/  F2FP.SATFINITE.RELU.E4M3.F32.PACK_AB_MERGE_C R20, R29, R20, RZ ;  /* 0x000000141d14723e */ /* 0x000fe400048078ff */
[----:B------:R-:W-:Y:S02]  /*17130*/  F2FP.SATFINITE.RELU.E4M3.F32.PACK_AB_MERGE_C R22, R31, R22, RZ ;  /* 0x000000161f16723e */ /* 0x000fe400048078ff */
[----:B------:R-:W-:Y:S02]  /*17140*/  F2FP.SATFINITE.RELU.E4M3.F32.PACK_AB_MERGE_C R24, R33, R24, RZ ;  /* 0x000000182118723e */ /* 0x000fe400048078ff */
[----:B------:R-:W-:Y:S02]  /*17150*/  F2FP.SATFINITE.RELU.E4M3.F32.PACK_AB_MERGE_C R35, R35, R26, RZ ;  /* 0x0000001a2323723e */ /* 0x000fe400048078ff */
[----:B------:R-:W-:Y:S02]  /*17160*/  F2FP.SATFINITE.RELU.E4M3.F32.PACK_AB_MERGE_C R37, R37, R28, RZ ;  /* 0x0000001c2525723e */ /* 0x000fe400048078ff */
[----:B------:R-:W-:Y:S01]  /*17170*/  F2FP.SATFINITE.RELU.E4M3.F32.PACK_AB_MERGE_C R15, R30, R15, RZ ;  /* 0x0000000f1e0f723e */ /* 0x000fe200048078ff */
[----:B--2---:R-:W-:-:S04]  /*17180*/  FFMA R25, R16, R38, R9 ;  /* 0x0000002610197223 */ /* 0x004fc80000000009 */
[----:B------:R-:W-:-:S05]  /*17190*/  FFMA R32, R36, R2, R25 ;  /* 0x0000000224207223 */ /* 0x000fca0000000019 */
[----:B------:R-:W-:Y:S01]  /*171a0*/  F2FP.SATFINITE.RELU.E4M3.F32.PACK_AB_MERGE_C R23, R32, R23, RZ ;  /* 0x000000172017723e */ /* 0x000fe200048078ff */
[----:B------:R-:W-:Y:S06]  /*171b0*/  @P0 BRA `(.L_x_138) ;  /* 0x0000000000040947 */ /* 0x000fec0003800000 */
[----:B------:R-:W-:-:S04]  /*171c0*/  DEPBAR.LE SB0, 0x1 ;  /* 0x000080400000791a */ /* 0x000fc80000000000 */
.L_x_138:
        /* <DEDUP_REMOVED lines=27> */
.L_x_140:
[----:B------:R-:W-:Y:S05]  /*17380*/  BSYNC B0 ;  /* 0x0000000000007941 */ /* 0x000fea0003800000 */
.L_x_139:
[----:B------:R-:W-:Y:S04]  /*17390*/  BSSY B0, `(.L_x_141) ;  /* 0x000003a000007945 */ /* 0x000fe80003800000 */
[----:B------:R-:W-:Y:S05]  /*173a0*/  @P1 BRA `(.L_x_142) ;  /* 0x0000000000e01947 */ /* 0x000fea0003800000 */
[----:B------:R-:W-:-:S04]  /*173b0*/  MOV R14, UR44 ;  /* 0x0000002c000e7c02 */ /* 0x000fc80008000f00 */
[----:B------:R-:W-:-:S13]  /*173c0*/  ISETP.NE.AND P3, PT, R14, 0x3, PT ;  /* 0x000000030e00780c */ /* 0x000fda0003f65270 */
[----:B------:R-:W-:Y:S05]  /*173d0*/  @!P3 BRA `(.L_x_143) ;  /* 0x000000000004b947 */ /* 0x000fea0003800000 */
[----:B------:R-:W-:Y:S01]  /*173e0*/  BPT.TRAP 0x1 ;  /* 0x000000040000795c */ /* 0x000fe20000300000 */
.L_x_143:
[----:B------:R-:W-:Y:S01]  /*173f0*/  LEA R14, R18, UR48, 0x3 ;  /* 0x00000030120e7c11 */ /* 0x000fe2000f8e18ff */
[----:B------:R-:W-:Y:S01]  /*17400*/  BSSY B1, `(.L_x_144) ;  /* 0x0000004000017945 */ /* 0x000fe20003800000 */
[----:B------:R-:W-:-:S04]  /*17410*/  SHF.L.U32 R15, R19, 0x1f, RZ ;  /* 0x0000001f130f7819 */ /* 0x000fc800000006ff */
[----:B------:R-:W1:Y:S02]  /*17420*/  SYNCS.PHASECHK.TRANS64.TRYWAIT P2, [R14+URZ+0x60], R15 ;  /* 0x0000600f0e0075a7 */ /* 0x000e64000804017f */
[----:B-1----:R-:W-:Y:S05]  /*17430*/  @!P2 BRA `(.L_x_145) ;  /* 0x000000980038a947 */ /* 0x002fea0003800000 */
.L_x_386:
[----:B------:R-:W-:Y:S05]  /*17440*/  BSYNC B1 ;  /* 0x0000000000017941 */ /* 0x000fea0003800000 */
.L_x_144:
        /* <DEDUP_REMOVED lines=22> */
.L_x_147:
[----:B------:R-:W-:Y:S05]  /*175b0*/  BSYNC B1 ;  /* 0x0000000000017941 */ /* 0x000fea0003800000 */
.L_x_146:
        /* <DEDUP_REMOVED lines=8> */
.L_x_148:
        /* <DEDUP_REMOVED lines=15> */
.L_x_142:
[----:B------:R-:W-:Y:S05]  /*17730*/  BSYNC B0 ;  /* 0x0000000000007941 */ /* 0x000fea0003800000 */
.L_x_141:
        /* <DEDUP_REMOVED lines=66> */
.L_x_149:
        /* <DEDUP_REMOVED lines=27> */
.L_x_151:
[----:B------:R-:W-:Y:S05]  /*17d10*/  BSYNC B0 ;  /* 0x0000000000007941 */ /* 0x000fea0003800000 */
.L_x_150:
[----:B------:R-:W-:Y:S04]  /*17d20*/  BSSY B0, `(.L_x_152) ;  /* 0x000003a000007945 */ /* 0x000fe80003800000 */
[----:B------:R-:W-:Y:S05]  /*17d30*/  @P1 BRA `(.L_x_153) ;  /* 0x0000000000e01947 */ /* 0x000fea0003800000 */
[----:B------:R-:W-:-:S04]  /*17d40*/  MOV R14, UR44 ;  /* 0x0000002c000e7c02 */ /* 0x000fc80008000f00 */
[----:B------:R-:W-:-:S13]  /*17d50*/  ISETP.NE.AND P3, PT, R14, 0x3, PT ;  /* 0x000000030e00780c */ /* 0x000fda0003f65270 */
[----:B------:R-:W-:Y:S05]  /*17d60*/  @!P3 BRA `(.L_x_154) ;  /* 0x000000000004b947 */ /* 0x000fea0003800000 */
[----:B------:R-:W-:Y:S01]  /*17d70*/  BPT.TRAP 0x1 ;  /* 0x000000040000795c */ /* 0x000fe20000300000 */
.L_x_154:
[----:B------:R-:W-:Y:S01]  /*17d80*/  LEA R14, R18, UR48, 0x3 ;  /* 0x00000030120e7c11 */ /* 0x000fe2000f8e18ff */
[----:B------:R-:W-:Y:S01]  /*17d90*/  BSSY B1, `(.L_x_155) ;  /* 0x0000004000017945 */ /* 0x000fe20003800000 */
[----:B------:R-:W-:-:S04]  /*17da0*/  SHF.L.U32 R15, R19, 0x1f, RZ ;  /* 0x0000001f130f7819 */ /* 0x000fc800000006ff */
[----:B------:R-:W1:Y:S02]  /*17db0*/  SYNCS.PHASECHK.TRANS64.TRYWAIT P2, [R14+URZ+0x60], R15 ;  /* 0x0000600f0e0075a7 */ /* 0x000e64000804017f */
[----:B-1----:R-:W-:Y:S05]  /*17dc0*/  @!P2 BRA `(.L_x_156) ;  /* 0x0000008c00e8a947 */ /* 0x002fea0003800000 */
.L_x_387:
[----:B------:R-:W-:Y:S05]  /*17dd0*/  BSYNC B1 ;  /* 0x0000000000017941 */ /* 0x000fea0003800000 */
.L_x_155:
        /* <DEDUP_REMOVED lines=22> */
.L_x_158:
[----:B------:R-:W-:Y:S05]  /*17f40*/  BSYNC B1 ;  /* 0x0000000000017941 */ /* 0x000fea0003800000 */
.L_x_157:
        /* <DEDUP_REMOVED lines=8> */
.L_x_159:
        /* <DEDUP_REMOVED lines=15> */
.L_x_153:
[----:B------:R-:W-:Y:S05]  /*180c0*/  BSYNC B0 ;  /* 0x0000000000007941 */ /* 0x000fea0003800000 */
.L_x_152:
        /* <DEDUP_REMOVED lines=82> */
.L_x_160:
        /* <DEDUP_REMOVED lines=27> */
.L_x_162:
[----:B------:R-:W-:Y:S05]  /*187a0*/  BSYNC B0 ;  /* 0x0000000000007941 */ /* 0x000fea0003800000 */
.L_x_161:
[----:B------:R-:W-:Y:S04]  /*187b0*/  BSSY B0, `(.L_x_163) ;  /* 0x000003a000007945 */ /* 0x000fe80003800000 */
[----:B------:R-:W-:Y:S05]  /*187c0*/  @P1 BRA `(.L_x_164) ;  /* 0x0000000000e01947 */ /* 0x000fea0003800000 */
[----:B------:R-:W-:-:S04]  /*187d0*/  MOV R14, UR44 ;  /* 0x0000002c000e7c02 */ /* 0x000fc80008000f00 */
[----:B------:R-:W-:-:S13]  /*187e0*/  ISETP.NE.AND P3, PT, R14, 0x3, PT ;  /* 0x000000030e00780c */ /* 0x000fda0003f65270 */
[----:B------:R-:W-:Y:S05]  /*187f0*/  @!P3 BRA `(.L_x_165) ;  /* 0x000000000004b947 */ /* 0x000fea0003800000 */
[----:B------:R-:W-:Y:S01]  /*18800*/  BPT.TRAP 0x1 ;  /* 0x000000040000795c */ /* 0x000fe20000300000 */
.L_x_165:
[----:B------:R-:W-:Y:S01]  /*18810*/  LEA R14, R18, UR48, 0x3 ;  /* 0x00000030120e7c11 */ /* 0x000fe2000f8e18ff */
[----:B------:R-:W-:Y:S01]  /*18820*/  BSSY B1, `(.L_x_166) ;  /* 0x0000004000017945 */ /* 0x000fe20003800000 */
[----:B------:R-:W-:-:S04]  /*18830*/  SHF.L.U32 R15, R19, 0x1f, RZ ;  /* 0x0000001f130f7819 */ /* 0x000fc800000006ff */
[----:B------:R-:W1:Y:S02]  /*18840*/  SYNCS.PHASECHK.TRANS64.TRYWAIT P2, [R14+URZ+0x60], R15 ;  /* 0x0000600f0e0075a7 */ /* 0x000e64000804017f */
[----:B-1----:R-:W-:Y:S05]  /*18850*/  @!P2 BRA `(.L_x_167) ;  /* 0x000000840058a947 */ /* 0x002fea0003800000 */
.L_x_388:
[----:B------:R-:W-:Y:S05]  /*18860*/  BSYNC B1 ;  /* 0x0000000000017941 */ /* 0x000fea0003800000 */
.L_x_166:
        /* <DEDUP_REMOVED lines=22> */
.L_x_169:
[----:B------:R-:W-:Y:S05]  /*189d0*/  BSYNC B1 ;  /* 0x0000000000017941 */ /* 0x000fea0003800000 */
.L_x_168:
        /* <DEDUP_REMOVED lines=8> */
.L_x_170:
        /* <DEDUP_REMOVED lines=15> */
.L_x_164:
[----:B------:R-:W-:Y:S05]  /*18b50*/  BSYNC B0 ;  /* 0x0000000000007941 */ /* 0x000fea0003800000 */
.L_x_163:
[----:B------:R-:W2:Y:S04]  /*18b60*/  LDL.LU R30, [R1+0x200] ;  /* 0x00020000011e7983 */ /* 0x000ea80000300800 */
[----:B------:R-:W3:Y:S04]  /*18b70*/  LDL.LU R34, [R1+0x204] ;  /* 0x0002040001227983 */ /* 0x000ee80000300800 */
[----:B------:R-:W4:Y:S04]  /*18b80*/  LDL.LU R29, [R1+0x208] ;  /* 0x00020800011d7983 */ /* 0x000f280000300800 */
[----:B------:R-:W5:Y:S04]  /*18b90*/  LDL.LU R27, [R1+0x20c] ;  /* 0x00020c00011b7983 */ /* 0x000f680000300800 */
[----:B------:R-:W5:Y:S04]  /*18ba0*/  LDL.LU R37, [R1+0x210] ;  /* 0x0002100001257983 */ /* 0x000f680000300800 */
[----:B------:R-:W5:Y:S04]  /*18bb0*/  LDL.LU R35, [R1+0x214] ;  /* 0x0002140001237983 */ /* 0x000f680000300800 */
[----:B------:R-:W5:Y:S04]  /*18bc0*/  LDL.LU R33, [R1+0x218] ;  /* 0x0002180001217983 */ /* 0x000f680000300800 */
[----:B------:R-:W5:Y:S01]  /*18bd0*/  LDL.LU R31, [R1+0x21c] ;  /* 0x00021c00011f7983 */ /* 0x000f620000300800 */
[----:B------:R-:W-:Y:S01]  /*18be0*/  F2FP.F16.E4M3.UNPACK_B R14, R8 ;  /* 0x00000008ff0e723e */ /* 0x000fe200020006ff */
[C---:B------:R-:W-:Y:S01]  /*18bf0*/  FFMA R15, R16.reuse, R230, R3 ;  /* 0x000000e6100f7223 */ /* 0x040fe20000000003 */
[----:B------:R-:W-:Y:S01]  /*18c00*/  F2FP.F16.E4M3.UNPACK_B R22, R8.H1 ;  /* 0x00000008ff16723e */ /* 0x000fe200030006ff */
[----:B------:R-:W-:Y:S01]  /*18c10*/  FFMA R21, R16, R232, R5 ;  /* 0x000000e810157223 */ /* 0x000fe20000000005 */
[----:B------:R-:W-:Y:S01]  /*18c20*/  F2FP.F16.E4M3.UNPACK_B R23, R6 ;  /* 0x00000006ff17723e */ /* 0x000fe200020006ff */
[----:B------:R-:W-:-:S02]  /*18c30*/  HADD2.F32 R20, -RZ, R14.H0_H0 ;  /* 0x2000000eff147230 */ /* 0x000fc40000004100 */
[C---:B------:R-:W-:Y:S01]  /*18c40*/  FFMA R231, R16.reuse, R231, R3 ;  /* 0x000000e710e77223 */ /* 0x040fe20000000003 */
[----:B------:R-:W-:Y:S02]  /*18c50*/  HADD2.F32 R26, -RZ, R22.H0_H0 ;  /* 0x20000016ff1a7230 */ /* 0x000fe40000004100 */
[----:B------:R-:W-:Y:S01]  /*18c60*/  FFMA R233, R16, R233, R5 ;  /* 0x000000e910e97223 */ /* 0x000fe20000000005 */
[----:B------:R-:W-:Y:S02]  /*18c70*/  HADD2.F32 R24, -RZ, R14.H1_H1 ;  /* 0x3000000eff187230 */ /* 0x000fe40000004100 */
[-C--:B------:R-:W-:Y:S01]  /*18c80*/  FFMA R14, R20, R2.reuse, R15 ;  /* 0x00000002140e7223 */ /* 0x080fe2000000000f */
[----:B------:R-:W-:Y:S02]  /*18c90*/  HADD2.F32 R22, -RZ, R22.H1_H1 ;  /* 0x30000016ff167230 */ /* 0x000fe40000004100 */
[----:B------:R-:W-:Y:S01]  /*18ca0*/  FFMA R20, R26, R2, R21 ;  /* 0x000000021a147223 */ /* 0x000fe20000000015 */
[----:B------:R-:W-:-:S02]  /*18cb0*/  HADD2.F32 R26, -RZ, R23.H1_H1 ;  /* 0x30000017ff1a7230 */ /* 0x000fc40000004100 */
[----:B------:R-:W-:Y:S01]  /*18cc0*/  FFMA R231, R24, R2, R231 ;  /* 0x0000000218e77223 */ /* 0x000fe200000000e7 */
[----:B------:R-:W-:Y:S02]  /*18cd0*/  HADD2.F32 R24, -RZ, R23.H0_H0 ;  /* 0x20000017ff187230 */ /* 0x000fe40000004100 */
[C-C-:B------:R-:W-:Y:S01]  /*18ce0*/  FFMA R235, R16.reuse, R235, R3.reuse ;  /* 0x000000eb10eb7223 */ /* 0x140fe20000000003 */
[----:B------:R-:W-:Y:S01]  /*18cf0*/  F2FP.F16.E4M3.UNPACK_B R21, R6.H1 ;  /* 0x00000006ff15723e */ /* 0x000fe200030006ff */
[----:B------:R-:W-:Y:S01]  /*18d00*/  FFMA R15, R16, R234, R3 ;  /* 0x000000ea100f7223 */ /* 0x000fe20000000003 */
[----:B------:R-:W-:Y:S01]  /*18d10*/  F2FP.F16.E4M3.UNPACK_B R23, R4 ;  /* 0x00000004ff17723e */ /* 0x000fe200020006ff */
[-C--:B------:R-:W-:Y:S01]  /*18d20*/  FFMA R233, R22, R2.reuse, R233 ;  /* 0x0000000216e97223 */ /* 0x080fe200000000e9 */
[-C--:B------:R-:W-:Y:S01]  /*18d30*/  FFMA R235, R26, R2.reuse, R235 ;  /* 0x000000021aeb7223 */ /* 0x080fe200000000eb */
[----:B------:R-:W-:Y:S01]  /*18d40*/  FFMA R22, R24, R2, R15 ;  /* 0x0000000218167223 */ /* 0x000fe2000000000f */
[----:B------:R-:W-:-:S02]  /*18d50*/  HADD2.F32 R26, -RZ, R21.H1_H1 ;  /* 0x30000015ff1a7230 */ /* 0x000fc40000004100 */
[C-C-:B------:R-:W-:Y:S01]  /*18d60*/  FFMA R237, R16.reuse, R237, R5.reuse ;  /* 0x000000ed10ed7223 */ /* 0x140fe20000000005 */
[----:B------:R-:W-:Y:S02]  /*18d70*/  HADD2.F32 R24, -RZ, R21.H0_H0 ;  /* 0x20000015ff187230 */ /* 0x000fe40000004100 */
[----:B------:R-:W-:Y:S01]  /*18d80*/  FFMA R15, R16, R236, R5 ;  /* 0x000000ec100f7223 */ /* 0x000fe20000000005 */
[----:B------:R-:W-:Y:S02]  /*18d90*/  HADD2.F32 R28, -RZ, R23.H0_H0 ;  /* 0x20000017ff1c7230 */ /* 0x000fe40000004100 */
[----:B------:R-:W-:Y:S01]  /*18da0*/  FFMA R237, R26, R2, R237 ;  /* 0x000000021aed7223 */ /* 0x000fe200000000ed */
[----:B------:R-:W-:Y:S01]  /*18db0*/  F2FP.F16.E4M3.UNPACK_B R25, R4.H1 ;  /* 0x00000004ff19723e */ /* 0x000fe200030006ff */
[----:B------:R-:W-:Y:S01]  /*18dc0*/  FFMA R24, R24, R2, R15 ;  /* 0x0000000218187223 */ /* 0x000fe2000000000f */
[----:B------:R-:W-:Y:S02]  /*18dd0*/  F2FP.SATFINITE.RELU.E4M3.F32.PACK_AB_MERGE_C R14, R231, R14, RZ ;  /* 0x0000000ee70e723e */ /* 0x000fe400048078ff */
[----:B------:R-:W-:Y:S01]  /*18de0*/  F2FP.SATFINITE.RELU.E4M3.F32.PACK_AB_MERGE_C R20, R233, R20, RZ ;  /* 0x00000014e914723e */ /* 0x000fe200048078ff */
[----:B------:R-:W-:Y:S01]  /*18df0*/  HADD2.F32 R32, -RZ, R25.H1_H1 ;  /* 0x30000019ff207230 */ /* 0x000fe20000004100 */
[----:B------:R-:W-:-:S02]  /*18e00*/  F2FP.SATFINITE.RELU.E4M3.F32.PACK_AB_MERGE_C R22, R235, R22, RZ ;  /* 0x00000016eb16723e */ /* 0x000fc400048078ff */
[----:B------:R-:W-:Y:S01]  /*18e10*/  F2FP.SATFINITE.RELU.E4M3.F32.PACK_AB_MERGE_C R24, R237, R24, RZ ;  /* 0x00000018ed18723e */ /* 0x000fe200048078ff */
[----:B--2---:R-:W-:Y:S01]  /*18e20*/  FFMA R21, R16, R30, R3 ;  /* 0x0000001e10157223 */ /* 0x004fe20000000003 */
[----:B------:R-:W-:Y:S01]  /*18e30*/  HADD2.F32 R30, -RZ, R25.H0_H0 ;  /* 0x20000019ff1e7230 */ /* 0x000fe20000004100 */
[----:B------:R-:W-:Y:S02]  /*18e40*/  F2FP.F16.E4M3.UNPACK_B R25, R0 ;  /* 0x00000000ff19723e */ /* 0x000fe400020006ff */
[----:B------:R-:W-:Y:S01]  /*18e50*/  FFMA R26, R28, R2, R21 ;  /* 0x000000021c1a7223 */ /* 0x000fe20000000015 */
[----:B------:R-:W-:Y:S02]  /*18e60*/  HADD2.F32 R28, -RZ, R23.H1_H1 ;  /* 0x30000017ff1c7230 */ /* 0x000fe40000004100 */
[C---:B---3--:R-:W-:Y:S01]  /*18e70*/  FFMA R15, R16.reuse, R34, R3 ;  /* 0x00000022100f7223 */ /* 0x048fe20000000003 */
[C-C-:B----4-:R-:W-:Y:S01]  /*18e80*/  FFMA R21, R16.reuse, R29, R5.reuse ;  /* 0x0000001d10157223 */ /* 0x150fe20000000005 */
[----:B-----5:R-:W-:-:S02]  /*18e90*/  FFMA R23, R16, R27, R5 ;  /* 0x0000001b10177223 */ /* 0x020fc40000000005 */
[----:B------:R-:W-:Y:S01]  /*18ea0*/  FFMA R27, R28, R2, R15 ;  /* 0x000000021c1b7223 */ /* 0x000fe2000000000f */
[----:B------:R-:W-:Y:S01]  /*18eb0*/  F2FP.F16.E4M3.UNPACK_B R15, R0.H1 ;  /* 0x00000000ff0f723e */ /* 0x000fe200030006ff */
[-C--:B------:R-:W-:Y:S01]  /*18ec0*/  FFMA R28, R30, R2.reuse, R21 ;  /* 0x000000021e1c7223 */ /* 0x080fe20000000015 */
[----:B------:R-:W-:Y:S01]  /*18ed0*/  FFMA R29, R32, R2, R23 ;  /* 0x00000002201d7223 */ /* 0x000fe20000000017 */
[----:B------:R-:W-:Y:S01]  /*18ee0*/  HADD2.F32 R30, -RZ, R25.H0_H0 ;  /* 0x20000019ff1e7230 */ /* 0x000fe20000004100 */
[----:B------:R-:W-:Y:S01]  /*18ef0*/  F2FP.SATFINITE.RELU.E4M3.F32.PACK_AB_MERGE_C R27, R27, R26, RZ ;  /* 0x0000001a1b1b723e */ /* 0x000fe200048078ff */
[--C-:B------:R-:W-:Y:S02]  /*18f00*/  HADD2.F32 R34, -RZ, R15.reuse.H0_H0 ;  /* 0x2000000fff227230 */ /* 0x100fe40000004100 */
[C-C-:B------:R-:W-:Y:S01]  /*18f10*/  FFMA R21, R16.reuse, R35, R3.reuse ;  /* 0x0000002310157223 */ /* 0x140fe20000000003 */
[----:B------:R-:W-:Y:S02]  /*18f20*/  HADD2.F32 R36, -RZ, R15.H1_H1 ;  /* 0x3000000fff247230 */ /* 0x000fe40000004100 */
[----:B------:R-:W-:Y:S01]  /*18f30*/  FFMA R15, R16, R37, R3 ;  /* 0x00000025100f7223 */ /* 0x000fe20000000003 */
[----:B------:R-:W-:-:S02]  /*18f40*/  HADD2.F32 R32, -RZ, R25.H1_H1 ;  /* 0x30000019ff207230 */ /* 0x000fc40000004100 */
[----:B------:R-:W-:Y:S01]  /*18f50*/  FFMA R23, R16, R33, R5 ;  /* 0x0000002110177223 */ /* 0x000fe20000000005 */
[----:B------:R-:W-:Y:S01]  /*18f60*/  F2FP.SATFINITE.RELU.E4M3.F32.PACK_AB_MERGE_C R29, R29, R28, RZ ;  /* 0x0000001c1d1d723e */ /* 0x000fe200048078ff */
[-C--:B------:R-:W-:Y:S01]  /*18f70*/  FFMA R15, R30, R2.reuse, R15 ;  /* 0x000000021e0f7223 */ /* 0x080fe2000000000f */
[----:B------:R-:W-:Y:S01]  /*18f80*/  FFMA R25, R16, R31, R5 ;  /* 0x0000001f10197223 */ /* 0x000fe20000000005 */
[-C--:B------:R-:W-:Y:S01]  /*18f90*/  FFMA R30, R32, R2.reuse, R21 ;  /* 0x00000002201e7223 */ /* 0x080fe20000000015 */
[-C--:B------:R-:W-:Y:S02]  /*18fa0*/  FFMA R23, R34, R2.reuse, R23 ;  /* 0x0000000222177223 */ /* 0x080fe40000000017 */
[----:B------:R-:W-:Y:S02]  /*18fb0*/  FFMA R32, R36, R2, R25 ;  /* 0x0000000224207223 */ /* 0x000fe40000000019 */
[----:B------:R-:W-:-:S03]  /*18fc0*/  F2FP.SATFINITE.RELU.E4M3.F32.PACK_AB_MERGE_C R15, R30, R15, RZ ;  /* 0x0000000f1e0f723e */ /* 0x000fc600048078ff */
[----:B------:R-:W-:Y:S01]  /*18fd0*/  F2FP.SATFINITE.RELU.E4M3.F32.PACK_AB_MERGE_C R23, R32, R23, RZ ;  /* 0x000000172017723e */ /* 0x000fe200048078ff */
[----:B------:R-:W-:Y:S06]  /*18fe0*/  @P0 BRA `(.L_x_171) ;  /* 0x0000000000040947 */ /* 0x000fec0003800000 */
[----:B------:R-:W-:-:S04]  /*18ff0*/  DEPBAR.LE SB0, 0x1 ;  /* 0x000080400000791a */ /* 0x000fc80000000000 */
.L_x_171:
        /* <DEDUP_REMOVED lines=27> */
.L_x_173:
[----:B------:R-:W-:Y:S05]  /*191b0*/  BSYNC B0 ;  /* 0x0000000000007941 */ /* 0x000fea0003800000 */
.L_x_172:
[----:B------:R-:W-:Y:S04]  /*191c0*/  BSSY B0, `(.L_x_174) ;  /* 0x000003a000007945 */ /* 0x000fe80003800000 */
[----:B------:R-:W-:Y:S05]  /*191d0*/  @P1 BRA `(.L_x_175) ;  /* 0x0000000000e01947 */ /* 0x000fea0003800000 */
[----:B------:R-:W-:-:S04]  /*191e0*/  MOV R14, UR44 ;  /* 0x0000002c000e7c02 */ /* 0x000fc80008000f00 */
[----:B------:R-:W-:-:S13]  /*191f0*/  ISETP.NE.AND P3, PT, R14, 0x3, PT ;  /* 0x000000030e00780c */ /* 0x000fda0003f65270 */
[----:B------:R-:W-:Y:S05]  /*19200*/  @!P3 BRA `(.L_x_176) ;  /* 0x000000000004b947 */ /* 0x000fea0003800000 */
[----:B------:R-:W-:Y:S01]  /*19210*/  BPT.TRAP 0x1 ;  /* 0x000000040000795c */ /* 0x000fe20000300000 */
.L_x_176:
[----:B------:R-:W-:Y:S01]  /*19220*/  LEA R14, R18, UR48, 0x3 ;  /* 0x00000030120e7c11 */ /* 0x000fe2000f8e18ff */
[----:B------:R-:W-:Y:S01]  /*19230*/  BSSY B1, `(.L_x_177) ;  /* 0x0000004000017945 */ /* 0x000fe20003800000 */
[----:B------:R-:W-:-:S04]  /*19240*/  SHF.L.U32 R15, R19, 0x1f, RZ ;  /* 0x0000001f130f7819 */ /* 0x000fc800000006ff */
[----:B------:R-:W1:Y:S02]  /*19250*/  SYNCS.PHASECHK.TRANS64.TRYWAIT P2, [R14+URZ+0x60], R15 ;  /* 0x0000600f0e0075a7 */ /* 0x000e64000804017f */
[----:B-1----:R-:W-:Y:S05]  /*19260*/  @!P2 BRA `(.L_x_178) ;  /* 0x0000007800e8a947 */ /* 0x002fea0003800000 */
.L_x_389:
[----:B------:R-:W-:Y:S05]  /*19270*/  BSYNC B1 ;  /* 0x0000000000017941 */ /* 0x000fea0003800000 */
.L_x_177:
        /* <DEDUP_REMOVED lines=22> */
.L_x_180:
[----:B------:R-:W-:Y:S05]  /*193e0*/  BSYNC B1 ;  /* 0x0000000000017941 */ /* 0x000fea0003800000 */
.L_x_179:
        /* <DEDUP_REMOVED lines=8> */
.L_x_181:
        /* <DEDUP_REMOVED lines=15> */
.L_x_175:
[----:B------:R-:W-:Y:S05]  /*19560*/  BSYNC B0 ;  /* 0x0000000000007941 */ /* 0x000fea0003800000 */
.L_x_174:
        /* <DEDUP_REMOVED lines=82> */
.L_x_182:
        /* <DEDUP_REMOVED lines=27> */
.L_x_184:
[----:B------:R-:W-:Y:S05]  /*19c40*/  BSYNC B0 ;  /* 0x0000000000007941 */ /* 0x000fea0003800000 */
.L_x_183:
[----:B------:R-:W-:Y:S04]  /*19c50*/  BSSY B0, `(.L_x_185) ;  /* 0x000003a000007945 */ /* 0x000fe80003800000 */
[----:B------:R-:W-:Y:S05]  /*19c60*/  @P1 BRA `(.L_x_186) ;  /* 0x0000000000e01947 */ /* 0x000fea0003800000 */
[----:B------:R-:W-:-:S04]  /*19c70*/  MOV R14, UR44 ;  /* 0x0000002c000e7c02 */ /* 0x000fc80008000f00 */
[----:B------:R-:W-:-:S13]  /*19c80*/  ISETP.NE.AND P3, PT, R14, 0x3, PT ;  /* 0x000000030e00780c */ /* 0x000fda0003f65270 */
[----:B------:R-:W-:Y:S05]  /*19c90*/  @!P3 BRA `(.L_x_187) ;  /* 0x000000000004b947 */ /* 0x000fea0003800000 */
[----:B------:R-:W-:Y:S01]  /*19ca0*/  BPT.TRAP 0x1 ;  /* 0x000000040000795c */ /* 0x000fe20000300000 */
.L_x_187:
[----:B------:R-:W-:Y:S01]  /*19cb0*/  LEA R14, R18, UR48, 0x3 ;  /* 0x00000030120e7c11 */ /* 0x000fe2000f8e18ff */
[----:B------:R-:W-:Y:S01]  /*19cc0*/  BSSY B1, `(.L_x_188) ;  /* 0x0000004000017945 */ /* 0x000fe20003800000 */
[----:B------:R-:W-:-:S04]  /*19cd0*/  SHF.L.U32 R15, R19, 0x1f, RZ ;  /* 0x0000001f130f7819 */ /* 0x000fc800000006ff */
[----:B------:R-:W1:Y:S02]  /*19ce0*/  SYNCS.PHASECHK.TRANS64.TRYWAIT P2, [R14+URZ+0x60], R15 ;  /* 0x0000600f0e0075a7 */ /* 0x000e64000804017f */
[----:B-1----:R-:W-:Y:S05]  /*19cf0*/  @!P2 BRA `(.L_x_189) ;  /* 0x000000700058a947 */ /* 0x002fea0003800000 */
.L_x_390:
[----:B------:R-:W-:Y:S05]  /*19d00*/  BSYNC B1 ;  /* 0x0000000000017941 */ /* 0x000fea0003800000 */
.L_x_188:
        /* <DEDUP_REMOVED lines=22> */
.L_x_191:
[----:B------:R-:W-:Y:S05]  /*19e70*/  BSYNC B1 ;  /* 0x0000000000017941 */ /* 0x000fea0003800000 */
.L_x_190:
        /* <DEDUP_REMOVED lines=8> */
.L_x_192:
        /* <DEDUP_REMOVED lines=15> */
.L_x_186:
[----:B------:R-:W-:Y:S05]  /*19ff0*/  BSYNC B0 ;  /* 0x0000000000007941 */ /* 0x000fea0003800000 */
.L_x_185:
        /* <DEDUP_REMOVED lines=82> */
.L_x_193:
        /* <DEDUP_REMOVED lines=27> */
.L_x_195:
[----:B------:R-:W-:Y:S05]  /*1a6d0*/  BSYNC B0 ;  /* 0x0000000000007941 */ /* 0x000fea0003800000 */
.L_x_194:
[----:B------:R-:W-:Y:S04]  /*1a6e0*/  BSSY B0, `(.L_x_196) ;  /* 0x000003a000007945 */ /* 0x000fe80003800000 */
[----:B------:R-:W-:Y:S05]  /*1a6f0*/  @P1 BRA `(.L_x_197) ;  /* 0x0000000000e01947 */ /* 0x000fea0003800000 */
[----:B------:R-:W-:-:S04]  /*1a700*/  MOV R14, UR44 ;  /* 0x0000002c000e7c02 */ /* 0x000fc80008000f00 */
[----:B------:R-:W-:-:S13]  /*1a710*/  ISETP.NE.AND P3, PT, R14, 0x3, PT ;  /* 0x000000030e00780c */ /* 0x000fda0003f65270 */
[----:B------:R-:W-:Y:S05]  /*1a720*/  @!P3 BRA `(.L_x_198) ;  /* 0x000000000004b947 */ /* 0x000fea0003800000 */
[----:B------:R-:W-:Y:S01]  /*1a730*/  BPT.TRAP 0x1 ;  /* 0x000000040000795c */ /* 0x000fe20000300000 */
.L_x_198:
[----:B------:R-:W-:Y:S01]  /*1a740*/  LEA R14, R18, UR48, 0x3 ;  /* 0x00000030120e7c11 */ /* 0x000fe2000f8e18ff */
[----:B------:R-:W-:Y:S01]  /*1a750*/  BSSY B1, `(.L_x_199) ;  /* 0x0000004000017945 */ /* 0x000fe20003800000 */
[----:B------:R-:W-:-:S04]  /*1a760*/  SHF.L.U32 R15, R19, 0x1f, RZ ;  /* 0x0000001f130f7819 */ /* 0x000fc800000006ff */
[----:B------:R-:W1:Y:S02]  /*1a770*/  SYNCS.PHASECHK.TRANS64.TRYWAIT P2, [R14+URZ+0x60], R15 ;  /* 0x0000600f0e0075a7 */ /* 0x000e64000804017f */
[----:B-1----:R-:W-:Y:S05]  /*1a780*/  @!P2 BRA `(.L_x_200) ;  /* 0x0000006400c8a947 */ /* 0x002fea0003800000 */
.L_x_391:
[----:B------:R-:W-:Y:S05]  /*1a790*/  BSYNC B1 ;  /* 0x0000000000017941 */ /* 0x000fea0003800000 */
.L_x_199:
        /* <DEDUP_REMOVED lines=22> */
.L_x_202:
[----:B------:R-:W-:Y:S05]  /*1a900*/  BSYNC B1 ;  /* 0x0000000000017941 */ /* 0x000fea0003800000 */
.L_x_201:
        /* <DEDUP_REMOVED lines=8> */
.L_x_203:
        /* <DEDUP_REMOVED lines=15> */
.L_x_197:
[----:B------:R-:W-:Y:S05]  /*1aa80*/  BSYNC B0 ;  /* 0x0000000000007941 */ /* 0x000fea0003800000 */
.L_x_196:
        /* <DEDUP_REMOVED lines=82> */
.L_x_204:
        /* <DEDUP_REMOVED lines=27> */
.L_x_206:
[----:B------:R-:W-:Y:S05]  /*1b160*/  BSYNC B0 ;  /* 0x0000000000007941 */ /* 0x000fea0003800000 */
.L_x_205:
[----:B------:R-:W-:Y:S04]  /*1b170*/  BSSY B0, `(.L_x_207) ;  /* 0x000003a000007945 */ /* 0x000fe80003800000 */
[----:B------:R-:W-:Y:S05]  /*1b180*/  @P1 BRA `(.L_x_208) ;  /* 0x0000000000e01947 */ /* 0x000fea0003800000 */
[----:B------:R-:W-:-:S04]  /*1b190*/  MOV R14, UR44 ;  /* 0x0000002c000e7c02 */ /* 0x000fc80008000f00 */
[----:B------:R-:W-:-:S13]  /*1b1a0*/  ISETP.NE.AND P3, PT, R14, 0x3, PT ;  /* 0x000000030e00780c */ /* 0x000fda0003f65270 */
[----:B------:R-:W-:Y:S05]  /*1b1b0*/  @!P3 BRA `(.L_x_209) ;  /* 0x000000000004b947 */ /* 0x000fea0003800000 */
[----:B------:R-:W-:Y:S01]  /*1b1c0*/  BPT.TRAP 0x1 ;  /* 0x000000040000795c */ /* 0x000fe20000300000 */
.L_x_209:
[----:B------:R-:W-:Y:S01]  /*1b1d0*/  LEA R14, R18, UR48, 0x3 ;  /* 0x00000030120e7c11 */ /* 0x000fe2000f8e18ff */
[----:B------:R-:W-:Y:S01]  /*1b1e0*/  BSSY B1, `(.L_x_210) ;  /* 0x0000004000017945 */ /* 0x000fe20003800000 */
[----:B------:R-:W-:-:S04]  /*1b1f0*/  SHF.L.U32 R15, R19, 0x1f, RZ ;  /* 0x0000001f130f7819 */ /* 0x000fc800000006ff */
[----:B------:R-:W1:Y:S02]  /*1b200*/  SYNCS.PHASECHK.TRANS64.TRYWAIT P2, [R14+URZ+0x60], R15 ;  /* 0x0000600f0e0075a7 */ /* 0x000e64000804017f */
[----:B-1----:R-:W-:Y:S05]  /*1b210*/  @!P2 BRA `(.L_x_211) ;  /* 0x0000005c0038a947 */ /* 0x002fea0003800000 */
.L_x_392:
[----:B------:R-:W-:Y:S05]  /*1b220*/  BSYNC B1 ;  /* 0x0000000000017941 */ /* 0x000fea0003800000 */
.L_x_210:
        /* <DEDUP_REMOVED lines=22> */
.L_x_213:
[----:B------:R-:W-:Y:S05]  /*1b390*/  BSYNC B1 ;  /* 0x0000000000017941 */ /* 0x000fea0003800000 */
.L_x_212:
        /* <DEDUP_REMOVED lines=8> */
.L_x_214:
        /* <DEDUP_REMOVED lines=15> */
.L_x_208:
[----:B------:R-:W-:Y:S05]  /*1b510*/  BSYNC B0 ;  /* 0x0000000000007941 */ /* 0x000fea0003800000 */
.L_x_207:
[----:B------:R-:W2:Y:S04]  /*1b520*/  LDL.LU R15, [R1+0x260] ;  /* 0x00026000010f7983 */ /* 0x000ea80000300800 */
[----:B------:R-:W3:Y:S04]  /*1b530*/  LDL.LU R21, [R1+0x264] ;  /* 0x0002640001157983 */ /* 0x000ee80000300800 */
[----:B------:R-:W4:Y:S04]  /*1b540*/  LDL.LU R25, [R1+0x270] ;  /* 0x0002700001197983 */ /* 0x000f280000300800 */
[----:B------:R-:W5:Y:S04]  /*1b550*/  LDL.LU R27, [R1+0x274] ;  /* 0x00027400011b7983 */ /* 0x000f680000300800 */
        /* <DEDUP_REMOVED lines=11> */
[----:B------:R-:W5:Y:S01]  /*1b610*/  LDL.LU R24, [R1+0x29c] ;  /* 0x00029c0001187983 */ /* 0x000f620000300800 */
[----:B------:R-:W-:-:S02]  /*1b620*/  F2FP.F16.E4M3.UNPACK_B R14, R8 ;  /* 0x00000008ff0e723e */ /* 0x000fc400020006ff */
[----:B------:R-:W-:Y:S02]  /*1b630*/  F2FP.F16.E4M3.UNPACK_B R20, R8.H1 ;  /* 0x00000008ff14723e */ /* 0x000fe400030006ff */
[----:B------:R-:W-:Y:S01]  /*1b640*/  F2FP.F16.E4M3.UNPACK_B R26, R6 ;  /* 0x00000006ff1a723e */ /* 0x000fe200020006ff */
[C-C-:B--2---:R-:W-:Y:S01]  /*1b650*/  FFMA R15, R16.reuse, R15, R3.reuse ;  /* 0x0000000f100f7223 */ /* 0x144fe20000000003 */
[C-C-:B---3--:R-:W-:Y:S01]  /*1b660*/  FFMA R21, R16.reuse, R21, R3.reuse ;  /* 0x0000001510157223 */ /* 0x148fe20000000003 */
[C-C-:B----4-:R-:W-:Y:S01]  /*1b670*/  FFMA R25, R16.reuse, R25, R3.reuse ;  /* 0x0000001910197223 */ /* 0x150fe20000000003 */
[C-C-:B-----5:R-:W-:Y:S01]  /*1b680*/  FFMA R27, R16.reuse, R27, R3.reuse ;  /* 0x0000001b101b7223 */ /* 0x160fe20000000003 */
[C-C-:B------:R-:W-:Y:S01]  /*1b690*/  FFMA R33, R16.reuse, R33, R3.reuse ;  /* 0x0000002110217223 */ /* 0x140fe20000000003 */
[C-C-:B------:R-:W-:Y:S01]  /*1b6a0*/  FFMA R35, R16.reuse, R35, R3.reuse ;  /* 0x0000002310237223 */ /* 0x140fe20000000003 */
[C-C-:B------:R-:W-:Y:S01]  /*1b6b0*/  FFMA R41, R16.reuse, R36, R3.reuse ;  /* 0x0000002410297223 */ /* 0x140fe20000000003 */
[----:B------:R-:W-:Y:S01]  /*1b6c0*/  FFMA R43, R16, R22, R3 ;  /* 0x00000016102b7223 */ /* 0x000fe20000000003 */
[----:B------:R-:W-:-:S02]  /*1b6d0*/  HADD2.F32 R22, -RZ, R14.H0_H0 ;  /* 0x2000000eff167230 */ /* 0x000fc40000004100 */
[----:B------:R-:W-:Y:S02]  /*1b6e0*/  HADD2.F32 R14, -RZ, R14.H1_H1 ;  /* 0x3000000eff0e7230 */ /* 0x000fe40000004100 */
[----:B------:R-:W-:Y:S01]  /*1b6f0*/  FFMA R3, R16, R34, R5 ;  /* 0x0000002210037223 */ /* 0x000fe20000000005 */
[-C--:B------:R-:W-:Y:S01]  /*1b700*/  FFMA R15, R22, R2.reuse, R15 ;  /* 0x00000002160f7223 */ /* 0x080fe2000000000f */
[--C-:B------:R-:W-:Y:S02]  /*1b710*/  HADD2.F32 R22, -RZ, R26.reuse.H0_H0 ;  /* 0x2000001aff167230 */ /* 0x100fe40000004100 */
[----:B------:R-:W-:Y:S01]  /*1b720*/  FFMA R23, R16, R23, R5 ;  /* 0x0000001710177223 */ /* 0x000fe20000000005 */
[----:B------:R-:W-:Y:S01]  /*1b730*/  FFMA R14, R14, R2, R21 ;  /* 0x000000020e0e7223 */ /* 0x000fe20000000015 */
[----:B------:R-:W-:Y:S01]  /*1b740*/  HADD2.F32 R26, -RZ, R26.H1_H1 ;  /* 0x3000001aff1a7230 */ /* 0x000fe20000004100 */
[----:B------:R-:W-:Y:S01]  /*1b750*/  F2FP.F16.E4M3.UNPACK_B R21, R6.H1 ;  /* 0x00000006ff15723e */ /* 0x000fe200030006ff */
[----:B------:R-:W-:Y:S01]  /*1b760*/  FFMA R29, R16, R29, R5 ;  /* 0x0000001d101d7223 */ /* 0x000fe20000000005 */
[-C--:B------:R-:W-:Y:S01]  /*1b770*/  FFMA R25, R22, R2.reuse, R25 ;  /* 0x0000000216197223 */ /* 0x080fe20000000019 */
[----:B------:R-:W-:Y:S01]  /*1b780*/  F2FP.SATFINITE.RELU.E4M3.F32.PACK_AB_MERGE_C R14, R14, R15, RZ ;  /* 0x0000000f0e0e723e */ /* 0x000fe200048078ff */
[----:B------:R-:W-:Y:S01]  /*1b790*/  FFMA R22, R26, R2, R27 ;  /* 0x000000021a167223 */ /* 0x000fe2000000001b */
[C-C-:B------:R-:W-:Y:S01]  /*1b7a0*/  FFMA R31, R16.reuse, R31, R5.reuse ;  /* 0x0000001f101f7223 */ /* 0x140fe20000000005 */
[----:B------:R-:W-:Y:S01]  /*1b7b0*/  HADD2.F32 R26, -RZ, R21.H1_H1 ;  /* 0x30000015ff1a7230 */ /* 0x000fe20000004100 */
[----:B------:R-:W-:Y:S01]  /*1b7c0*/  F2FP.F16.E4M3.UNPACK_B R27, R0.H1 ;  /* 0x00000000ff1b723e */ /* 0x000fe200030006ff */
[----:B------:R-:W-:Y:S01]  /*1b7d0*/  FFMA R37, R16, R32, R5 ;  /* 0x0000002010257223 */ /* 0x000fe20000000005 */
[----:B------:R-:W-:-:S03]  /*1b7e0*/  F2FP.SATFINITE.RELU.E4M3.F32.PACK_AB_MERGE_C R22, R22, R25, RZ ;  /* 0x000000191616723e */ /* 0x000fc600048078ff */
[--C-:B------:R-:W-:Y:S02]  /*1b7f0*/  HADD2.F32 R34, -RZ, R27.reuse.H0_H0 ;  /* 0x2000001bff227230 */ /* 0x100fe40000004100 */
[C-C-:B------:R-:W-:Y:S01]  /*1b800*/  FFMA R39, R16.reuse, R30, R5.reuse ;  /* 0x0000001e10277223 */ /* 0x140fe20000000005 */
[----:B------:R-:W-:Y:S02]  /*1b810*/  HADD2.F32 R36, -RZ, R27.H1_H1 ;  /* 0x3000001bff247230 */ /* 0x000fe40000004100 */
[C-C-:B------:R-:W-:Y:S01]  /*1b820*/  FFMA R45, R16.reuse, R28, R5.reuse ;  /* 0x0000001c102d7223 */ /* 0x140fe20000000005 */
[----:B------:R-:W-:Y:S01]  /*1b830*/  FFMA R5, R16, R24, R5 ;  /* 0x0000001810057223 */ /* 0x000fe20000000005 */
[--C-:B------:R-:W-:Y:S02]  /*1b840*/  HADD2.F32 R24, -RZ, R20.reuse.H0_H0 ;  /* 0x20000014ff187230 */ /* 0x100fe40000004100 */
[----:B------:R-:W-:Y:S01]  /*1b850*/  FFMA R45, R34, R2, R45 ;  /* 0x00000002222d7223 */ /* 0x000fe2000000002d */
[----:B------:R-:W-:-:S02]  /*1b860*/  HADD2.F32 R20, -RZ, R20.H1_H1 ;  /* 0x30000014ff147230 */ /* 0x000fc40000004100 */
[-C--:B------:R-:W-:Y:S01]  /*1b870*/  FFMA R3, R24, R2.reuse, R3 ;  /* 0x0000000218037223 */ /* 0x080fe20000000003 */
[----:B------:R-:W-:Y:S02]  /*1b880*/  HADD2.F32 R24, -RZ, R21.H0_H0 ;  /* 0x20000015ff187230 */ /* 0x000fe40000004100 */
[----:B------:R-:W-:Y:S01]  /*1b890*/  FFMA R20, R20, R2, R23 ;  /* 0x0000000214147223 */ /* 0x000fe20000000017 */
[-C--:B------:R-:W-:Y:S02]  /*1b8a0*/  F2FP.F16.E4M3.UNPACK_B R23, R4.reuse ;  /* 0x00000004ff17723e */ /* 0x080fe400020006ff */
[----:B------:R-:W-:Y:S01]  /*1b8b0*/  F2FP.F16.E4M3.UNPACK_B R21, R4.H1 ;  /* 0x00000004ff15723e */ /* 0x000fe200030006ff */
[-C--:B------:R-:W-:Y:S01]  /*1b8c0*/  FFMA R29, R24, R2.reuse, R29 ;  /* 0x00000002181d7223 */ /* 0x080fe2000000001d */
[----:B------:R-:W-:Y:S01]  /*1b8d0*/  FFMA R24, R26, R2, R31 ;  /* 0x000000021a187223 */ /* 0x000fe2000000001f */
[--C-:B------:R-:W-:Y:S01]  /*1b8e0*/  HADD2.F32 R28, -RZ, R23.reuse.H0_H0 ;  /* 0x20000017ff1c7230 */ /* 0x100fe20000004100 */
[----:B------:R-:W-:Y:S01]  /*1b8f0*/  F2FP.SATFINITE.RELU.E4M3.F32.PACK_AB_MERGE_C R20, R20, R3, RZ ;  /* 0x000000031414723e */ /* 0x000fe200048078ff */
[----:B------:R-:W-:Y:S01]  /*1b900*/  HADD2.F32 R30, -RZ, R23.H1_H1 ;  /* 0x30000017ff1e7230 */ /* 0x000fe20000004100 */
[----:B------:R-:W-:Y:S01]  /*1b910*/  F2FP.F16.E4M3.UNPACK_B R23, R0 ;  /* 0x00000000ff17723e */ /* 0x000fe200020006ff */
[----:B------:R-:W-:-:S02]  /*1b920*/  HADD2.F32 R32, -RZ, R21.H0_H0 ;  /* 0x20000015ff207230 */ /* 0x000fc40000004100 */
[-C--:B------:R-:W-:Y:S01]  /*1b930*/  FFMA R33, R28, R2.reuse, R33 ;  /* 0x000000021c217223 */ /* 0x080fe20000000021 */
[----:B------:R-:W-:Y:S02]  /*1b940*/  HADD2.F32 R28, -RZ, R21.H1_H1 ;  /* 0x30000015ff1c7230 */ /* 0x000fe40000004100 */
[-C--:B------:R-:W-:Y:S01]  /*1b950*/  FFMA R26, R30, R2.reuse, R35 ;  /* 0x000000021e1a7223 */ /* 0x080fe20000000023 */
[--C-:B------:R-:W-:Y:S02]  /*1b960*/  HADD2.F32 R30, -RZ, R23.reuse.H0_H0 ;  /* 0x20000017ff1e7230 */ /* 0x100fe40000004100 */
[-C--:B------:R-:W-:Y:S01]  /*1b970*/  FFMA R37, R32, R2.reuse, R37 ;  /* 0x0000000220257223 */ /* 0x080fe20000000025 */
[----:B------:R-:W-:Y:S02]  /*1b980*/  HADD2.F32 R32, -RZ, R23.H1_H1 ;  /* 0x30000017ff207230 */ /* 0x000fe40000004100 */
[-C--:B------:R-:W-:Y:S01]  /*1b990*/  FFMA R28, R28, R2.reuse, R39 ;  /* 0x000000021c1c7223 */ /* 0x080fe20000000027 */
[----:B------:R-:W-:Y:S01]  /*1b9a0*/  F2FP.SATFINITE.RELU.E4M3.F32.PACK_AB_MERGE_C R24, R24, R29, RZ ;  /* 0x0000001d1818723e */ /* 0x000fe200048078ff */
[-C--:B------:R-:W-:Y:S01]  /*1b9b0*/  FFMA R41, R30, R2.reuse, R41 ;  /* 0x000000021e297223 */ /* 0x080fe20000000029 */
[----:B------:R-:W-:Y:S01]  /*1b9c0*/  F2FP.SATFINITE.RELU.E4M3.F32.PACK_AB_MERGE_C R33, R26, R33, RZ ;  /* 0x000000211a21723e */ /* 0x000fe200048078ff */
[-C--:B------:R-:W-:Y:S01]  /*1b9d0*/  FFMA R30, R32, R2.reuse, R43 ;  /* 0x00000002201e7223 */ /* 0x080fe2000000002b */
[----:B------:R-:W-:Y:S01]  /*1b9e0*/  FFMA R32, R36, R2, R5 ;  /* 0x0000000224207223 */ /* 0x000fe20000000005 */
[----:B------:R-:W-:-:S03]  /*1b9f0*/  F2FP.SATFINITE.RELU.E4M3.F32.PACK_AB_MERGE_C R37, R28, R37, RZ ;  /* 0x000000251c25723e */ /* 0x000fc600048078ff */
[----:B------:R-:W-:Y:S02]  /*1ba00*/  F2FP.SATFINITE.RELU.E4M3.F32.PACK_AB_MERGE_C R41, R30, R41, RZ ;  /* 0x000000291e29723e */ /* 0x000fe400048078ff */
[----:B------:R-:W-:Y:S01]  /*1ba10*/  F2FP.SATFINITE.RELU.E4M3.F32.PACK_AB_MERGE_C R45, R32, R45, RZ ;  /* 0x0000002d202d723e */ /* 0x000fe200048078ff */
[----:B------:R-:W-:Y:S06]  /*1ba20*/  @P0 BRA `(.L_x_215) ;  /* 0x0000000000040947 */ /* 0x000fec0003800000 */
[----:B------:R-:W-:-:S04]  /*1ba30*/  DEPBAR.LE SB0, 0x1 ;  /* 0x000080400000791a */ /* 0x000fc80000000000 */
.L_x_215:
        /* <DEDUP_REMOVED lines=27> */
.L_x_217:
[----:B------:R-:W-:Y:S05]  /*1bbf0*/  BSYNC B0 ;  /* 0x0000000000007941 */ /* 0x000fea0003800000 */
.L_x_216:
[----:B------:R-:W-:Y:S04]  /*1bc00*/  BSSY B0, `(.L_x_218) ;  /* 0x0000035000007945 */ /* 0x000fe80003800000 */
[----:B------:R-:W-:Y:S05]  /*1bc10*/  @P1 BRA `(.L_x_219) ;  /* 0x0000000000cc1947 */ /* 0x000fea0003800000 */
[----:B------:R-:W-:-:S04]  /*1bc20*/  MOV R3, UR44 ;  /* 0x0000002c00037c02 */ /* 0x000fc80008000f00 */
[----:B------:R-:W-:-:S13]  /*1bc30*/  ISETP.NE.AND P2, PT, R3, 0x3, PT ;  /* 0x000000030300780c */ /* 0x000fda0003f45270 */
[----:B------:R-:W-:Y:S05]  /*1bc40*/  @!P2 BRA `(.L_x_220) ;  /* 0x000000000004a947 */ /* 0x000fea0003800000 */
[----:B------:R-:W-:Y:S01]  /*1bc50*/  BPT.TRAP 0x1 ;  /* 0x000000040000795c */ /* 0x000fe20000300000 */
.L_x_220:
[----:B------:R-:W-:Y:S01]  /*1bc60*/  SHF.L.U32 R3, R19, 0x1f, RZ ;  /* 0x0000001f13037819 */ /* 0x000fe200000006ff */
[----:B------:R-:W-:Y:S01]  /*1bc70*/  BSSY B1, `(.L_x_221) ;  /* 0x0000004000017945 */ /* 0x000fe20003800000 */
[----:B------:R-:W-:-:S04]  /*1bc80*/  LEA R14, R18, UR48, 0x3 ;  /* 0x00000030120e7c11 */ /* 0x000fc8000f8e18ff */
[----:B------:R-:W1:Y:S02]  /*1bc90*/  SYNCS.PHASECHK.TRANS64.TRYWAIT P1, [R14+URZ+0x60], R3 ;  /* 0x000060030e0075a7 */ /* 0x000e64000802017f */
[----:B-1----:R-:W-:Y:S05]  /*1bca0*/  @!P1 BRA `(.L_x_222) ;  /* 0x0000005000a89947 */ /* 0x002fea0003800000 */
.L_x_393:
[----:B------:R-:W-:Y:S05]  /*1bcb0*/  BSYNC B1 ;  /* 0x0000000000017941 */ /* 0x000fea0003800000 */
.L_x_221:
[----:B------:R-:W-:Y:S04]  /*1bcc0*/  BSSY B1, `(.L_x_223) ;  /* 0x0000016000017945 */ /* 0x000fe80003800000 */
[----:B------:R-:W-:Y:S05]  /*1bcd0*/  @P4 BRA `(.L_x_224) ;  /* 0x0000000000504947 */ /* 0x000fea0003800000 */
[----:B------:R-:W2:Y:S01]  /*1bce0*/  S2R R5, SR_TID.X ;  /* 0x0000000000057919 */ /* 0x000ea20000002100 */
[----:B------:R-:W-:-:S04]  /*1bcf0*/  LEA R0, R18, R17, 0xc ;  /* 0x0000001112007211 */ /* 0x000fc800078e60ff */
[----:B-1----:R-:W-:Y:S01]  /*1bd00*/  IADD3 R3, R0, UR48, RZ ;  /* 0x0000003000037c10 */ /* 0x002fe2000fffe0ff */
[----:B------:R-:W-:Y:S04]  /*1bd10*/  LDS.U16 R8, [R0+UR48+0x200] ;  /* 0x0002003000087984 */ /* 0x000fe80008000400 */
[----:B------:R-:W-:Y:S01]  /*1bd20*/  LDS.U16 R6, [R0+UR48+0x208] ;  /* 0x0002083000067984 */ /* 0x000fe20008000400 */
[----:B--2---:R-:W-:-:S04]  /*1bd30*/  SHF.R.U32.HI R5, RZ, 0x4, R5 ;  /* 0x00000004ff057819 */ /* 0x004fc80000011605 */
[----:B------:R-:W-:Y:S02]  /*1bd40*/  LOP3.LUT P1, RZ, R5, 0x1, RZ, 0xc0, !PT ;  /* 0x0000000105ff7812 */ /* 0x000fe4000782c0ff */
[----:B------:R-:W-:-:S04]  /*1bd50*/  MOV R5, 0x8 ;  /* 0x0000000800057802 */ /* 0x000fc80000000f00 */
[----:B------:R-:W-:-:S04]  /*1bd60*/  SEL R5, R5, 0xfffffff8, !P1 ;  /* 0xfffffff805057807 */ /* 0x000fc80004800000 */
[----:B------:R-:W-:Y:S02]  /*1bd70*/  LEA R18, R5, R3, 0x1 ;  /* 0x0000000305127211 */ /* 0x000fe400078e08ff */
[----:B------:R-:W1:Y:S04]  /*1bd80*/  LDS.U16 R3, [R0+UR48+0x100] ;  /* 0x0001003000037984 */ /* 0x000e680008000400 */
[----:B------:R-:W2:Y:S04]  /*1bd90*/  LDS.U16 R5, [R0+UR48+0x108] ;  /* 0x0001083000057984 */ /* 0x000ea80008000400 */
[----:B------:R-:W-:Y:S04]  /*1bda0*/  LDS.U16 R4, [R18+0x200] ;  /* 0x0002000012047984 */ /* 0x000fe80000000400 */
[----:B------:R-:W3:Y:S04]  /*1bdb0*/  LDS.U16 R15, [R18+0x100] ;  /* 0x00010000120f7984 */ /* 0x000ee80000000400 */
[----:B------:R-:W-:Y:S04]  /*1bdc0*/  LDS.U16 R14, [R18+0x208] ;  /* 0x00020800120e7984 */ /* 0x000fe80000000400 */
[----:B------:R-:W4:Y:S01]  /*1bdd0*/  LDS.U16 R19, [R18+0x108] ;  /* 0x0001080012137984 */ /* 0x000f220000000400 */
[----:B-1----:R-:W-:-:S02]  /*1bde0*/  PRMT R8, R3, 0x5410, R8 ;  /* 0x0000541003087816 */ /* 0x002fc40000000008 */
[----:B--2---:R-:W-:Y:S02]  /*1bdf0*/  PRMT R6, R5, 0x5410, R6 ;  /* 0x0000541005067816 */ /* 0x004fe40000000006 */
[----:B---3--:R-:W-:Y:S02]  /*1be00*/  PRMT R4, R15, 0x5410, R4 ;  /* 0x000054100f047816 */ /* 0x008fe40000000004 */
[----:B----4-:R-:W-:-:S07]  /*1be10*/  PRMT R0, R19, 0x5410, R14 ;  /* 0x0000541013007816 */ /* 0x010fce000000000e */
.L_x_224:
[----:B------:R-:W-:Y:S05]  /*1be20*/  BSYNC B1 ;  /* 0x0000000000017941 */ /* 0x000fea0003800000 */
.L_x_223:
        /* <DEDUP_REMOVED lines=8> */
.L_x_225:
[----:B-1----:R-:W1:Y:S01]  /*1beb0*/  S2R R14, SR_CgaCtaId ;  /* 0x00000000000e7919 */ /* 0x002e620000008800 */
[C---:B------:R-:W-:Y:S02]  /*1bec0*/  LEA R3, R11.reuse, UR48, 0x3 ;  /* 0x000000300b037c11 */ /* 0x040fe4000f8e18ff */
[----:B------:R-:W-:Y:S02]  /*1bed0*/  IADD3 R11, R11, 0x1, RZ ;  /* 0x000000010b0b7810 */ /* 0x000fe40007ffe0ff */
[----:B------:R-:W-:Y:S02]  /*1bee0*/  IADD3 R3, R3, 0x80, RZ ;  /* 0x0000008003037810 */ /* 0x000fe40007ffe0ff */
[----:B------:R-:W-:-:S04]  /*1bef0*/  ISETP.NE.AND P1, PT, R11, 0x4, PT ;  /* 0x000000040b00780c */ /* 0x000fc80003f25270 */
[----:B------:R-:W-:Y:S02]  /*1bf00*/  SEL R11, R11, RZ, P1 ;  /* 0x000000ff0b0b7207 */ /* 0x000fe40000800000 */
[----:B-1----:R-:W-:-:S04]  /*1bf10*/  PRMT R3, R14, 0x654, R3 ;  /* 0x000006540e037816 */ /* 0x002fc80000000003 */
[----:B--2---:R1:W-:Y:S02]  /*1bf20*/  SYNCS.ARRIVE.TRANS64.RED.A1T0 RZ, [R3+URZ], RZ ;  /* 0x000000ff03ff79a7 */ /* 0x0043e4000810043f */
[----:B-1----:R-:W-:-:S04]  /*1bf30*/  SEL R3, RZ, 0x1, P1 ;  /* 0x00000001ff037807 */ /* 0x002fc80000800000 */
[----:B------:R-:W-:-:S07]  /*1bf40*/  LOP3.LUT R12, R12, R3, RZ, 0x3c, !PT ;  /* 0x000000030c0c7212 */ /* 0x000fce00078e3cff */
.L_x_219:
[----:B------:R-:W-:Y:S05]  /*1bf50*/  BSYNC B0 ;  /* 0x0000000000007941 */ /* 0x000fea0003800000 */
.L_x_218:
        /* <DEDUP_REMOVED lines=16> */
[----:B------:R-:W-:-:S02]  /*1c060*/  F2FP.F16.E4M3.UNPACK_B R20, R0.H1 ;  /* 0x00000000ff14723e */ /* 0x000fc400030006ff */
[-C--:B------:R-:W-:Y:S02]  /*1c070*/  F2FP.F16.E4M3.UNPACK_B R14, R8.reuse ;  /* 0x00000008ff0e723e */ /* 0x080fe400020006ff */
[----:B------:R-:W-:Y:S01]  /*1c080*/  F2FP.F16.E4M3.UNPACK_B R8, R8.H1 ;  /* 0x00000008ff08723e */ /* 0x000fe200030006ff */
[C-C-:B--2---:R-:W-:Y:S01]  /*1c090*/  FFMA R3, R16.reuse, R3, R7.reuse ;  /* 0x0000000310037223 */ /* 0x144fe20000000007 */
[C-C-:B---3--:R-:W-:Y:S01]  /*1c0a0*/  FFMA R5, R16.reuse, R5, R7.reuse ;  /* 0x0000000510057223 */ /* 0x148fe20000000007 */
[C-C-:B----4-:R-:W-:Y:S01]  /*1c0b0*/  FFMA R19, R16.reuse, R19, R7.reuse ;  /* 0x0000001310137223 */ /* 0x150fe20000000007 */
[C-C-:B-----5:R-:W-:Y:S01]  /*1c0c0*/  FFMA R21, R16.reuse, R21, R7.reuse ;  /* 0x0000001510157223 */ /* 0x160fe20000000007 */
[C-C-:B------:R-:W-:Y:S01]  /*1c0d0*/  FFMA R27, R16.reuse, R27, R7.reuse ;  /* 0x0000001b101b7223 */ /* 0x140fe20000000007 */
[C-C-:B------:R-:W-:Y:S01]  /*1c0e0*/  FFMA R29, R16.reuse, R29, R7.reuse ;  /* 0x0000001d101d7223 */ /* 0x140fe20000000007 */
[C-C-:B------:R-:W-:Y:S01]  /*1c0f0*/  FFMA R35, R16.reuse, R31, R7.reuse ;  /* 0x0000001f10237223 */ /* 0x140fe20000000007 */
[C---:B------:R-:W-:Y:S01]  /*1c100*/  FFMA R37, R16.reuse, R30, R7 ;  /* 0x0000001e10257223 */ /* 0x040fe20000000007 */
[C-C-:B------:R-:W-:Y:S01]  /*1c110*/  FFMA R7, R16.reuse, R28, R9.reuse ;  /* 0x0000001c10077223 */ /* 0x140fe20000000009 */
[C-C-:B------:R-:W-:Y:S01]  /*1c120*/  FFMA R15, R16.reuse, R15, R9.reuse ;  /* 0x0000000f100f7223 */ /* 0x140fe20000000009 */
[C-C-:B------:R-:W-:Y:S01]  /*1c130*/  FFMA R23, R16.reuse, R23, R9.reuse ;  /* 0x0000001710177223 */ /* 0x140fe20000000009 */
[C-C-:B------:R-:W-:Y:S01]  /*1c140*/  FFMA R25, R16.reuse, R25, R9.reuse ;  /* 0x0000001910197223 */ /* 0x140fe20000000009 */
[C-C-:B------:R-:W-:Y:S01]  /*1c150*/  FFMA R31, R16.reuse, R26, R9.reuse ;  /* 0x0000001a101f7223 */ /* 0x140fe20000000009 */
[----:B------:R-:W-:Y:S01]  /*1c160*/  FFMA R33, R16, R22, R9 ;  /* 0x0000001610217223 */ /* 0x000fe20000000009 */
[----:B------:R-:W-:-:S02]  /*1c170*/  HADD2.F32 R22, -RZ, R20.H1_H1 ;  /* 0x30000014ff167230 */ /* 0x000fc40000004100 */
[----:B------:R-:W-:Y:S02]  /*1c180*/  HADD2.F32 R20, -RZ, R20.H0_H0 ;  /* 0x20000014ff147230 */ /* 0x000fe40000004100 */
[----:B------:R-:W-:Y:S01]  /*1c190*/  FFMA R39, R16, R18, R9 ;  /* 0x0000001210277223 */ /* 0x000fe20000000009 */
[--C-:B------:R-:W-:Y:S02]  /*1c1a0*/  HADD2.F32 R18, -RZ, R14.reuse.H0_H0 ;  /* 0x2000000eff127230 */ /* 0x100fe40000004100 */
[----:B------:R-:W-:Y:S02]  /*1c1b0*/  HADD2.F32 R14, -RZ, R14.H1_H1 ;  /* 0x3000000eff0e7230 */ /* 0x000fe40000004100 */
[----:B------:R-:W-:Y:S01]  /*1c1c0*/  FFMA R28, R22, R2, R39 ;  /* 0x00000002161c7223 */ /* 0x000fe20000000027 */
[----:B------:R-:W-:Y:S01]  /*1c1d0*/  FFMA R9, R16, R24, R9 ;  /* 0x0000001810097223 */ /* 0x000fe20000000009 */
[----:B------:R-:W-:Y:S01]  /*1c1e0*/  FFMA R22, R18, R2, R3 ;  /* 0x0000000212167223 */ /* 0x000fe20000000003 */
[--C-:B------:R-:W-:Y:S01]  /*1c1f0*/  HADD2.F32 R18, -RZ, R8.reuse.H0_H0 ;  /* 0x20000008ff127230 */ /* 0x100fe20000004100 */
[-C--:B------:R-:W-:Y:S01]  /*1c200*/  F2FP.F16.E4M3.UNPACK_B R3, R6.reuse ;  /* 0x00000006ff03723e */ /* 0x080fe200020006ff */
[----:B------:R-:W-:Y:S01]  /*1c210*/  HADD2.F32 R8, -RZ, R8.H1_H1 ;  /* 0x30000008ff087230 */ /* 0x000fe20000004100 */
[----:B------:R-:W-:Y:S01]  /*1c220*/  F2FP.F16.E4M3.UNPACK_B R6, R6.H1 ;  /* 0x00000006ff06723e */ /* 0x000fe200030006ff */
[-C--:B------:R-:W-:Y:S01]  /*1c230*/  FFMA R5, R14, R2.reuse, R5 ;  /* 0x000000020e057223 */ /* 0x080fe20000000005 */
[----:B------:R-:W-:Y:S01]  /*1c240*/  FFMA R7, R18, R2, R7 ;  /* 0x0000000212077223 */ /* 0x000fe20000000007 */
[----:B------:R-:W-:-:S02]  /*1c250*/  HADD2.F32 R14, -RZ, R3.H0_H0 ;  /* 0x20000003ff0e7230 */ /* 0x000fc40000004100 */
[----:B------:R-:W-:Y:S01]  /*1c260*/  FFMA R24, R8, R2, R15 ;  /* 0x0000000208187223 */ /* 0x000fe2000000000f */
[----:B------:R-:W-:Y:S01]  /*1c270*/  HADD2.F32 R18, -RZ, R3.H1_H1 ;  /* 0x30000003ff127230 */ /* 0x000fe20000004100 */
[----:B------:R-:W-:Y:S01]  /*1c280*/  F2FP.F16.E4M3.UNPACK_B R3, R4 ;  /* 0x00000004ff03723e */ /* 0x000fe200020006ff */
[--C-:B------:R-:W-:Y:S02]  /*1c290*/  HADD2.F32 R8, -RZ, R6.reuse.H0_H0 ;  /* 0x20000006ff087230 */ /* 0x100fe40000004100 */
[----:B------:R-:W-:Y:S01]  /*1c2a0*/  FFMA R19, R14, R2, R19 ;  /* 0x000000020e137223 */ /* 0x000fe20000000013 */
[----:B------:R-:W-:Y:S01]  /*1c2b0*/  HADD2.F32 R6, -RZ, R6.H1_H1 ;  /* 0x30000006ff067230 */ /* 0x000fe20000004100 */
[----:B------:R-:W-:Y:S01]  /*1c2c0*/  F2FP.F16.E4M3.UNPACK_B R4, R4.H1 ;  /* 0x00000004ff04723e */ /* 0x000fe200030006ff */
[--C-:B------:R-:W-:Y:S02]  /*1c2d0*/  HADD2.F32 R14, -RZ, R3.reuse.H1_H1 ;  /* 0x30000003ff0e7230 */ /* 0x100fe40000004100 */
[----:B------:R-:W-:Y:S01]  /*1c2e0*/  FFMA R23, R8, R2, R23 ;  /* 0x0000000208177223 */ /* 0x000fe20000000017 */
[----:B------:R-:W-:Y:S01]  /*1c2f0*/  HADD2.F32 R8, -RZ, R3.H0_H0 ;  /* 0x20000003ff087230 */ /* 0x000fe20000004100 */
[----:B------:R-:W-:Y:S01]  /*1c300*/  F2FP.F16.E4M3.UNPACK_B R3, R0 ;  /* 0x00000000ff03723e */ /* 0x000fe200020006ff */
[----:B------:R-:W-:Y:S01]  /*1c310*/  FFMA R26, R6, R2, R25 ;  /* 0x00000002061a7223 */ /* 0x000fe20000000019 */
[----:B------:R-:W-:-:S02]  /*1c320*/  HADD2.F32 R0, -RZ, R4.H0_H0 ;  /* 0x20000004ff007230 */ /* 0x000fc40000004100 */
[-C--:B------:R-:W-:Y:S01]  /*1c330*/  FFMA R18, R18, R2.reuse, R21 ;  /* 0x0000000212127223 */ /* 0x080fe20000000015 */
[-C--:B------:R-:W-:Y:S01]  /*1c340*/  FFMA R27, R8, R2.reuse, R27 ;  /* 0x00000002081b7223 */ /* 0x080fe2000000001b */
[----:B------:R-:W-:Y:S02]  /*1c350*/  HADD2.F32 R4, -RZ, R4.H1_H1 ;  /* 0x30000004ff047230 */ /* 0x000fe40000004100 */
[-C--:B------:R-:W-:Y:S01]  /*1c360*/  FFMA R14, R14, R2.reuse, R29 ;  /* 0x000000020e0e7223 */ /* 0x080fe2000000001d */
[--C-:B------:R-:W-:Y:S02]  /*1c370*/  HADD2.F32 R6, -RZ, R3.reuse.H0_H0 ;  /* 0x20000003ff067230 */ /* 0x100fe40000004100 */
[-C--:B------:R-:W-:Y:S01]  /*1c380*/  FFMA R0, R0, R2.reuse, R31 ;  /* 0x0000000200007223 */ /* 0x080fe2000000001f */
[----:B------:R-:W-:Y:S02]  /*1c390*/  HADD2.F32 R8, -RZ, R3.H1_H1 ;  /* 0x30000003ff087230 */ /* 0x000fe40000004100 */
[-C--:B------:R-:W-:Y:S01]  /*1c3a0*/  FFMA R33, R4, R2.reuse, R33 ;  /* 0x0000000204217223 */ /* 0x080fe20000000021 */
[-C--:B------:R-:W-:Y:S01]  /*1c3b0*/  FFMA R9, R20, R2.reuse, R9 ;  /* 0x0000000214097223 */ /* 0x080fe20000000009 */
[----:B------:R-:W-:Y:S01]  /*1c3c0*/  FFMA R6, R6, R2, R35 ;  /* 0x0000000206067223 */ /* 0x000fe20000000023 */
[----:B------:R-:W-:Y:S01]  /*1c3d0*/  F2FP.SATFINITE.RELU.E4M3.F32.PACK_AB_MERGE_C R22, R5, R22, RZ ;  /* 0x000000160516723e */ /* 0x000fe200048078ff */
        /* <DEDUP_REMOVED lines=10> */
.L_x_226:
[----:B------:R-:W2:Y:S01]  /*1c480*/  LDL.LU R25, [R1+0x4b0] ;  /* 0x0004b00001197983 */ /* 0x000ea20000300800 */
        /* <DEDUP_REMOVED lines=16> */
[----:B---3--:R-:W3:Y:S02]  /*1c590*/  FENCE.VIEW.ASYNC.S ;  /* 0x00000000000073c6 */ /* 0x008ee40000000000 */
[----:B---3--:R-:W-:Y:S01]  /*1c5a0*/  BAR.SYNC.DEFER_BLOCKING 0x1, 0x100 ;  /* 0x0044000000007b1d */ /* 0x008fe20000010000 */
[----:B--2---:R-:W-:-:S05]  /*1c5b0*/  IADD3 R25, P1, R25, UR54, RZ ;  /* 0x0000003619197c10 */ /* 0x004fca000ff3e0ff */
[----:B------:R1:W-:Y:S01]  /*1c5c0*/  STL [R1+0x4b0], R25 ;  /* 0x0004b01901007387 */ /* 0x0003e20000100800 */
[----:B------:R-:W-:Y:S07]  /*1c5d0*/  @P0 BRA `(.L_x_228) ;  /* 0x0000000000200947 */ /* 0x000fee0003800000 */
[----:B------:R-:W-:Y:S02]  /*1c5e0*/  UIADD3 UR8, UP0, UR58, 0x4f0, URZ ;  /* 0x000004f03a087890 */ /* 0x000fe4000ff1e03f */
[----:B------:R-:W-:Y:S02]  /*1c5f0*/  UIADD3 UR6, UR42, 0x80, URZ ;  /* 0x000000802a067890 */ /* 0x000fe4000fffe03f */
[----:B------:R-:W-:Y:S02]  /*1c600*/  UIADD3 UR5, UR41, 0xe0, URZ ;  /* 0x000000e029057890 */ /* 0x000fe4000fffe03f */
[----:B------:R-:W-:Y:S02]  /*1c610*/  UIADD3 UR4, UR48, 0x5100, URZ ;  /* 0x0000510030047890 */ /* 0x000fe4000fffe03f */
[----:B------:R-:W-:Y:S01]  /*1c620*/  UIADD3.X UR9, URZ, UR59, URZ, UP0, !UPT ;  /* 0x0000003b3f097290 */ /* 0x000fe200087fe43f */
[----:B------:R-:W-:-:S08]  /*1c630*/  UMOV UR7, UR43 ;  /* 0x0000002b00077c82 */ /* 0x000fd00008000000 */
[----:B------:R2:W-:Y:S02]  /*1c640*/  UTMASTG.3D [UR4], [UR8] ;  /* 0x00000004080073b5 */ /* 0x0005e40008010000 */
[----:B--2---:R0:W-:Y:S02]  /*1c650*/  UTMACMDFLUSH ;  /* 0x00000000000079b7 */ /* 0x0041e40000000000 */
.L_x_228:
[----:B------:R-:W-:Y:S05]  /*1c660*/  BSYNC B0 ;  /* 0x0000000000007941 */ /* 0x000fea0003800000 */
.L_x_227:
[----:B-1----:R-:W2:Y:S01]  /*1c670*/  LDL.LU R27, [R1+0x4b4] ;  /* 0x0004b400011b7983 */ /* 0x002ea20000300800 */
[----:B------:R-:W-:Y:S01]  /*1c680*/  MOV R2, 0xffffffff ;  /* 0xffffffff00027802 */ /* 0x000fe20000000f00 */
[----:B------:R-:W-:Y:S01]  /*1c690*/  ULDC.64 UR4, c[0x0][0x8f8] ;  /* 0x00023e0000047ab9 */ /* 0x000fe20000000a00 */
[----:B------:R-:W-:Y:S01]  /*1c6a0*/  UMOV UR52, 0xffffffff ;  /* 0xffffffff00347882 */ /* 0x000fe20000000000 */
[----:B------:R-:W-:Y:S01]  /*1c6b0*/  ISETP.GE.U32.AND P0, PT, R25, UR4, PT ;  /* 0x0000000419007c0c */ /* 0x000fe2000bf06070 */
[----:B------:R-:W-:Y:S01]  /*1c6c0*/  UMOV UR43, 0xffffffff ;  /* 0xffffffff002b7882 */ /* 0x000fe20000000000 */
[----:B------:R-:W-:Y:S02]  /*1c6d0*/  PRMT R0, RZ, 0x7610, R0 ;  /* 0x00007610ff007816 */ /* 0x000fe40000000000 */
[----:B--2---:R-:W-:-:S04]  /*1c6e0*/  IADD3.X R27, R27, UR38, RZ, P1, !PT ;  /* 0x000000261b1b7c10 */ /* 0x004fc80008ffe4ff */
[----:B------:R-:W-:Y:S01]  /*1c6f0*/  ISETP.GE.U32.AND.EX P0, PT, R27, UR5, PT, P0 ;  /* 0x000000051b007c0c */ /* 0x000fe2000bf06100 */
[----:B------:R1:W-:Y:S04]  /*1c700*/  STL [R1+0x4b4], R27 ;  /* 0x0004b41b01007387 */ /* 0x0003e80000100800 */
[----:B------:R1:W-:Y:S08]  /*1c710*/  STL [R1+0x4c4], R2 ;  /* 0x0004c40201007387 */ /* 0x0003f00000100800 */
[----:B------:R-:W-:Y:S05]  /*1c720*/  @P0 BRA `(.L_x_229) ;  /* 0x00000004007c0947 */ /* 0x000fea0003800000 */
[----:B------:R-:W2:Y:S01]  /*1c730*/  S2R R14, SR_CTAID.X ;  /* 0x00000000000e7919 */ /* 0x000ea20000002500 */
[----:B------:R-:W3:Y:S01]  /*1c740*/  LDC.64 R8, c[0x0][0x8d0] ;  /* 0x00023400ff087b82 */ /* 0x000ee20000000a00 */
[----:B------:R-:W-:Y:S01]  /*1c750*/  ULDC UR4, c[0x0][0x150] ;  /* 0x0000540000047ab9 */ /* 0x000fe20000000800 */
[----:B------:R-:W-:Y:S01]  /*1c760*/  MOV R6, R25 ;  /* 0x0000001900067202 */ /* 0x000fe20000000f00 */
[----:B------:R-:W4:Y:S01]  /*1c770*/  S2R R24, SR_CTAID.Y ;  /* 0x0000000000187919 */ /* 0x000f220000002600 */
[----:B------:R-:W-:-:S04]  /*1c780*/  MOV R7, R27 ;  /* 0x0000001b00077202 */ /* 0x000fc80000000f00 */
[----:B------:R-:W1:Y:S08]  /*1c790*/  LDC R23, c[0x0][0x144] ;  /* 0x00005100ff177b82 */ /* 0x000e700000000800 */
[----:B------:R-:W1:Y:S08]  /*1c7a0*/  LDC R10, c[0x0][0x8d8] ;  /* 0x00023600ff0a7b82 */ /* 0x000e700000000800 */
[----:B------:R-:W1:Y:S01]  /*1c7b0*/  LDC.64 R20, c[0x0][0x8c8] ;  /* 0x00023200ff147b82 */ /* 0x000e620000000a00 */
[----:B---3--:R-:W-:-:S04]  /*1c7c0*/  ISETP.NE.U32.AND P0, PT, R8, RZ, PT ;  /* 0x000000ff0800720c */ /* 0x008fc80003f05070 */
[----:B------:R-:W-:Y:S02]  /*1c7d0*/  ISETP.NE.AND.EX P0, PT, R9, RZ, PT, P0 ;  /* 0x000000ff0900720c */ /* 0x000fe40003f05300 */
[----:B--2---:R-:W-:-:S05]  /*1c7e0*/  I2FP.F32.U32 R0, R14 ;  /* 0x0000000e00007245 */ /* 0x004fca0000201000 */
[----:B------:R-:W-:-:S04]  /*1c7f0*/  FMUL R0, R0, UR4 ;  /* 0x0000000400007c20 */ /* 0x000fc80008400000 */
[----:B------:R2:W3:Y:S02]  /*1c800*/  F2I.U32.TRUNC.NTZ R22, R0 ;  /* 0x0000000000167305 */ /* 0x0004e4000020f000 */
[----:B----4-:R-:W-:Y:S05]  /*1c810*/  @!P0 BRA `(.L_x_230) ;  /* 0x0000000000288947 */ /* 0x010fea0003800000 */
[----:B--2---:R-:W2:Y:S02]  /*1c820*/  LDC R0, c[0x0][0x8dc] ;  /* 0x00023700ff007b82 */ /* 0x004ea40000000800 */
[----:B--2---:R-:W-:-:S04]  /*1c830*/  IADD3 R7, P0, R25, R0, RZ ;  /* 0x0000000019077210 */ /* 0x004fc80007f1e0ff */
[----:B------:R-:W-:-:S05]  /*1c840*/  IADD3.X R15, RZ, R27, RZ, P0, !PT ;  /* 0x0000001bff0f7210 */ /* 0x000fca00007fe4ff */
[----:B-1----:R-:W-:-:S04]  /*1c850*/  IMAD.WIDE.U32 R2, R15, R8, RZ ;  /* 0x000000080f027225 */ /* 0x002fc800078e00ff */
[----:B------:R-:W-:-:S04]  /*1c860*/  IMAD.WIDE.U32 R4, P0, R7, R9, R2 ;  /* 0x0000000907047225 */ /* 0x000fc80007800002 */
[----:B------:R-:W-:Y:S01]  /*1c870*/  IMAD.WIDE.U32 R2, R7, R8, RZ ;  /* 0x0000000807027225 */ /* 0x000fe200078e00ff */
[----:B------:R-:W-:Y:S02]  /*1c880*/  IADD3.X R7, RZ, RZ, RZ, P0, !PT ;  /* 0x000000ffff077210 */ /* 0x000fe400007fe4ff */
[----:B------:R-:W-:Y:S02]  /*1c890*/  MOV R6, R5 ;  /* 0x0000000500067202 */ /* 0x000fe40000000f00 */
[----:B------:R-:W-:-:S05]  /*1c8a0*/  IADD3 RZ, P0, R3, R4, RZ ;  /* 0x0000000403ff7210 */ /* 0x000fca0007f1e0ff */
[----:B------:R-:W-:-:S08]  /*1c8b0*/  IMAD.WIDE.U32.X R6, R15, R9, R6, P0 ;  /* 0x000000090f067225 */ /* 0x000fd000000e0406 */
.L_x_230:
[-CC-:B-1----:R-:W-:Y:S01]  /*1c8c0*/  SHF.R.U64 R29, R6, R10.reuse, R7.reuse ;  /* 0x0000000a061d7219 */ /* 0x182fe20000001207 */
[----:B------:R-:W1:Y:S01]  /*1c8d0*/  LDC.64 R18, c[0x0][0x8e8] ;  /* 0x00023a00ff127b82 */ /* 0x000e620000000a00 */
[----:B--2---:R-:W-:Y:S01]  /*1c8e0*/  SHF.R.U32.HI R0, RZ, R10, R7 ;  /* 0x0000000aff007219 */ /* 0x004fe20000011607 */
[----:B------:R-:W-:Y:S01]  /*1c8f0*/  ULDC UR4, c[0x0][0x154] ;  /* 0x0000550000047ab9 */ /* 0x000fe20000000800 */
[----:B------:R-:W-:Y:S02]  /*1c900*/  IADD3 R5, P0, RZ, -R29, RZ ;  /* 0x8000001dff057210 */ /* 0x000fe40007f1e0ff */
[----:B------:R-:W-:Y:S02]  /*1c910*/  MOV R2, R25 ;  /* 0x0000001900027202 */ /* 0x000fe40000000f00 */
[----:B------:R-:W-:Y:S01]  /*1c920*/  IADD3.X R3, RZ, ~R0, RZ, P0, !PT ;  /* 0x80000000ff037210 */ /* 0x000fe200007fe4ff */
[----:B------:R-:W2:Y:S01]  /*1c930*/  LDC R4, c[0x0][0x8c0] ;  /* 0x00023000ff047b82 */ /* 0x000ea20000000800 */
[----:B---3--:R-:W-:-:S02]  /*1c940*/  IADD3 R22, -R22, RZ, RZ ;  /* 0x000000ff16167210 */ /* 0x008fc40007ffe1ff */
[----:B------:R-:W-:Y:S01]  /*1c950*/  MOV R7, 0x1 ;  /* 0x0000000100077802 */ /* 0x000fe20000000f00 */
[----:B------:R-:W-:Y:S01]  /*1c960*/  IMAD R0, R3, R20, RZ ;  /* 0x0000001403007224 */ /* 0x000fe200078e02ff */
[----:B------:R-:W-:Y:S01]  /*1c970*/  MOV R3, R27 ;  /* 0x0000001b00037202 */ /* 0x000fe20000000f00 */
[----:B------:R-:W-:Y:S02]  /*1c980*/  IMAD R23, R23, R22, R14 ;  /* 0x0000001617177224 */ /* 0x000fe400078e020e */
[----:B------:R-:W3:Y:S01]  /*1c990*/  LDC R6, c[0x0][0x8b0] ;  /* 0x00022c00ff067b82 */ /* 0x000ee20000000800 */
[----:B------:R-:W-:-:S04]  /*1c9a0*/  IMAD.WIDE.U32 R2, R5, R20, R2 ;  /* 0x0000001405027225 */ /* 0x000fc800078e0002 */
[----:B------:R-:W-:Y:S01]  /*1c9b0*/  IMAD R5, R5, R21, R0 ;  /* 0x0000001505057224 */ /* 0x000fe200078e0200 */
[----:B------:R-:W-:Y:S02]  /*1c9c0*/  I2FP.F32.U32 R0, R24 ;  /* 0x0000001800007245 */ /* 0x000fe40000201000 */
[----:B------:R-:W4:Y:S01]  /*1c9d0*/  LDC R26, c[0x0][0x900] ;  /* 0x00024000ff1a7b82 */ /* 0x000f220000000800 */
[----:B-1----:R-:W-:Y:S02]  /*1c9e0*/  ISETP.NE.U32.AND P0, PT, R18, RZ, PT ;  /* 0x000000ff1200720c */ /* 0x002fe40003f05070 */
[----:B------:R-:W-:Y:S01]  /*1c9f0*/  IADD3 R3, R3, R5, RZ ;  /* 0x0000000503037210 */ /* 0x000fe20007ffe0ff */
[----:B------:R-:W-:Y:S01]  /*1ca00*/  FMUL R0, R0, UR4 ;  /* 0x0000000400007c20 */ /* 0x000fe20008400000 */
[----:B------:R-:W-:Y:S02]  /*1ca10*/  ISETP.NE.AND.EX P0, PT, R19, RZ, PT, P0 ;  /* 0x000000ff1300720c */ /* 0x000fe40003f05300 */
[----:B------:R-:W-:Y:S01]  /*1ca20*/  MOV R5, 0xffffffff ;  /* 0xffffffff00057802 */ /* 0x000fe20000000f00 */
[----:B------:R-:W1:Y:S01]  /*1ca30*/  LDC R21, c[0x0][0x148] ;  /* 0x00005200ff157b82 */ /* 0x000e620000000800 */
[-CC-:B--2---:R-:W-:Y:S01]  /*1ca40*/  SHF.R.U64 R10, R2, R4.reuse, R3.reuse ;  /* 0x00000004020a7219 */ /* 0x184fe20000001203 */
[----:B------:R2:W1:Y:S01]  /*1ca50*/  F2I.U32.TRUNC.NTZ R14, R0 ;  /* 0x00000000000e7305 */ /* 0x000462000020f000 */
[----:B------:R-:W-:-:S05]  /*1ca60*/  SHF.R.U32.HI R3, RZ, R4, R3 ;  /* 0x00000004ff037219 */ /* 0x000fca0000011603 */
[----:B------:R-:W1:Y:S01]  /*1ca70*/  LDC R20, c[0x0][0x8a8] ;  /* 0x00022a00ff147b82 */ /* 0x000e620000000800 */
[-CC-:B---3--:R-:W-:Y:S02]  /*1ca80*/  SHF.R.U64 R8, R10, R6.reuse, R3.reuse ;  /* 0x000000060a087219 */ /* 0x188fe40000001203 */
[----:B------:R-:W-:-:S05]  /*1ca90*/  SHF.R.U32.HI R3, RZ, R6, R3 ;  /* 0x00000006ff037219 */ /* 0x000fca0000011603 */
[----:B------:R-:W3:Y:S01]  /*1caa0*/  LDC R22, c[0x0][0x8f0] ;  /* 0x00023c00ff167b82 */ /* 0x000ee20000000800 */
[-C--:B----4-:R-:W-:Y:S02]  /*1cab0*/  SHF.L.U32 R5, R5, R26.reuse, RZ ;  /* 0x0000001a05057219 */ /* 0x090fe400000006ff */
[-CC-:B------:R-:W-:Y:S02]  /*1cac0*/  SHF.R.U64 R15, R8, R26.reuse, R3.reuse ;  /* 0x0000001a080f7219 */ /* 0x180fe40000001203 */
[-C--:B------:R-:W-:Y:S02]  /*1cad0*/  SHF.R.U32.HI R3, RZ, R26.reuse, R3 ;  /* 0x0000001aff037219 */ /* 0x080fe40000011603 */
[----:B------:R-:W-:Y:S01]  /*1cae0*/  SHF.L.U32 R26, R7, R26, RZ ;  /* 0x0000001a071a7219 */ /* 0x000fe200000006ff */
[----:B------:R-:W4:Y:S01]  /*1caf0*/  LDC R27, c[0x0][0x8e0] ;  /* 0x00023800ff1b7b82 */ /* 0x000f220000000800 */
[----:B------:R-:W-:Y:S02]  /*1cb00*/  LOP3.LUT R25, RZ, R5, RZ, 0x33, !PT ;  /* 0x00000005ff197212 */ /* 0x000fe400078e33ff */
[----:B------:R-:W-:-:S05]  /*1cb10*/  MOV R2, R15 ;  /* 0x0000000f00027202 */ /* 0x000fca0000000f00 */
[----:B------:R-:W1:Y:S01]  /*1cb20*/  LDC R28, c[0x0][0x8b8] ;  /* 0x00022e00ff1c7b82 */ /* 0x000e620000000800 */
[----:B--2---:R-:W-:Y:S05]  /*1cb30*/  @!P0 BRA `(.L_x_231) ;  /* 0x0000000000288947 */ /* 0x004fea0003800000 */
        /* <DEDUP_REMOVED lines=10> */
.L_x_231:
[----:B------:R-:W2:Y:S01]  /*1cbe0*/  LDC R4, c[0x0][0x904] ;  /* 0x00024100ff047b82 */ /* 0x000ea20000000800 */
[----:B---3--:R-:W-:Y:S02]  /*1cbf0*/  SHF.R.U64 R0, R2, R22, R3 ;  /* 0x0000001602007219 */ /* 0x008fe40000001203 */
[----:B-1----:R-:W-:Y:S02]  /*1cc00*/  IADD3 R14, -R14, RZ, RZ ;  /* 0x000000ff0e0e7210 */ /* 0x002fe40007ffe1ff */
[----:B------:R-:W-:Y:S02]  /*1cc10*/  LOP3.LUT R5, R8, R25, RZ, 0xc0, !PT ;  /* 0x0000001908057212 */ /* 0x000fe400078ec0ff */
[----:B------:R-:W-:Y:S02]  /*1cc20*/  IADD3 R3, R20, -0x1, RZ ;  /* 0xffffffff14037810 */ /* 0x000fe40007ffe0ff */
[----:B------:R-:W-:Y:S01]  /*1cc30*/  IADD3 R2, -R0, RZ, RZ ;  /* 0x000000ff00027210 */ /* 0x000fe20007ffe1ff */
[----:B------:R-:W-:Y:S01]  /*1cc40*/  IMAD R0, R26, R0, R5 ;  /* 0x000000001a007224 */ /* 0x000fe200078e0205 */
[----:B------:R-:W-:-:S02]  /*1cc50*/  LOP3.LUT R3, R10, R3, RZ, 0xc0, !PT ;  /* 0x000000030a037212 */ /* 0x000fc400078ec0ff */
[----:B------:R-:W-:Y:S01]  /*1cc60*/  R2UR UR43, R29 ;  /* 0x000000001d2b72ca */ /* 0x000fe200000e0000 */
[----:B----4-:R-:W-:-:S04]  /*1cc70*/  IMAD R2, R2, R27, R15 ;  /* 0x0000001b02027224 */ /* 0x010fc800078e020f */
[----:B------:R-:W-:Y:S01]  /*1cc80*/  IMAD R3, R2, R20, R3 ;  /* 0x0000001402037224 */ /* 0x000fe200078e0203 */
[----:B--2---:R-:W-:-:S13]  /*1cc90*/  ISETP.NE.AND P0, PT, R4, 0x1, PT ;  /* 0x000000010400780c */ /* 0x004fda0003f05270 */
[----:B------:R-:W-:-:S04]  /*1cca0*/  @P0 IMAD R23, R21, R14, R24 ;  /* 0x0000000e15170224 */ /* 0x000fc800078e0218 */
[----:B------:R-:W-:-:S05]  /*1ccb0*/  IMAD R0, R0, R28, R23 ;  /* 0x0000001c00007224 */ /* 0x000fca00078e0217 */
[----:B------:R-:W-:Y:S02]  /*1ccc0*/  SEL R2, R3, R0, !P0 ;  /* 0x0000000003027207 */ /* 0x000fe40004000000 */
[----:B------:R-:W-:Y:S02]  /*1ccd0*/  SEL R3, R0, R3, !P0 ;  /* 0x0000000300037207 */ /* 0x000fe40004000000 */
[----:B------:R-:W-:Y:S02]  /*1cce0*/  R2UR UR52, R2 ;  /* 0x00000000023472ca */ /* 0x000fe400000e0000 */
[----:B------:R-:W-:Y:S01]  /*1ccf0*/  MOV R2, 0x1 ;  /* 0x0000000100027802 */ /* 0x000fe20000000f00 */
[----:B------:R2:W-:Y:S03]  /*1cd00*/  STL [R1+0x4c4], R3 ;  /* 0x0004c40301007387 */ /* 0x0005e60000100800 */
[----:B------:R-:W-:-:S09]  /*1cd10*/  PRMT R0, R2, 0x7610, R0 ;  /* 0x0000761002007816 */ /* 0x000fd20000000000 */
.L_x_229:
[----:B------:R-:W-:Y:S01]  /*1cd20*/  LOP3.LUT P0, RZ, R0, 0xff, RZ, 0xc0, !PT ;  /* 0x000000ff00ff7812 */ /* 0x000fe2000780c0ff */
[----:B------:R-:W-:Y:S01]  /*1cd30*/  UIMAD.WIDE.U32 UR4, UR51, -0x55555555, URZ ;  /* 0xaaaaaaab330478a5 */ /* 0x000fe2000f8e003f */
[----:B-1----:R-:W-:Y:S02]  /*1cd40*/  MOV R2, R13 ;  /* 0x0000000d00027202 */ /* 0x002fe40000000f00 */
[----:B------:R-:W-:Y:S01]  /*1cd50*/  MOV R19, R12 ;  /* 0x0000000c00137202 */ /* 0x000fe20000000f00 */
[----:B------:R-:W-:Y:S01]  /*1cd60*/  USHF.R.U32.HI UR4, URZ, 0x2, UR5 ;  /* 0x000000023f047899 */ /* 0x000fe20008011605 */
[----:B------:R-:W-:-:S03]  /*1cd70*/  MOV R18, R11 ;  /* 0x0000000b00127202 */ /* 0x000fc60000000f00 */
[----:B------:R-:W-:-:S04]  /*1cd80*/  UIMAD UR51, UR4, -0x6, UR51 ;  /* 0xfffffffa043378a4 */ /* 0x000fc8000f8e0233 */
[----:B------:R-:W-:Y:S08]  /*1cd90*/  @P0 BRA `(.L_x_232) ;  /* 0xfffffe4c00140947 */ /* 0x000ff0000383ffff */
[----:B------:R-:W-:-:S04]  /*1cda0*/  DEPBAR.LE SB0, 0x0 ;  /* 0x000080000000791a */ /* 0x000fc80000000000 */
[----:B------:R-:W-:Y:S05]  /*1cdb0*/  EXIT ;  /* 0x000000000000794d */ /* 0x000fea0003800000 */
.L_x_12:
[----:B------:R-:W3:Y:S01]  /*1cdc0*/  LDL R163, [R1+0x4b0] ;  /* 0x0004b00001a37983 */ /* 0x000ee20000100800 */
[----:B------:R-:W-:-:S03]  /*1cdd0*/  ULDC.64 UR4, c[0x0][0x8f8] ;  /* 0x00023e0000047ab9 */ /* 0x000fc60000000a00 */
[----:B------:R-:W4:Y:S01]  /*1cde0*/  LDL R162, [R1+0x4b4] ;  /* 0x0004b40001a27983 */ /* 0x000f220000100800 */
[----:B------:R-:W-:Y:S02]  /*1cdf0*/  PRMT R6, RZ, 0x7610, R6 ;  /* 0x00007610ff067816 */ /* 0x000fe40000000006 */
[----:B------:R-:W-:Y:S02]  /*1ce00*/  MOV R2, 0xffffffff ;  /* 0xffffffff00027802 */ /* 0x000fe40000000f00 */
[----:B------:R-:W-:Y:S02]  /*1ce10*/  MOV R3, 0xffffffff ;  /* 0xffffffff00037802 */ /* 0x000fe40000000f00 */
[----:B------:R-:W-:Y:S02]  /*1ce20*/  MOV R10, 0xffffffff ;  /* 0xffffffff000a7802 */ /* 0x000fe40000000f00 */
[----:B---3--:R-:W-:-:S04]  /*1ce30*/  ISETP.GE.U32.AND P0, PT, R163, UR4, PT ;  /* 0x00000004a3007c0c */ /* 0x008fc8000bf06070 */
[----:B----4-:R-:W-:-:S13]  /*1ce40*/  ISETP.GE.U32.AND.EX P0, PT, R162, UR5, PT, P0 ;  /* 0x00000005a2007c0c */ /* 0x010fda000bf06100 */
[----:B------:R-:W-:Y:S05]  /*1ce50*/  @P0 BRA `(.L_x_233) ;  /* 0x0000000400340947 */ /* 0x000fea0003800000 */
[----:B------:R-:W3:Y:S01]  /*1ce60*/  LDC.64 R14, c[0x0][0x8d0] ;  /* 0x00023400ff0e7b82 */ /* 0x000ee20000000a00 */
[----:B------:R-:W-:Y:S02]  /*1ce70*/  MOV R8, R163 ;  /* 0x000000a300087202 */ /* 0x000fe40000000f00 */
[----:B------:R-:W-:-:S05]  /*1ce80*/  MOV R9, R162 ;  /* 0x000000a200097202 */ /* 0x000fca0000000f00 */
[----:B------:R-:W4:Y:S08]  /*1ce90*/  LDC R10, c[0x0][0x8d8] ;  /* 0x00023600ff0a7b82 */ /* 0x000f300000000800 */
[----:B------:R-:W1:Y:S01]  /*1cea0*/  LDC.64 R16, c[0x0][0x8c8] ;  /* 0x00023200ff107b82 */ /* 0x000e620000000a00 */
[----:B---3--:R-:W-:-:S04]  /*1ceb0*/  ISETP.NE.U32.AND P0, PT, R14, RZ, PT ;  /* 0x000000ff0e00720c */ /* 0x008fc80003f05070 */
[----:B------:R-:W-:-:S13]  /*1cec0*/  ISETP.NE.AND.EX P0, PT, R15, RZ, PT, P0 ;  /* 0x000000ff0f00720c */ /* 0x000fda0003f05300 */
[----:B-1--4-:R-:W-:Y:S05]  /*1ced0*/  @!P0 BRA `(.L_x_234) ;  /* 0x0000000000288947 */ /* 0x012fea0003800000 */
[----:B------:R-:W1:Y:S02]  /*1cee0*/  LDC R2, c[0x0][0x8dc] ;  /* 0x00023700ff027b82 */ /* 0x000e640000000800 */
[----:B-1----:R-:W-:-:S04]  /*1cef0*/  IADD3 R9, P0, R163, R2, RZ ;  /* 0x00000002a3097210 */ /* 0x002fc80007f1e0ff */
        /* <DEDUP_REMOVED lines=8> */
.L_x_234:
[----:B------:R-:W1:Y:S01]  /*1cf80*/  LDC.64 R20, c[0x0][0x8e8] ;  /* 0x00023a00ff147b82 */ /* 0x000e620000000a00 */
[-CC-:B------:R-:W-:Y:S02]  /*1cf90*/  SHF.R.U64 R14, R8, R10.reuse, R9.reuse ;  /* 0x0000000a080e7219 */ /* 0x180fe40000001209 */
[----:B------:R-:W-:Y:S02]  /*1cfa0*/  SHF.R.U32.HI R2, RZ, R10, R9 ;  /* 0x0000000aff027219 */ /* 0x000fe40000011609 */
[----:B------:R-:W-:-:S03]  /*1cfb0*/  IADD3 R7, P0, RZ, -R14, RZ ;  /* 0x8000000eff077210 */ /* 0x000fc60007f1e0ff */
[----:B------:R-:W3:Y:S01]  /*1cfc0*/  LDC R8, c[0x0][0x8c0] ;  /* 0x00023000ff087b82 */ /* 0x000ee20000000800 */
[----:B------:R-:W-:Y:S02]  /*1cfd0*/  IADD3.X R3, RZ, ~R2, RZ, P0, !PT ;  /* 0x80000002ff037210 */ /* 0x000fe400007fe4ff */
[----:B------:R-:W-:-:S03]  /*1cfe0*/  MOV R2, R163 ;  /* 0x000000a300027202 */ /* 0x000fc60000000f00 */
[----:B------:R-:W-:Y:S01]  /*1cff0*/  IMAD R6, R3, R16, RZ ;  /* 0x0000001003067224 */ /* 0x000fe200078e02ff */
[----:B------:R-:W-:Y:S01]  /*1d000*/  MOV R3, R162 ;  /* 0x000000a200037202 */ /* 0x000fe20000000f00 */
[----:B------:R-:W4:Y:S02]  /*1d010*/  LDC R18, c[0x0][0x8b0] ;  /* 0x00022c00ff127b82 */ /* 0x000f240000000800 */
[----:B------:R-:W-:-:S06]  /*1d020*/  IMAD.WIDE.U32 R2, R7, R16, R2 ;  /* 0x0000001007027225 */ /* 0x000fcc00078e0002 */
[----:B------:R-:W5:Y:S01]  /*1d030*/  LDC R19, c[0x0][0x900] ;  /* 0x00024000ff137b82 */ /* 0x000f620000000800 */
[----:B------:R-:W-:Y:S01]  /*1d040*/  IMAD R7, R7, R17, R6 ;  /* 0x0000001107077224 */ /* 0x000fe200078e0206 */
[----:B-1----:R-:W-:Y:S02]  /*1d050*/  ISETP.NE.U32.AND P0, PT, R20, RZ, PT ;  /* 0x000000ff1400720c */ /* 0x002fe40003f05070 */
[----:B------:R-:W-:Y:S02]  /*1d060*/  MOV R6, 0xffffffff ;  /* 0xffffffff00067802 */ /* 0x000fe40000000f00 */
[----:B------:R-:W-:Y:S02]  /*1d070*/  IADD3 R3, R3, R7, RZ ;  /* 0x0000000703037210 */ /* 0x000fe40007ffe0ff */
[----:B------:R-:W1:Y:S01]  /*1d080*/  LDC R17, c[0x0][0x8a8] ;  /* 0x00022a00ff117b82 */ /* 0x000e620000000800 */
[----:B------:R-:W-:Y:S02]  /*1d090*/  ISETP.NE.AND.EX P0, PT, R21, RZ, PT, P0 ;  /* 0x000000ff1500720c */ /* 0x000fe40003f05300 */
[----:B---3--:R-:W-:-:S02]  /*1d0a0*/  SHF.R.U64 R10, R2, R8, R3 ;  /* 0x00000008020a7219 */ /* 0x008fc40000001203 */
[----:B------:R-:W-:-:S03]  /*1d0b0*/  SHF.R.U32.HI R3, RZ, R8, R3 ;  /* 0x00000008ff037219 */ /* 0x000fc60000011603 */
[----:B------:R-:W3:Y:S01]  /*1d0c0*/  LDC R22, c[0x0][0x8f0] ;  /* 0x00023c00ff167b82 */ /* 0x000ee20000000800 */
[-CC-:B----4-:R-:W-:Y:S02]  /*1d0d0*/  SHF.R.U64 R15, R10, R18.reuse, R3.reuse ;  /* 0x000000120a0f7219 */ /* 0x190fe40000001203 */
[----:B------:R-:W-:Y:S02]  /*1d0e0*/  SHF.R.U32.HI R2, RZ, R18, R3 ;  /* 0x00000012ff027219 */ /* 0x000fe40000011603 */
[----:B------:R-:W-:-:S03]  /*1d0f0*/  MOV R18, 0x1 ;  /* 0x0000000100127802 */ /* 0x000fc60000000f00 */
[----:B------:R-:W4:Y:S01]  /*1d100*/  LDC R23, c[0x0][0x8e0] ;  /* 0x00023800ff177b82 */ /* 0x000f220000000800 */
[-C--:B-----5:R-:W-:Y:S02]  /*1d110*/  SHF.L.U32 R6, R6, R19.reuse, RZ ;  /* 0x0000001306067219 */ /* 0x0a0fe400000006ff */
[-CC-:B------:R-:W-:Y:S02]  /*1d120*/  SHF.R.U64 R16, R15, R19.reuse, R2.reuse ;  /* 0x000000130f107219 */ /* 0x180fe40000001202 */
[----:B------:R-:W-:Y:S02]  /*1d130*/  SHF.R.U32.HI R3, RZ, R19, R2 ;  /* 0x00000013ff037219 */ /* 0x000fe40000011602 */
[----:B------:R-:W-:Y:S01]  /*1d140*/  LOP3.LUT R24, RZ, R6, RZ, 0x33, !PT ;  /* 0x00000006ff187212 */ /* 0x000fe200078e33ff */
[----:B------:R-:W1:Y:S01]  /*1d150*/  LDC R25, c[0x0][0x8b8] ;  /* 0x00022e00ff197b82 */ /* 0x000e620000000800 */
        /* <DEDUP_REMOVED lines=12> */
.L_x_235:
[----:B------:R-:W5:Y:S01]  /*1d220*/  LDC R6, c[0x0][0x904] ;  /* 0x00024100ff067b82 */ /* 0x000f620000000800 */
[----:B---3--:R-:W-:Y:S02]  /*1d230*/  SHF.R.U64 R3, R2, R22, R3 ;  /* 0x0000001602037219 */ /* 0x008fe40000001203 */
[----:B------:R-:W-:Y:S02]  /*1d240*/  SHF.L.U32 R18, R18, R19, RZ ;  /* 0x0000001312127219 */ /* 0x000fe400000006ff */
[----:B------:R-:W-:Y:S02]  /*1d250*/  LOP3.LUT R2, R15, R24, RZ, 0xc0, !PT ;  /* 0x000000180f027212 */ /* 0x000fe400078ec0ff */
[----:B-1----:R-:W-:Y:S02]  /*1d260*/  IADD3 R7, R17, -0x1, RZ ;  /* 0xffffffff11077810 */ /* 0x002fe40007ffe0ff */
[----:B------:R-:W-:Y:S01]  /*1d270*/  IADD3 R5, -R3, RZ, RZ ;  /* 0x000000ff03057210 */ /* 0x000fe20007ffe1ff */
[----:B------:R-:W-:Y:S01]  /*1d280*/  IMAD R3, R18, R3, R2 ;  /* 0x0000000312037224 */ /* 0x000fe200078e0202 */
[----:B------:R-:W-:-:S02]  /*1d290*/  LOP3.LUT R7, R10, R7, RZ, 0xc0, !PT ;  /* 0x000000070a077212 */ /* 0x000fc400078ec0ff */
[----:B------:R-:W-:Y:S01]  /*1d2a0*/  MOV R10, R14 ;  /* 0x0000000e000a7202 */ /* 0x000fe20000000f00 */
[----:B----4-:R-:W-:-:S04]  /*1d2b0*/  IMAD R2, R5, R23, R16 ;  /* 0x0000001705027224 */ /* 0x010fc800078e0210 */
[----:B------:R-:W-:Y:S01]  /*1d2c0*/  IMAD R5, R2, R17, R7 ;  /* 0x0000001102057224 */ /* 0x000fe200078e0207 */
[----:B-----5:R-:W-:Y:S02]  /*1d2d0*/  ISETP.NE.AND P0, PT, R6, 0x1, PT ;  /* 0x000000010600780c */ /* 0x020fe40003f05270 */
[----:B------:R-:W-:-:S11]  /*1d2e0*/  MOV R6, 0x1 ;  /* 0x0000000100067802 */ /* 0x000fd60000000f00 */
[----:B------:R-:W-:-:S04]  /*1d2f0*/  @P0 IMAD R0, R11, R12, R4 ;  /* 0x0000000c0b000224 */ /* 0x000fc800078e0204 */
[----:B------:R-:W-:-:S05]  /*1d300*/  IMAD R0, R3, R25, R0 ;  /* 0x0000001903007224 */ /* 0x000fca00078e0200 */
[----:B------:R-:W-:Y:S02]  /*1d310*/  SEL R3, R5, R0, !P0 ;  /* 0x0000000005037207 */ /* 0x000fe40004000000 */
[----:B------:R-:W-:-:S07]  /*1d320*/  SEL R2, R0, R5, !P0 ;  /* 0x0000000500027207 */ /* 0x000fce0004000000 */
.L_x_233:
[----:B------:R-:W-:-:S08]  /*1d330*/  NOP ;  /* 0x0000000000007918 */ /* 0x000fd00000000000 */
[----:B-1----:R-:W1:-:S00]  /*1d340*/  USETMAXREG.DEALLOC.CTAPOOL 0x18 ;  /* 0x00000018000079c8 */ /* 0x002e4000080e0500 */
[----:B------:R-:W-:-:S06]  /*1d350*/  UISETP.NE.AND UP0, UPT, UR46, 0x1, UPT ;  /* 0x000000012e00788c */ /* 0x000fcc000bf05270 */
[----:B------:R-:W-:-:S13]  /*1d360*/  PLOP3.LUT P0, PT, PT, PT, UP0, 0x80, 0x0 ;  /* 0x000000000000781c */ /* 0x000fda0003f0f008 */
[----:B--2---:R-:W-:Y:S05]  /*1d370*/  @!P0 EXIT ;  /* 0x000000000000894d */ /* 0x004fea0003800000 */
[----:B------:R-:W-:-:S06]  /*1d380*/  UISETP.NE.AND UP0, UPT, UR46, URZ, UPT ;  /* 0x0000003f2e00728c */ /* 0x000fcc000bf05270 */
[----:B------:R-:W-:-:S13]  /*1d390*/  PLOP3.LUT P0, PT, PT, PT, UP0, 0x80, 0x0 ;  /* 0x000000000000781c */ /* 0x000fda0003f0f008 */
[----:B-1----:R-:W-:Y:S05]  /*1d3a0*/  @!P0 BRA `(.L_x_236) ;  /* 0x0000002400388947 */ /* 0x002fea0003800000 */
[----:B------:R-:W-:-:S04]  /*1d3b0*/  UISETP.NE.AND UP0, UPT, UR53, URZ, UPT ;  /* 0x0000003f3500728c */ /* 0x000fc8000bf05270 */
[----:B------:R-:W-:-:S06]  /*1d3c0*/  UISETP.NE.OR UP0, UPT, UR46, 0x2, UP0 ;  /* 0x000000022e00788c */ /* 0x000fcc0008705670 */
[----:B------:R-:W-:-:S13]  /*1d3d0*/  PLOP3.LUT P0, PT, PT, PT, UP0, 0x80, 0x0 ;  /* 0x000000000000781c */ /* 0x000fda0003f0f008 */
[----:B------:R-:W-:Y:S05]  /*1d3e0*/  @P0 EXIT ;  /* 0x000000000000094d */ /* 0x000fea0003800000 */
[----:B------:R-:W-:-:S13]  /*1d3f0*/  LOP3.LUT P2, RZ, R6, 0xff, RZ, 0xc0, !PT ;  /* 0x000000ff06ff7812 */ /* 0x000fda000784c0ff */
[----:B------:R-:W-:Y:S05]  /*1d400*/  @!P2 BRA `(.L_x_237) ;  /* 0x000000000018a947 */ /* 0x000fea0003800000 */
[----:B------:R-:W-:Y:S01]  /*1d410*/  UMOV UR4, 0x400 ;  /* 0x0000040000047882 */ /* 0x000fe20000000000 */
[----:B------:R-:W-:Y:S01]  /*1d420*/  MOV R0, RZ ;  /* 0x000000ff00007202 */ /* 0x000fe20000000f00 */
[----:B------:R-:W-:-:S03]  /*1d430*/  ULEA UR4, UR37, UR4, 0x18 ;  /* 0x0000000425047291 */ /* 0x000fc6000f8ec03f */
[----:B------:R-:W-:-:S06]  /*1d440*/  SHF.L.U32 R0, R0, 0x1f, RZ ;  /* 0x0000001f00007819 */ /* 0x000fcc00000006ff */
[----:B------:R-:W1:Y:S02]  /*1d450*/  SYNCS.PHASECHK.TRANS64.TRYWAIT P0, [UR4+0xa8], R0 ;  /* 0x0000a800ff0075a7 */ /* 0x000e640008000144 */
[----:B-1----:R-:W-:Y:S05]  /*1d460*/  @!P0 BRA `(.L_x_238) ;  /* 0x0000003800cc8947 */ /* 0x002fea0003800000 */
.L_x_237:
[----:B-1----:R-:W-:Y:S01]  /*1d470*/  PRMT R0, RZ, 0x7610, R0 ;  /* 0x00007610ff007816 */ /* 0x002fe20000000000 */
[----:B------:R-:W-:Y:S06]  /*1d480*/  @P1 BRA `(.L_x_239) ;  /* 0x0000000000281947 */ /* 0x000fec0003800000 */
[----:B------:R-:W-:Y:S02]  /*1d490*/  ULDC.64 UR4, c[0x0][0x588] ;  /* 0x0001620000047ab9 */ /* 0x000fe40000000a00 */
[----:B------:R-:W-:-:S04]  /*1d4a0*/  ISETP.NE.U32.AND P0, PT, RZ, UR4, PT ;  /* 0x00000004ff007c0c */ /* 0x000fc8000bf05070 */
[----:B------:R-:W-:-:S13]  /*1d4b0*/  ISETP.NE.AND.EX P0, PT, RZ, UR5, PT, P0 ;  /* 0x00000005ff007c0c */ /* 0x000fda000bf05300 */
[----:B------:R-:W-:Y:S05]  /*1d4c0*/  @!P0 BRA `(.L_x_240) ;  /* 0x0000000000108947 */ /* 0x000fea0003800000 */
[----:B------:R-:W1:Y:S02]  /*1d4d0*/  LDC.64 R6, c[0x0][0x588] ;  /* 0x00016200ff067b82 */ /* 0x000e640000000a00 */
[----:B-1----:R1:W5:Y:S01]  /*1d4e0*/  LDG.E R6, desc[UR56][R6.64] ;  /* 0x0000003806067981 */ /* 0x002362000c1e1900 */
[----:B------:R-:W-:Y:S01]  /*1d4f0*/  MOV R0, 0x1 ;  /* 0x0000000100007802 */ /* 0x000fe20000000f00 */
[----:B------:R-:W-:Y:S06]  /*1d500*/  BRA `(.L_x_239) ;  /* 0x0000000000087947 */ /* 0x000fec0003800000 */
.L_x_240:
[----:B------:R-:W2:Y:S01]  /*1d510*/  LDC R6, c[0x0][0x580] ;  /* 0x00016000ff067b82 */ /* 0x000ea20000000800 */
[----:B------:R-:W-:-:S07]  /*1d520*/  MOV R0, 0x1 ;  /* 0x0000000100007802 */ /* 0x000fce0000000f00 */
.L_x_239:
[----:B------:R-:W-:Y:S05]  /*1d530*/  @!P2 BRA `(.L_x_241) ;  /* 0x000000200050a947 */ /* 0x000fea0003800000 */
[----:B------:R-:W3:Y:S01]  /*1d540*/  LDC R16, c[0x0][0x900] ;  /* 0x00024000ff107b82 */ /* 0x000ee20000000800 */
[----:B------:R-:W-:Y:S01]  /*1d550*/  MOV R5, 0xffffffff ;  /* 0xffffffff00057802 */ /* 0x000fe20000000f00 */
[----:B------:R-:W-:Y:S01]  /*1d560*/  ULOP3.LUT UR21, UR39, 0x2, URZ, 0xfc, !UPT ;  /* 0x0000000227157892 */ /* 0x000fe2000f8efc3f */
[----:B-1----:R-:W-:Y:S01]  /*1d570*/  MOV R7, 0x1 ;  /* 0x0000000100077802 */ /* 0x002fe20000000f00 */
[----:B------:R-:W-:Y:S01]  /*1d580*/  ULDC.64 UR58, c[0x0][0x198] ;  /* 0x00006600003a7ab9 */ /* 0x000fe20000000a00 */
[----:B------:R-:W-:Y:S01]  /*1d590*/  ULDC.64 UR6, c[0x0][0x588] ;  /* 0x0001620000067ab9 */ /* 0x000fe20000000a00 */
[----:B------:R-:W-:Y:S01]  /*1d5a0*/  ULDC.64 UR4, c[0x0][0x8f8] ;  /* 0x00023e0000047ab9 */ /* 0x000fe20000000a00 */
[----:B------:R-:W-:Y:S01]  /*1d5b0*/  ULDC.64 UR14, c[0x0][0x590] ;  /* 0x00016400000e7ab9 */ /* 0x000fe20000000a00 */
[----:B------:R-:W1:Y:S01]  /*1d5c0*/  LDC R17, c[0x0][0x8a8] ;  /* 0x00022a00ff117b82 */ /* 0x000e620000000800 */
[-C--:B---3--:R-:W-:Y:S02]  /*1d5d0*/  SHF.L.U32 R5, R5, R16.reuse, RZ ;  /* 0x0000001005057219 */ /* 0x088fe400000006ff */
[----:B------:R-:W-:-:S02]  /*1d5e0*/  SHF.L.U32 R16, R7, R16, RZ ;  /* 0x0000001007107219 */ /* 0x000fc400000006ff */
[----:B------:R-:W-:Y:S02]  /*1d5f0*/  LOP3.LUT R14, RZ, R5, RZ, 0x33, !PT ;  /* 0x00000005ff0e7212 */ /* 0x000fe400078e33ff */
[----:B-1----:R-:W-:-:S07]  /*1d600*/  IADD3 R17, R17, -0x1, RZ ;  /* 0xffffffff11117810 */ /* 0x002fce0007ffe0ff */
.L_x_345:
[----:B------:R-:W-:Y:S02]  /*1d610*/  ISETP.NE.U32.AND P0, PT, RZ, UR14, PT ;  /* 0x0000000eff007c0c */ /* 0x000fe4000bf05070 */
[----:B------:R-:W-:Y:S02]  /*1d620*/  R2UR UR51, R2 ;  /* 0x00000000023372ca */ /* 0x000fe400000e0000 */
[----:B------:R-:W-:Y:S02]  /*1d630*/  R2UR UR50, R3 ;  /* 0x00000000033272ca */ /* 0x000fe400000e0000 */
[----:B------:R-:W-:-:S09]  /*1d640*/  ISETP.NE.AND.EX P0, PT, RZ, UR15, PT, P0 ;  /* 0x0000000fff007c0c */ /* 0x000fd2000bf05300 */
[----:B------:R-:W-:Y:S02]  /*1d650*/  USHF.L.U32 UR51, UR51, 0x8, URZ ;  /* 0x0000000833337899 */ /* 0x000fe4000800063f */
[----:B------:R-:W-:Y:S02]  /*1d660*/  USHF.L.U32 UR50, UR50, 0x8, URZ ;  /* 0x0000000832327899 */ /* 0x000fe4000800063f */
[----:B------:R-:W-:Y:S10]  /*1d670*/  @!P0 BRA `(.L_x_242) ;  /* 0x00000000002c8947 */ /* 0x000ff40003800000 */
[----:B------:R-:W-:-:S04]  /*1d680*/  ISETP.NE.U32.AND P1, PT, RZ, UR6, PT ;  /* 0x00000006ff007c0c */ /* 0x000fc8000bf25070 */
[----:B------:R-:W-:-:S13]  /*1d690*/  ISETP.NE.AND.EX P1, PT, RZ, UR7, PT, P1 ;  /* 0x00000007ff007c0c */ /* 0x000fda000bf25310 */
[----:B------:R-:W-:Y:S05]  /*1d6a0*/  @!P1 BRA `(.L_x_243) ;  /* 0x0000000000189947 */ /* 0x000fea0003800000 */
[----:B------:R-:W1:Y:S01]  /*1d6b0*/  LDC.64 R2, c[0x0][0x588] ;  /* 0x00016200ff027b82 */ /* 0x000e620000000a00 */
[----:B------:R-:W-:-:S04]  /*1d6c0*/  IMAD R5, R10, UR14, RZ ;  /* 0x0000000e0a057c24 */ /* 0x000fc8000f8e02ff */
[----:B-1----:R-:W-:-:S05]  /*1d6d0*/  IMAD.WIDE R2, R5, 0x4, R2 ;  /* 0x0000000405027825 */ /* 0x002fca00078e0202 */
[----:B--2--5:R3:W5:Y:S01]  /*1d6e0*/  LDG.E R6, desc[UR56][R2.64] ;  /* 0x0000003802067981 */ /* 0x024762000c1e1900 */
[----:B------:R-:W-:Y:S01]  /*1d6f0*/  MOV R0, 0x1 ;  /* 0x0000000100007802 */ /* 0x000fe20000000f00 */
[----:B------:R-:W-:Y:S06]  /*1d700*/  BRA `(.L_x_242) ;  /* 0x0000000000087947 */ /* 0x000fec0003800000 */
.L_x_243:
[----:B--2--5:R-:W1:Y:S01]  /*1d710*/  LDC R6, c[0x0][0x580] ;  /* 0x00016000ff067b82 */ /* 0x024e620000000800 */
[----:B------:R-:W-:-:S07]  /*1d720*/  MOV R0, 0x1 ;  /* 0x0000000100007802 */ /* 0x000fce0000000f00 */
.L_x_242:
[----:B------:R-:W-:Y:S05]  /*1d730*/  @!P0 BRA `(.L_x_244) ;  /* 0x00000000001c8947 */ /* 0x000fea0003800000 */
[----:B------:R-:W-:-:S13]  /*1d740*/  LOP3.LUT P2, RZ, R0, 0xff, RZ, 0xc0, !PT ;  /* 0x000000ff00ff7812 */ /* 0x000fda000784c0ff */
[----:B---3--:R-:W3:Y:S02]  /*1d750*/  @!P2 LDC.64 R2, c[0x0][0x588] ;  /* 0x00016200ff02ab82 */ /* 0x008ee40000000a00 */
[----:B---3--:R-:W-:-:S04]  /*1d760*/  @!P2 ISETP.NE.U32.AND P0, PT, R2, RZ, PT ;  /* 0x000000ff0200a20c */ /* 0x008fc80003f05070 */
[----:B------:R-:W-:Y:S02]  /*1d770*/  @!P2 ISETP.NE.AND.EX P1, PT, R3, RZ, PT, P0 ;  /* 0x000000ff0300a20c */ /* 0x000fe40003f25300 */
[----:B-12--5:R-:W-:Y:S02]  /*1d780*/  @P2 FSETP.EQ.AND P0, PT, R6, RZ, PT ;  /* 0x000000ff0600220b */ /* 0x026fe40003f02000 */
[----:B------:R-:W-:Y:S01]  /*1d790*/  @!P2 PLOP3.LUT P0, PT, P1, PT, PT, 0x8, 0x0 ;  /* 0x000000000000a81c */ /* 0x000fe20000f0e170 */
[----:B------:R-:W-:-:S12]  /*1d7a0*/  BRA `(.L_x_245) ;  /* 0x0000000000047947 */ /* 0x000fd80003800000 */
.L_x_244:
[----:B-12--5:R-:W-:-:S13]  /*1d7b0*/  FSETP.EQ.AND P0, PT, R6, RZ, PT ;  /* 0x000000ff0600720b */ /* 0x026fda0003f02000 */
.L_x_245:
[----:B------:R-:W-:Y:S01]  /*1d7c0*/  UISETP.NE.AND UP0, UPT, UR21, 0x3, UPT ;  /* 0x000000031500788c */ /* 0x000fe2000bf05270 */
[----:B------:R-:W-:-:S04]  /*1d7d0*/  ELECT P1, URZ, PT ;  /* 0x00000000003f782f */ /* 0x000fc80003820000 */
[----:B------:R-:W-:Y:S02]  /*1d7e0*/  PLOP3.LUT P0, PT, P1, P0, PT, 0x20, 0x0 ;  /* 0x000000000000781c */ /* 0x000fe40000f00470 */
[----:B------:R-:W-:-:S13]  /*1d7f0*/  PLOP3.LUT P1, PT, PT, PT, UP0, 0x80, 0x0 ;  /* 0x000000000000781c */ /* 0x000fda0003f2f008 */
[----:B------:R-:W-:Y:S05]  /*1d800*/  @!P1 BRA `(.L_x_246) ;  /* 0x0000000000049947 */ /* 0x000fea0003800000 */
[----:B------:R-:W-:Y:S01]  /*1d810*/  BPT.TRAP 0x1 ;  /* 0x000000040000795c */ /* 0x000fe20000300000 */
.L_x_246:
[----:B------:R-:W1:Y:S01]  /*1d820*/  S2UR UR37, SR_CgaCtaId ;  /* 0x00000000002579c3 */ /* 0x000e620000008800 */
[----:B------:R-:W-:Y:S01]  /*1d830*/  UMOV UR13, 0x400 ;  /* 0x00000400000d7882 */ /* 0x000fe20000000000 */
[----:B---3--:R-:W-:-:S04]  /*1d840*/  MOV R2, 0x1 ;  /* 0x0000000100027802 */ /* 0x008fc80000000f00 */
[----:B------:R-:W-:Y:S01]  /*1d850*/  SHF.L.U32 R2, R2, 0x1f, RZ ;  /* 0x0000001f02027819 */ /* 0x000fe200000006ff */
[----:B-1----:R-:W-:-:S09]  /*1d860*/  ULEA UR13, UR37, UR13, 0x18 ;  /* 0x0000000d250d7291 */ /* 0x002fd2000f8ec03f */
[----:B------:R-:W1:Y:S02]  /*1d870*/  SYNCS.PHASECHK.TRANS64.TRYWAIT P2, [UR13+0x80], R2 ;  /* 0x00008002ff0075a7 */ /* 0x000e64000804014d */
[----:B-1----:R-:W-:Y:S05]  /*1d880*/  @!P2 BRA `(.L_x_247) ;  /* 0x0000003400dca947 */ /* 0x002fea0003800000 */
.L_x_394:
[----:B------:R-:W-:Y:S04]  /*1d890*/  BSSY B0, `(.L_x_248) ;  /* 0x000000e000007945 */ /* 0x000fe80003800000 */
[----:B------:R-:W-:Y:S05]  /*1d8a0*/  @!P0 BRA `(.L_x_249) ;  /* 0x0000000000308947 */ /* 0x000fea0003800000 */
[----:B------:R-:W-:Y:S01]  /*1d8b0*/  R2UR UR52, R10 ;  /* 0x000000000a3472ca */ /* 0x000fe200000e0000 */
[----:B------:R-:W-:Y:S02]  /*1d8c0*/  UIADD3 UR8, UP0, UR58, 0x3f0, URZ ;  /* 0x000003f03a087890 */ /* 0x000fe4000ff1e03f */
[----:B------:R-:W-:Y:S02]  /*1d8d0*/  UIADD3 UR48, UR13, 0x100, URZ ;  /* 0x000001000d307890 */ /* 0x000fe4000fffe03f */
[----:B------:R-:W-:Y:S02]  /*1d8e0*/  UIADD3 UR49, UR13, 0x60, URZ ;  /* 0x000000600d317890 */ /* 0x000fe4000fffe03f */
[----:B------:R-:W-:Y:S01]  /*1d8f0*/  UIADD3.X UR9, URZ, UR59, URZ, UP0, !UPT ;  /* 0x0000003b3f097290 */ /* 0x000fe200087fe43f */
[----:B------:R-:W-:Y:S01]  /*1d900*/  UMOV UR10, 0x0 ;  /* 0x00000000000a7882 */ /* 0x000fe20000000000 */
[----:B------:R-:W-:-:S07]  /*1d910*/  UMOV UR11, 0x10000000 ;  /* 0x10000000000b7882 */ /* 0x000fce0000000000 */
[----:B------:R2:W-:Y:S02]  /*1d920*/  UTMALDG.3D [UR48], [UR8], desc[UR10] ;  /* 0x00000a30080075b4 */ /* 0x0005e40008011000 */
[----:B--2---:R-:W-:Y:S05]  /*1d930*/  @!P1 BRA `(.L_x_250) ;  /* 0x0000000000049947 */ /* 0x004fea0003800000 */
[----:B------:R-:W-:Y:S01]  /*1d940*/  BPT.TRAP 0x1 ;  /* 0x000000040000795c */ /* 0x000fe20000300000 */
.L_x_250:
[----:B-1----:R-:W1:Y:S02]  /*1d950*/  LDC R3, c[0x0][0x800] ;  /* 0x00020000ff037b82 */ /* 0x002e640000000800 */
[----:B-1----:R2:W-:Y:S02]  /*1d960*/  SYNCS.ARRIVE.TRANS64.RED.A0TR RZ, [UR13+0x60], R3 ;  /* 0x00006003ffff79a7 */ /* 0x0025e4000830040d */
.L_x_249:
[----:B------:R-:W-:Y:S05]  /*1d970*/  BSYNC B0 ;  /* 0x0000000000007941 */ /* 0x000fea0003800000 */
.L_x_248:
[----:B------:R-:W-:Y:S05]  /*1d980*/  @!P1 BRA `(.L_x_251) ;  /* 0x0000000000049947 */ /* 0x000fea0003800000 */
[----:B------:R-:W-:Y:S01]  /*1d990*/  BPT.TRAP 0x1 ;  /* 0x000000040000795c */ /* 0x000fe20000300000 */
.L_x_251:
[----:B------:R-:W-:-:S04]  /*1d9a0*/  UIADD3 UR41, UR13, 0x60, URZ ;  /* 0x000000600d297890 */ /* 0x000fc8000fffe03f */
[----:B------:R-:W-:-:S09]  /*1d9b0*/  UPRMT UR30, UR37, 0x654, UR41 ;  /* 0x00000654251e7896 */ /* 0x000fd20008000029 */
[----:B------:R-:W-:Y:S01]  /*1d9c0*/  SYNCS.ARRIVE.TRANS64.RED.A1T0 RZ, [UR30], RZ ;  /* 0x000000ffffff79a7 */ /* 0x000fe2000810041e */
[----:B------:R-:W-:Y:S05]  /*1d9d0*/  @!P1 BRA `(.L_x_252) ;  /* 0x0000000000049947 */ /* 0x000fea0003800000 */
[----:B------:R-:W-:Y:S01]  /*1d9e0*/  BPT.TRAP 0x1 ;  /* 0x000000040000795c */ /* 0x000fe20000300000 */
.L_x_252:
[----:B------:R-:W3:Y:S02]  /*1d9f0*/  SYNCS.PHASECHK.TRANS64.TRYWAIT P2, [UR13+0x88], R2 ;  /* 0x00008802ff0075a7 */ /* 0x000ee4000804014d */
[----:B---3--:R-:W-:Y:S05]  /*1da00*/  @!P2 BRA `(.L_x_253) ;  /* 0x000000340094a947 */ /* 0x008fea0003800000 */
.L_x_395:
[----:B------:R-:W-:Y:S04]  /*1da10*/  BSSY B0, `(.L_x_254) ;  /* 0x0000010000007945 */ /* 0x000fe80003800000 */
[----:B------:R-:W-:Y:S05]  /*1da20*/  @!P0 BRA `(.L_x_255) ;  /* 0x0000000000388947 */ /* 0x000fea0003800000 */
[----:B------:R-:W-:Y:S01]  /*1da30*/  UIADD3 UR16, UP0, UR58, 0x3f0, URZ ;  /* 0x000003f03a107890 */ /* 0x000fe2000ff1e03f */
[----:B------:R-:W-:Y:S01]  /*1da40*/  R2UR UR12, R10 ;  /* 0x000000000a0c72ca */ /* 0x000fe200000e0000 */
[----:B------:R-:W-:Y:S02]  /*1da50*/  UIADD3 UR11, UR51, 0x80, URZ ;  /* 0x00000080330b7890 */ /* 0x000fe4000fffe03f */
[----:B------:R-:W-:Y:S02]  /*1da60*/  UIADD3 UR8, UR13, 0x1100, URZ ;  /* 0x000011000d087890 */ /* 0x000fe4000fffe03f */
[----:B------:R-:W-:Y:S02]  /*1da70*/  UIADD3 UR9, UR13, 0x68, URZ ;  /* 0x000000680d097890 */ /* 0x000fe4000fffe03f */
[----:B------:R-:W-:Y:S01]  /*1da80*/  UIADD3.X UR17, URZ, UR59, URZ, UP0, !UPT ;  /* 0x0000003b3f117290 */ /* 0x000fe200087fe43f */
[----:B------:R-:W-:Y:S01]  /*1da90*/  UMOV UR18, 0x0 ;  /* 0x0000000000127882 */ /* 0x000fe20000000000 */
[----:B------:R-:W-:Y:S01]  /*1daa0*/  UMOV UR19, 0x10000000 ;  /* 0x1000000000137882 */ /* 0x000fe20000000000 */
[----:B------:R-:W-:-:S06]  /*1dab0*/  UMOV UR10, UR50 ;  /* 0x00000032000a7c82 */ /* 0x000fcc0008000000 */
[----:B------:R3:W-:Y:S02]  /*1dac0*/  UTMALDG.3D [UR8], [UR16], desc[UR18] ;  /* 0x00001208100075b4 */ /* 0x0007e40008011000 */
[----:B---3--:R-:W-:Y:S05]  /*1dad0*/  @!P1 BRA `(.L_x_256) ;  /* 0x0000000000049947 */ /* 0x008fea0003800000 */
[----:B------:R-:W-:Y:S01]  /*1dae0*/  BPT.TRAP 0x1 ;  /* 0x000000040000795c */ /* 0x000fe20000300000 */
.L_x_256:
[----:B-12---:R-:W1:Y:S02]  /*1daf0*/  LDC R3, c[0x0][0x800] ;  /* 0x00020000ff037b82 */ /* 0x006e640000000800 */
[----:B-1----:R3:W-:Y:S02]  /*1db00*/  SYNCS.ARRIVE.TRANS64.RED.A0TR RZ, [UR13+0x68], R3 ;  /* 0x00006803ffff79a7 */ /* 0x0027e4000830040d */
.L_x_255:
[----:B------:R-:W-:Y:S05]  /*1db10*/  BSYNC B0 ;  /* 0x0000000000007941 */ /* 0x000fea0003800000 */
.L_x_254:
[----:B------:R-:W-:Y:S05]  /*1db20*/  @!P1 BRA `(.L_x_257) ;  /* 0x0000000000049947 */ /* 0x000fea0003800000 */
[----:B------:R-:W-:Y:S01]  /*1db30*/  BPT.TRAP 0x1 ;  /* 0x000000040000795c */ /* 0x000fe20000300000 */
.L_x_257:
[----:B------:R-:W-:Y:S02]  /*1db40*/  UIADD3 UR33, UR13, 0x68, URZ ;  /* 0x000000680d217890 */ /* 0x000fe4000fffe03f */
[----:B------:R-:W-:Y:S02]  /*1db50*/  UIADD3 UR10, UR50, 0x20, URZ ;  /* 0x00000020320a7890 */ /* 0x000fe4000fffe03f */
[----:B------:R-:W-:-:S09]  /*1db60*/  UPRMT UR29, UR37, 0x654, UR33 ;  /* 0x00000654251d7896 */ /* 0x000fd20008000021 */
[----:B------:R-:W-:Y:S01]  /*1db70*/  SYNCS.ARRIVE.TRANS64.RED.A1T0 RZ, [UR29], RZ ;  /* 0x000000ffffff79a7 */ /* 0x000fe2000810041d */
[----:B------:R-:W-:Y:S05]  /*1db80*/  @!P1 BRA `(.L_x_258) ;  /* 0x0000000000049947 */ /* 0x000fea0003800000 */
[----:B------:R-:W-:Y:S01]  /*1db90*/  BPT.TRAP 0x1 ;  /* 0x000000040000795c */ /* 0x000fe20000300000 */
.L_x_258:
[----:B------:R-:W4:Y:S02]  /*1dba0*/  SYNCS.PHASECHK.TRANS64.TRYWAIT P2, [UR13+0x90], R2 ;  /* 0x00009002ff0075a7 */ /* 0x000f24000804014d */
[----:B----4-:R-:W-:Y:S05]  /*1dbb0*/  @!P2 BRA `(.L_x_259) ;  /* 0x000000340040a947 */ /* 0x010fea0003800000 */
.L_x_396:
        /* <DEDUP_REMOVED lines=8> */
[----:B------:R-:W-:Y:S01]  /*1dc40*/  UMOV UR19, 0x10000000 ;  /* 0x1000000000137882 */ /* 0x000fe20000000000 */
[----:B------:R-:W-:-:S06]  /*1dc50*/  UMOV UR11, UR51 ;  /* 0x00000033000b7c82 */ /* 0x000fcc0008000000 */
[----:B------:R4:W-:Y:S02]  /*1dc60*/  UTMALDG.3D [UR8], [UR16], desc[UR18] ;  /* 0x00001208100075b4 */ /* 0x0009e40008011000 */
[----:B----4-:R-:W-:Y:S05]  /*1dc70*/  @!P1 BRA `(.L_x_262) ;  /* 0x0000000000049947 */ /* 0x010fea0003800000 */
[----:B------:R-:W-:Y:S01]  /*1dc80*/  BPT.TRAP 0x1 ;  /* 0x000000040000795c */ /* 0x000fe20000300000 */
.L_x_262:
[----:B-123--:R-:W1:Y:S02]  /*1dc90*/  LDC R3, c[0x0][0x800] ;  /* 0x00020000ff037b82 */ /* 0x00ee640000000800 */
[----:B-1----:R4:W-:Y:S02]  /*1dca0*/  SYNCS.ARRIVE.TRANS64.RED.A0TR RZ, [UR13+0x70], R3 ;  /* 0x00007003ffff79a7 */ /* 0x0029e4000830040d */
.L_x_261:
[----:B------:R-:W-:Y:S05]  /*1dcb0*/  BSYNC B0 ;  /* 0x0000000000007941 */ /* 0x000fea0003800000 */
.L_x_260:
[----:B------:R-:W-:Y:S05]  /*1dcc0*/  @!P1 BRA `(.L_x_263) ;  /* 0x0000000000049947 */ /* 0x000fea0003800000 */
[----:B------:R-:W-:Y:S01]  /*1dcd0*/  BPT.TRAP 0x1 ;  /* 0x000000040000795c */ /* 0x000fe20000300000 */
.L_x_263:
[----:B------:R-:W-:-:S04]  /*1dce0*/  UIADD3 UR25, UR13, 0x70, URZ ;  /* 0x000000700d197890 */ /* 0x000fc8000fffe03f */
[----:B------:R-:W-:-:S09]  /*1dcf0*/  UPRMT UR22, UR37, 0x654, UR25 ;  /* 0x0000065425167896 */ /* 0x000fd20008000019 */
[----:B------:R-:W-:Y:S01]  /*1dd00*/  SYNCS.ARRIVE.TRANS64.RED.A1T0 RZ, [UR22], RZ ;  /* 0x000000ffffff79a7 */ /* 0x000fe20008100416 */
[----:B------:R-:W-:Y:S05]  /*1dd10*/  @!P1 BRA `(.L_x_264) ;  /* 0x0000000000049947 */ /* 0x000fea0003800000 */
[----:B------:R-:W-:Y:S01]  /*1dd20*/  BPT.TRAP 0x1 ;  /* 0x000000040000795c */ /* 0x000fe20000300000 */
.L_x_264:
[----:B------:R-:W5:Y:S02]  /*1dd30*/  SYNCS.PHASECHK.TRANS64.TRYWAIT P2, [UR13+0x98], R2 ;  /* 0x00009802ff0075a7 */ /* 0x000f64000804014d */
[----:B-----5:R-:W-:Y:S05]  /*1dd40*/  @!P2 BRA `(.L_x_265) ;  /* 0x0000003000f4a947 */ /* 0x020fea0003800000 */
.L_x_397:
        /* <DEDUP_REMOVED lines=9> */
[----:B------:R-:W-:-:S07]  /*1dde0*/  UMOV UR19, 0x10000000 ;  /* 0x1000000000137882 */ /* 0x000fce0000000000 */
[----:B------:R1:W-:Y:S02]  /*1ddf0*/  UTMALDG.3D [UR8], [UR16], desc[UR18] ;  /* 0x00001208100075b4 */ /* 0x0003e40008011000 */
[----:B-1----:R-:W-:Y:S05]  /*1de00*/  @!P1 BRA `(.L_x_268) ;  /* 0x0000000000049947 */ /* 0x002fea0003800000 */
[----:B------:R-:W-:Y:S01]  /*1de10*/  BPT.TRAP 0x1 ;  /* 0x000000040000795c */ /* 0x000fe20000300000 */
.L_x_268:
[----:B--234-:R-:W1:Y:S02]  /*1de20*/  LDC R3, c[0x0][0x800] ;  /* 0x00020000ff037b82 */ /* 0x01ce640000000800 */
[----:B-1----:R1:W-:Y:S02]  /*1de30*/  SYNCS.ARRIVE.TRANS64.RED.A0TR RZ, [UR13+0x78], R3 ;  /* 0x00007803ffff79a7 */ /* 0x0023e4000830040d */
.L_x_267:
[----:B------:R-:W-:Y:S05]  /*1de40*/  BSYNC B0 ;  /* 0x0000000000007941 */ /* 0x000fea0003800000 */
.L_x_266:
[----:B------:R-:W-:Y:S05]  /*1de50*/  @!P1 BRA `(.L_x_269) ;  /* 0x0000000000049947 */ /* 0x000fea0003800000 */
[----:B------:R-:W-:Y:S01]  /*1de60*/  BPT.TRAP 0x1 ;  /* 0x000000040000795c */ /* 0x000fe20000300000 */
.L_x_269:
[----:B------:R-:W-:Y:S02]  /*1de70*/  UIADD3 UR17, UR13, 0x78, URZ ;  /* 0x000000780d117890 */ /* 0x000fe4000fffe03f */
[----:B------:R-:W-:Y:S02]  /*1de80*/  UIADD3 UR42, UR50, 0x40, URZ ;  /* 0x00000040322a7890 */ /* 0x000fe4000fffe03f */
[----:B------:R-:W-:-:S09]  /*1de90*/  UPRMT UR23, UR37, 0x654, UR17 ;  /* 0x0000065425177896 */ /* 0x000fd20008000011 */
[----:B------:R-:W-:Y:S01]  /*1dea0*/  SYNCS.ARRIVE.TRANS64.RED.A1T0 RZ, [UR23], RZ ;  /* 0x000000ffffff79a7 */ /* 0x000fe20008100417 */
[----:B------:R-:W-:Y:S05]  /*1deb0*/  @!P1 BRA `(.L_x_270) ;  /* 0x0000000000049947 */ /* 0x000fea0003800000 */
[----:B------:R-:W-:Y:S01]  /*1dec0*/  BPT.TRAP 0x1 ;  /* 0x000000040000795c */ /* 0x000fe20000300000 */
.L_x_270:
[----:B-1234-:R-:W-:-:S04]  /*1ded0*/  SHF.L.U32 R3, RZ, 0x1f, RZ ;  /* 0x0000001fff037819 */ /* 0x01efc800000006ff */
[----:B------:R-:W1:Y:S02]  /*1dee0*/  SYNCS.PHASECHK.TRANS64.TRYWAIT P2, [UR13+0x80], R3 ;  /* 0x00008003ff0075a7 */ /* 0x000e64000804014d */
[----:B-1----:R-:W-:Y:S05]  /*1def0*/  @!P2 BRA `(.L_x_271) ;  /* 0x0000003000a0a947 */ /* 0x002fea0003800000 */
.L_x_398:
[----:B------:R-:W-:Y:S04]  /*1df00*/  BSSY B0, `(.L_x_272) ;  /* 0x000000e000007945 */ /* 0x000fe80003800000 */
[----:B------:R-:W-:Y:S05]  /*1df10*/  @!P0 BRA `(.L_x_273) ;  /* 0x0000000000308947 */ /* 0x000fea0003800000 */
[----:B------:R-:W-:Y:S01]  /*1df20*/  R2UR UR44, R10 ;  /* 0x000000000a2c72ca */ /* 0x000fe200000e0000 */
[----:B------:R-:W-:Y:S02]  /*1df30*/  UIADD3 UR8, UP0, UR58, 0x3f0, URZ ;  /* 0x000003f03a087890 */ /* 0x000fe4000ff1e03f */
[----:B------:R-:W-:Y:S02]  /*1df40*/  UIADD3 UR40, UR13, 0x100, URZ ;  /* 0x000001000d287890 */ /* 0x000fe4000fffe03f */
[----:B------:R-:W-:Y:S01]  /*1df50*/  UIADD3.X UR9, URZ, UR59, URZ, UP0, !UPT ;  /* 0x0000003b3f097290 */ /* 0x000fe200087fe43f */
[----:B------:R-:W-:Y:S01]  /*1df60*/  UMOV UR10, 0x0 ;  /* 0x00000000000a7882 */ /* 0x000fe20000000000 */
[----:B------:R-:W-:Y:S01]  /*1df70*/  UMOV UR11, 0x10000000 ;  /* 0x10000000000b7882 */ /* 0x000fe20000000000 */
[----:B------:R-:W-:-:S06]  /*1df80*/  UMOV UR43, UR51 ;  /* 0x00000033002b7c82 */ /* 0x000fcc0008000000 */
[----:B------:R2:W-:Y:S02]  /*1df90*/  UTMALDG.3D [UR40], [UR8], desc[UR10] ;  /* 0x00000a28080075b4 */ /* 0x0005e40008011000 */
[----:B--2---:R-:W-:Y:S05]  /*1dfa0*/  @!P1 BRA `(.L_x_274) ;  /* 0x0000000000049947 */ /* 0x004fea0003800000 */
[----:B------:R-:W-:Y:S01]  /*1dfb0*/  BPT.TRAP 0x1 ;  /* 0x000000040000795c */ /* 0x000fe20000300000 */
.L_x_274:
[----:B-1----:R-:W1:Y:S02]  /*1dfc0*/  LDC R4, c[0x0][0x800] ;  /* 0x00020000ff047b82 */ /* 0x002e640000000800 */
[----:B-1----:R2:W-:Y:S02]  /*1dfd0*/  SYNCS.ARRIVE.TRANS64.RED.A0TR RZ, [UR13+0x60], R4 ;  /* 0x00006004ffff79a7 */ /* 0x0025e4000830040d */
.L_x_273:
[----:B------:R-:W-:Y:S05]  /*1dfe0*/  BSYNC B0 ;  /* 0x0000000000007941 */ /* 0x000fea0003800000 */
.L_x_272:
[----:B------:R-:W-:Y:S05]  /*1dff0*/  @!P1 BRA `(.L_x_275) ;  /* 0x0000000000049947 */ /* 0x000fea0003800000 */
[----:B------:R-:W-:Y:S01]  /*1e000*/  BPT.TRAP 0x1 ;  /* 0x000000040000795c */ /* 0x000fe20000300000 */
.L_x_275:
[----:B------:R-:W-:Y:S01]  /*1e010*/  SYNCS.ARRIVE.TRANS64.RED.A1T0 RZ, [UR30], RZ ;  /* 0x000000ffffff79a7 */ /* 0x000fe2000810041e */
[----:B------:R-:W-:Y:S05]  /*1e020*/  @!P1 BRA `(.L_x_276) ;  /* 0x0000000000049947 */ /* 0x000fea0003800000 */
[----:B------:R-:W-:Y:S01]  /*1e030*/  BPT.TRAP 0x1 ;  /* 0x000000040000795c */ /* 0x000fe20000300000 */
.L_x_276:
[----:B------:R-:W3:Y:S02]  /*1e040*/  SYNCS.PHASECHK.TRANS64.TRYWAIT P2, [UR13+0x88], R3 ;  /* 0x00008803ff0075a7 */ /* 0x000ee4000804014d */
[----:B---3--:R-:W-:Y:S05]  /*1e050*/  @!P2 BRA `(.L_x_277) ;  /* 0x000000300060a947 */ /* 0x008fea0003800000 */
.L_x_399:
        /* <DEDUP_REMOVED lines=13> */
.L_x_280:
[----:B-12---:R-:W1:Y:S02]  /*1e130*/  LDC R4, c[0x0][0x800] ;  /* 0x00020000ff047b82 */ /* 0x006e640000000800 */
[----:B-1----:R3:W-:Y:S02]  /*1e140*/  SYNCS.ARRIVE.TRANS64.RED.A0TR RZ, [UR13+0x68], R4 ;  /* 0x00006804ffff79a7 */ /* 0x0027e4000830040d */
.L_x_279:
[----:B------:R-:W-:Y:S05]  /*1e150*/  BSYNC B0 ;  /* 0x0000000000007941 */ /* 0x000fea0003800000 */
.L_x_278:
[----:B------:R-:W-:Y:S05]  /*1e160*/  @!P1 BRA `(.L_x_281) ;  /* 0x0000000000049947 */ /* 0x000fea0003800000 */
[----:B------:R-:W-:Y:S01]  /*1e170*/  BPT.TRAP 0x1 ;  /* 0x000000040000795c */ /* 0x000fe20000300000 */
.L_x_281:
[----:B------:R-:W-:Y:S01]  /*1e180*/  SYNCS.ARRIVE.TRANS64.RED.A1T0 RZ, [UR29], RZ ;  /* 0x000000ffffff79a7 */ /* 0x000fe2000810041d */
[----:B------:R-:W-:Y:S01]  /*1e190*/  UIADD3 UR26, UR50, 0x60, URZ ;  /* 0x00000060321a7890 */ /* 0x000fe2000fffe03f */
[----:B------:R-:W-:Y:S11]  /*1e1a0*/  @!P1 BRA `(.L_x_282) ;  /* 0x0000000000049947 */ /* 0x000ff60003800000 */
[----:B------:R-:W-:Y:S01]  /*1e1b0*/  BPT.TRAP 0x1 ;  /* 0x000000040000795c */ /* 0x000fe20000300000 */
.L_x_282:
[----:B------:R-:W4:Y:S02]  /*1e1c0*/  SYNCS.PHASECHK.TRANS64.TRYWAIT P2, [UR13+0x90], R3 ;  /* 0x00009003ff0075a7 */ /* 0x000f24000804014d */
[----:B----4-:R-:W-:Y:S05]  /*1e1d0*/  @!P2 BRA `(.L_x_283) ;  /* 0x000000300018a947 */ /* 0x010fea0003800000 */
.L_x_400:
        /* <DEDUP_REMOVED lines=12> */
.L_x_286:
[----:B-123--:R-:W1:Y:S02]  /*1e2a0*/  LDC R4, c[0x0][0x800] ;  /* 0x00020000ff047b82 */ /* 0x00ee640000000800 */
[----:B-1----:R4:W-:Y:S02]  /*1e2b0*/  SYNCS.ARRIVE.TRANS64.RED.A0TR RZ, [UR13+0x70], R4 ;  /* 0x00007004ffff79a7 */ /* 0x0029e4000830040d */
.L_x_285:
[----:B------:R-:W-:Y:S05]  /*1e2c0*/  BSYNC B0 ;  /* 0x0000000000007941 */ /* 0x000fea0003800000 */
.L_x_284:
[----:B------:R-:W-:Y:S05]  /*1e2d0*/  @!P1 BRA `(.L_x_287) ;  /* 0x0000000000049947 */ /* 0x000fea0003800000 */
[----:B------:R-:W-:Y:S01]  /*1e2e0*/  BPT.TRAP 0x1 ;  /* 0x000000040000795c */ /* 0x000fe20000300000 */
.L_x_287:
[----:B------:R-:W-:Y:S01]  /*1e2f0*/  SYNCS.ARRIVE.TRANS64.RED.A1T0 RZ, [UR22], RZ ;  /* 0x000000ffffff79a7 */ /* 0x000fe20008100416 */
[----:B------:R-:W-:Y:S05]  /*1e300*/  @!P1 BRA `(.L_x_288) ;  /* 0x0000000000049947 */ /* 0x000fea0003800000 */
[----:B------:R-:W-:Y:S01]  /*1e310*/  BPT.TRAP 0x1 ;  /* 0x000000040000795c */ /* 0x000fe20000300000 */
.L_x_288:
[----:B------:R-:W5:Y:S02]  /*1e320*/  SYNCS.PHASECHK.TRANS64.TRYWAIT P2, [UR13+0x98], R3 ;  /* 0x00009803ff0075a7 */ /* 0x000f64000804014d */
[----:B-----5:R-:W-:Y:S05]  /*1e330*/  @!P2 BRA `(.L_x_289) ;  /* 0x0000002c00d8a947 */ /* 0x020fea0003800000 */
.L_x_401:
        /* <DEDUP_REMOVED lines=11> */
[----:B-1----:R-:W-:Y:S05]  /*1e3f0*/  @!P1 BRA `(.L_x_292) ;  /* 0x0000000000049947 */ /* 0x002fea0003800000 */
[----:B------:R-:W-:Y:S01]  /*1e400*/  BPT.TRAP 0x1 ;  /* 0x000000040000795c */ /* 0x000fe20000300000 */
.L_x_292:
[----:B--234-:R-:W1:Y:S02]  /*1e410*/  LDC R4, c[0x0][0x800] ;  /* 0x00020000ff047b82 */ /* 0x01ce640000000800 */
[----:B-1----:R1:W-:Y:S02]  /*1e420*/  SYNCS.ARRIVE.TRANS64.RED.A0TR RZ, [UR13+0x78], R4 ;  /* 0x00007804ffff79a7 */ /* 0x0023e4000830040d */
.L_x_291:
[----:B------:R-:W-:Y:S05]  /*1e430*/  BSYNC B0 ;  /* 0x0000000000007941 */ /* 0x000fea0003800000 */
.L_x_290:
[----:B------:R-:W-:Y:S05]  /*1e440*/  @!P1 BRA `(.L_x_293) ;  /* 0x0000000000049947 */ /* 0x000fea0003800000 */
[----:B------:R-:W-:Y:S01]  /*1e450*/  BPT.TRAP 0x1 ;  /* 0x000000040000795c */ /* 0x000fe20000300000 */
.L_x_293:
[----:B------:R-:W-:Y:S01]  /*1e460*/  SYNCS.ARRIVE.TRANS64.RED.A1T0 RZ, [UR23], RZ ;  /* 0x000000ffffff79a7 */ /* 0x000fe20008100417 */
[----:B------:R-:W-:Y:S01]  /*1e470*/  UIADD3 UR10, UR50, 0x80, URZ ;  /* 0x00000080320a7890 */ /* 0x000fe2000fffe03f */
[----:B------:R-:W-:Y:S11]  /*1e480*/  @!P1 BRA `(.L_x_294) ;  /* 0x0000000000049947 */ /* 0x000ff60003800000 */
[----:B------:R-:W-:Y:S01]  /*1e490*/  BPT.TRAP 0x1 ;  /* 0x000000040000795c */ /* 0x000fe20000300000 */
.L_x_294:
[----:B------:R-:W5:Y:S02]  /*1e4a0*/  SYNCS.PHASECHK.TRANS64.TRYWAIT P2, [UR13+0x80], R2 ;  /* 0x00008002ff0075a7 */ /* 0x000f64000804014d */
[----:B-----5:R-:W-:Y:S05]  /*1e4b0*/  @!P2 BRA `(.L_x_295) ;  /* 0x0000002c0090a947 */ /* 0x020fea0003800000 */
.L_x_402:
        /* <DEDUP_REMOVED lines=8> */
[----:B------:R-:W-:Y:S01]  /*1e540*/  UMOV UR9, UR41 ;  /* 0x0000002900097c82 */ /* 0x000fe20008000000 */
[----:B------:R-:W-:-:S05]  /*1e550*/  UMOV UR11, UR51 ;  /* 0x00000033000b7c82 */ /* 0x000fca0008000000 */
[----:B------:R1:W-:Y:S02]  /*1e560*/  UTMALDG.3D [UR8], [UR18], desc[UR26] ;  /* 0x00001a08120075b4 */ /* 0x0003e40008011000 */
[----:B-1----:R-:W-:Y:S05]  /*1e570*/  @!P1 BRA `(.L_x_298) ;  /* 0x0000000000049947 */ /* 0x002fea0003800000 */
[----:B------:R-:W-:Y:S01]  /*1e580*/  BPT.TRAP 0x1 ;  /* 0x000000040000795c */ /* 0x000fe20000300000 */
.L_x_298:
[----:B--234-:R-:W1:Y:S02]  /*1e590*/  LDC R4, c[0x0][0x800] ;  /* 0x00020000ff047b82 */ /* 0x01ce640000000800 */
[----:B-1----:R1:W-:Y:S02]  /*1e5a0*/  SYNCS.ARRIVE.TRANS64.RED.A0TR RZ, [UR13+0x60], R4 ;  /* 0x00006004ffff79a7 */ /* 0x0023e4000830040d */
.L_x_297:
[----:B------:R-:W-:Y:S05]  /*1e5b0*/  BSYNC B0 ;  /* 0x0000000000007941 */ /* 0x000fea0003800000 */
.L_x_296:
[----:B------:R-:W-:Y:S05]  /*1e5c0*/  @!P1 BRA `(.L_x_299) ;  /* 0x0000000000049947 */ /* 0x000fea0003800000 */
[----:B------:R-:W-:Y:S01]  /*1e5d0*/  BPT.TRAP 0x1 ;  /* 0x000000040000795c */ /* 0x000fe20000300000 */
.L_x_299:
[----:B------:R-:W-:Y:S01]  /*1e5e0*/  SYNCS.ARRIVE.TRANS64.RED.A1T0 RZ, [UR30], RZ ;  /* 0x000000ffffff79a7 */ /* 0x000fe2000810041e */
[----:B------:R-:W-:Y:S05]  /*1e5f0*/  @!P1 BRA `(.L_x_300) ;  /* 0x0000000000049947 */ /* 0x000fea0003800000 */
[----:B------:R-:W-:Y:S01]  /*1e600*/  BPT.TRAP 0x1 ;  /* 0x000000040000795c */ /* 0x000fe20000300000 */
.L_x_300:
[----:B------:R-:W5:Y:S02]  /*1e610*/  SYNCS.PHASECHK.TRANS64.TRYWAIT P2, [UR13+0x88], R2 ;  /* 0x00008802ff0075a7 */ /* 0x000f64000804014d */
[----:B-----5:R-:W-:Y:S05]  /*1e620*/  @!P2 BRA `(.L_x_301) ;  /* 0x0000002c004ca947 */ /* 0x020fea0003800000 */
.L_x_403:
        /* <DEDUP_REMOVED lines=13> */
.L_x_304:
[----:B--234-:R-:W1:Y:S02]  /*1e700*/  LDC R4, c[0x0][0x800] ;  /* 0x00020000ff047b82 */ /* 0x01ce640000000800 */
[----:B-1----:R1:W-:Y:S02]  /*1e710*/  SYNCS.ARRIVE.TRANS64.RED.A0TR RZ, [UR13+0x68], R4 ;  /* 0x00006804ffff79a7 */ /* 0x0023e4000830040d */
.L_x_303:
[----:B------:R-:W-:Y:S05]  /*1e720*/  BSYNC B0 ;  /* 0x0000000000007941 */ /* 0x000fea0003800000 */
.L_x_302:
[----:B------:R-:W-:Y:S05]  /*1e730*/  @!P1 BRA `(.L_x_305) ;  /* 0x0000000000049947 */ /* 0x000fea0003800000 */
[----:B------:R-:W-:Y:S01]  /*1e740*/  BPT.TRAP 0x1 ;  /* 0x000000040000795c */ /* 0x000fe20000300000 */
.L_x_305:
[----:B------:R-:W-:Y:S01]  /*1e750*/  SYNCS.ARRIVE.TRANS64.RED.A1T0 RZ, [UR29], RZ ;  /* 0x000000ffffff79a7 */ /* 0x000fe2000810041d */
[----:B------:R-:W-:Y:S01]  /*1e760*/  UIADD3 UR10, UR50, 0xa0, URZ ;  /* 0x000000a0320a7890 */ /* 0x000fe2000fffe03f */
[----:B------:R-:W-:Y:S11]  /*1e770*/  @!P1 BRA `(.L_x_306) ;  /* 0x0000000000049947 */ /* 0x000ff60003800000 */
[----:B------:R-:W-:Y:S01]  /*1e780*/  BPT.TRAP 0x1 ;  /* 0x000000040000795c */ /* 0x000fe20000300000 */
.L_x_306:
[----:B------:R-:W5:Y:S02]  /*1e790*/  SYNCS.PHASECHK.TRANS64.TRYWAIT P2, [UR13+0x90], R2 ;  /* 0x00009002ff0075a7 */ /* 0x000f64000804014d */
[----:B-----5:R-:W-:Y:S05]  /*1e7a0*/  @!P2 BRA `(.L_x_307) ;  /* 0x0000002c0004a947 */ /* 0x020fea0003800000 */
.L_x_404:
        /* <DEDUP_REMOVED lines=13> */
.L_x_310:
[----:B--234-:R-:W1:Y:S02]  /*1e880*/  LDC R4, c[0x0][0x800] ;  /* 0x00020000ff047b82 */ /* 0x01ce640000000800 */
[----:B-1----:R1:W-:Y:S02]  /*1e890*/  SYNCS.ARRIVE.TRANS64.RED.A0TR RZ, [UR13+0x70], R4 ;  /* 0x00007004ffff79a7 */ /* 0x0023e4000830040d */
.L_x_309:
[----:B------:R-:W-:Y:S05]  /*1e8a0*/  BSYNC B0 ;  /* 0x0000000000007941 */ /* 0x000fea0003800000 */
.L_x_308:
[----:B------:R-:W-:Y:S05]  /*1e8b0*/  @!P1 BRA `(.L_x_311) ;  /* 0x0000000000049947 */ /* 0x000fea0003800000 */
[----:B------:R-:W-:Y:S01]  /*1e8c0*/  BPT.TRAP 0x1 ;  /* 0x000000040000795c */ /* 0x000fe20000300000 */
.L_x_311:
[----:B------:R-:W-:Y:S01]  /*1e8d0*/  SYNCS.ARRIVE.TRANS64.RED.A1T0 RZ, [UR22], RZ ;  /* 0x000000ffffff79a7 */ /* 0x000fe20008100416 */
[----:B------:R-:W-:Y:S05]  /*1e8e0*/  @!P1 BRA `(.L_x_312) ;  /* 0x0000000000049947 */ /* 0x000fea0003800000 */
[----:B------:R-:W-:Y:S01]  /*1e8f0*/  BPT.TRAP 0x1 ;  /* 0x000000040000795c */ /* 0x000fe20000300000 */
.L_x_312:
[----:B------:R-:W5:Y:S02]  /*1e900*/  SYNCS.PHASECHK.TRANS64.TRYWAIT P2, [UR13+0x98], R2 ;  /* 0x00009802ff0075a7 */ /* 0x000f64000804014d */
[----:B-----5:R-:W-:Y:S05]  /*1e910*/  @!P2 BRA `(.L_x_313) ;  /* 0x0000002800c0a947 */ /* 0x020fea0003800000 */
.L_x_405:
        /* <DEDUP_REMOVED lines=13> */
.L_x_316:
[----:B------:R-:W1:Y:S02]  /*1e9f0*/  LDC R2, c[0x0][0x800] ;  /* 0x00020000ff027b82 */ /* 0x000e640000000800 */
[----:B-1----:R1:W-:Y:S02]  /*1ea00*/  SYNCS.ARRIVE.TRANS64.RED.A0TR RZ, [UR13+0x78], R2 ;  /* 0x00007802ffff79a7 */ /* 0x0023e4000830040d */
.L_x_315:
[----:B------:R-:W-:Y:S05]  /*1ea10*/  BSYNC B0 ;  /* 0x0000000000007941 */ /* 0x000fea0003800000 */
.L_x_314:
[----:B------:R-:W-:Y:S05]  /*1ea20*/  @!P1 BRA `(.L_x_317) ;  /* 0x0000000000049947 */ /* 0x000fea0003800000 */
[----:B------:R-:W-:Y:S01]  /*1ea30*/  BPT.TRAP 0x1 ;  /* 0x000000040000795c */ /* 0x000fe20000300000 */
.L_x_317:
[----:B------:R-:W-:Y:S01]  /*1ea40*/  SYNCS.ARRIVE.TRANS64.RED.A1T0 RZ, [UR23], RZ ;  /* 0x000000ffffff79a7 */ /* 0x000fe20008100417 */
[----:B------:R-:W-:Y:S01]  /*1ea50*/  UIADD3 UR10, UR50, 0xc0, URZ ;  /* 0x000000c0320a7890 */ /* 0x000fe2000fffe03f */
[----:B------:R-:W-:Y:S11]  /*1ea60*/  @!P1 BRA `(.L_x_318) ;  /* 0x0000000000049947 */ /* 0x000ff60003800000 */
[----:B------:R-:W-:Y:S01]  /*1ea70*/  BPT.TRAP 0x1 ;  /* 0x000000040000795c */ /* 0x000fe20000300000 */
.L_x_318:
[----:B------:R-:W5:Y:S02]  /*1ea80*/  SYNCS.PHASECHK.TRANS64.TRYWAIT P2, [UR13+0x80], R3 ;  /* 0x00008003ff0075a7 */ /* 0x000f64000804014d */
[----:B-----5:R-:W-:Y:S05]  /*1ea90*/  @!P2 BRA `(.L_x_319) ;  /* 0x000000280078a947 */ /* 0x020fea0003800000 */
.L_x_406:
        /* <DEDUP_REMOVED lines=13> */
.L_x_322:
[----:B------:R-:W1:Y:S02]  /*1eb70*/  LDC R2, c[0x0][0x800] ;  /* 0x00020000ff027b82 */ /* 0x000e640000000800 */
[----:B-1----:R1:W-:Y:S02]  /*1eb80*/  SYNCS.ARRIVE.TRANS64.RED.A0TR RZ, [UR13+0x60], R2 ;  /* 0x00006002ffff79a7 */ /* 0x0023e4000830040d */
.L_x_321:
[----:B------:R-:W-:Y:S05]  /*1eb90*/  BSYNC B0 ;  /* 0x0000000000007941 */ /* 0x000fea0003800000 */
.L_x_320:
[----:B------:R-:W-:Y:S05]  /*1eba0*/  @!P1 BRA `(.L_x_323) ;  /* 0x0000000000049947 */ /* 0x000fea0003800000 */
[----:B------:R-:W-:Y:S01]  /*1ebb0*/  BPT.TRAP 0x1 ;  /* 0x000000040000795c */ /* 0x000fe20000300000 */
.L_x_323:
[----:B------:R-:W-:Y:S01]  /*1ebc0*/  SYNCS.ARRIVE.TRANS64.RED.A1T0 RZ, [UR30], RZ ;  /* 0x000000ffffff79a7 */ /* 0x000fe2000810041e */
[----:B------:R-:W-:Y:S05]  /*1ebd0*/  @!P1 BRA `(.L_x_324) ;  /* 0x0000000000049947 */ /* 0x000fea0003800000 */
[----:B------:R-:W-:Y:S01]  /*1ebe0*/  BPT.TRAP 0x1 ;  /* 0x000000040000795c */ /* 0x000fe20000300000 */
.L_x_324:
[----:B------:R-:W5:Y:S02]  /*1ebf0*/  SYNCS.PHASECHK.TRANS64.TRYWAIT P2, [UR13+0x88], R3 ;  /* 0x00008803ff0075a7 */ /* 0x000f64000804014d */
[----:B-----5:R-:W-:Y:S05]  /*1ec00*/  @!P2 BRA `(.L_x_325) ;  /* 0x000000280034a947 */ /* 0x020fea0003800000 */
.L_x_407:
        /* <DEDUP_REMOVED lines=13> */
.L_x_328:
[----:B------:R-:W1:Y:S02]  /*1ece0*/  LDC R2, c[0x0][0x800] ;  /* 0x00020000ff027b82 */ /* 0x000e640000000800 */
[----:B-1----:R1:W-:Y:S02]  /*1ecf0*/  SYNCS.ARRIVE.TRANS64.RED.A0TR RZ, [UR13+0x68], R2 ;  /* 0x00006802ffff79a7 */ /* 0x0023e4000830040d */
.L_x_327:
[----:B------:R-:W-:Y:S05]  /*1ed00*/  BSYNC B0 ;  /* 0x0000000000007941 */ /* 0x000fea0003800000 */
.L_x_326:
[----:B------:R-:W-:Y:S05]  /*1ed10*/  @!P1 BRA `(.L_x_329) ;  /* 0x0000000000049947 */ /* 0x000fea0003800000 */
[----:B------:R-:W-:Y:S01]  /*1ed20*/  BPT.TRAP 0x1 ;  /* 0x000000040000795c */ /* 0x000fe20000300000 */
.L_x_329:
[----:B------:R-:W-:Y:S01]  /*1ed30*/  SYNCS.ARRIVE.TRANS64.RED.A1T0 RZ, [UR29], RZ ;  /* 0x000000ffffff79a7 */ /* 0x000fe2000810041d */
[----:B------:R-:W-:Y:S01]  /*1ed40*/  UIADD3 UR10, UR50, 0xe0, URZ ;  /* 0x000000e0320a7890 */ /* 0x000fe2000fffe03f */
[----:B------:R-:W-:Y:S11]  /*1ed50*/  @!P1 BRA `(.L_x_330) ;  /* 0x0000000000049947 */ /* 0x000ff60003800000 */
[----:B------:R-:W-:Y:S01]  /*1ed60*/  BPT.TRAP 0x1 ;  /* 0x000000040000795c */ /* 0x000fe20000300000 */
.L_x_330:
[----:B------:R-:W5:Y:S02]  /*1ed70*/  SYNCS.PHASECHK.TRANS64.TRYWAIT P2, [UR13+0x90], R3 ;  /* 0x00009003ff0075a7 */ /* 0x000f64000804014d */
[----:B-----5:R-:W-:Y:S05]  /*1ed80*/  @!P2 BRA `(.L_x_331) ;  /* 0x0000002400eca947 */ /* 0x020fea0003800000 */
.L_x_408:
        /* <DEDUP_REMOVED lines=13> */
.L_x_334:
[----:B------:R-:W1:Y:S02]  /*1ee60*/  LDC R2, c[0x0][0x800] ;  /* 0x00020000ff027b82 */ /* 0x000e640000000800 */
[----:B-1----:R1:W-:Y:S02]  /*1ee70*/  SYNCS.ARRIVE.TRANS64.RED.A0TR RZ, [UR13+0x70], R2 ;  /* 0x00007002ffff79a7 */ /* 0x0023e4000830040d */
.L_x_333:
[----:B------:R-:W-:Y:S05]  /*1ee80*/  BSYNC B0 ;  /* 0x0000000000007941 */ /* 0x000fea0003800000 */
.L_x_332:
[----:B------:R-:W-:Y:S05]  /*1ee90*/  @!P1 BRA `(.L_x_335) ;  /* 0x0000000000049947 */ /* 0x000fea0003800000 */
[----:B------:R-:W-:Y:S01]  /*1eea0*/  BPT.TRAP 0x1 ;  /* 0x000000040000795c */ /* 0x000fe20000300000 */
.L_x_335:
[----:B------:R-:W-:Y:S01]  /*1eeb0*/  SYNCS.ARRIVE.TRANS64.RED.A1T0 RZ, [UR22], RZ ;  /* 0x000000ffffff79a7 */ /* 0x000fe20008100416 */
[----:B------:R-:W-:Y:S05]  /*1eec0*/  @!P1 BRA `(.L_x_336) ;  /* 0x0000000000049947 */ /* 0x000fea0003800000 */
[----:B------:R-:W-:Y:S01]  /*1eed0*/  BPT.TRAP 0x1 ;  /* 0x000000040000795c */ /* 0x000fe20000300000 */
.L_x_336:
[----:B------:R-:W5:Y:S02]  /*1eee0*/  SYNCS.PHASECHK.TRANS64.TRYWAIT P2, [UR13+0x98], R3 ;  /* 0x00009803ff0075a7 */ /* 0x000f64000804014d */
[----:B-----5:R-:W-:Y:S05]  /*1eef0*/  @!P2 BRA `(.L_x_337) ;  /* 0x0000002400a8a947 */ /* 0x020fea0003800000 */
.L_x_409:
        /* <DEDUP_REMOVED lines=13> */
.L_x_340:
[----:B------:R-:W1:Y:S02]  /*1efd0*/  LDC R2, c[0x0][0x800] ;  /* 0x00020000ff027b82 */ /* 0x000e640000000800 */
[----:B-1----:R1:W-:Y:S02]  /*1efe0*/  SYNCS.ARRIVE.TRANS64.RED.A0TR RZ, [UR13+0x78], R2 ;  /* 0x00007802ffff79a7 */ /* 0x0023e4000830040d */
.L_x_339:
[----:B------:R-:W-:Y:S05]  /*1eff0*/  BSYNC B0 ;  /* 0x0000000000007941 */ /* 0x000fea0003800000 */
.L_x_338:
[----:B------:R-:W-:Y:S05]  /*1f000*/  @!P1 BRA `(.L_x_341) ;  /* 0x0000000000049947 */ /* 0x000fea0003800000 */
[----:B------:R-:W-:Y:S01]  /*1f010*/  BPT.TRAP 0x1 ;  /* 0x000000040000795c */ /* 0x000fe20000300000 */
.L_x_341:
[----:B------:R-:W5:Y:S01]  /*1f020*/  LDL.LU R15, [R1+0x4b4] ;  /* 0x0004b400010f7983 */ /* 0x000f620000300800 */
[----:B------:R-:W-:Y:S03]  /*1f030*/  SYNCS.ARRIVE.TRANS64.RED.A1T0 RZ, [UR23], RZ ;  /* 0x000000ffffff79a7 */ /* 0x000fe60008100417 */
[----:B------:R-:W5:Y:S01]  /*1f040*/  LDL.LU R12, [R1+0x4b0] ;  /* 0x0004b000010c7983 */ /* 0x000f620000300800 */
[----:B-1234-:R-:W-:Y:S02]  /*1f050*/  PRMT R4, RZ, 0x7610, R4 ;  /* 0x00007610ff047816 */ /* 0x01efe40000000004 */
[----:B------:R-:W-:Y:S02]  /*1f060*/  MOV R2, 0xffffffff ;  /* 0xffffffff00027802 */ /* 0x000fe40000000f00 */
[----:B------:R-:W-:Y:S02]  /*1f070*/  MOV R3, 0xffffffff ;  /* 0xffffffff00037802 */ /* 0x000fe40000000f00 */
[----:B------:R-:W-:-:S02]  /*1f080*/  MOV R10, 0xffffffff ;  /* 0xffffffff000a7802 */ /* 0x000fc40000000f00 */
[----:B-----5:R-:W-:-:S04]  /*1f090*/  IADD3 R12, P0, R12, UR54, RZ ;  /* 0x000000360c0c7c10 */ /* 0x020fc8000ff1e0ff */
[----:B------:R-:W-:Y:S01]  /*1f0a0*/  IADD3.X R15, R15, UR38, RZ, P0, !PT ;  /* 0x000000260f0f7c10 */ /* 0x000fe200087fe4ff */
[----:B------:R1:W-:Y:S01]  /*1f0b0*/  STL [R1+0x4b0], R12 ;  /* 0x0004b00c01007387 */ /* 0x0003e20000100800 */
[----:B------:R-:W-:-:S03]  /*1f0c0*/  ISETP.GE.U32.AND P0, PT, R12, UR4, PT ;  /* 0x000000040c007c0c */ /* 0x000fc6000bf06070 */
[----:B------:R1:W-:Y:S01]  /*1f0d0*/  STL [R1+0x4b4], R15 ;  /* 0x0004b40f01007387 */ /* 0x0003e20000100800 */
[----:B------:R-:W-:-:S13]  /*1f0e0*/  ISETP.GE.U32.AND.EX P0, PT, R15, UR5, PT, P0 ;  /* 0x000000050f007c0c */ /* 0x000fda000bf06100 */
[----:B-1----:R-:W-:Y:S05]  /*1f0f0*/  @P0 BRA `(.L_x_342) ;  /* 0x0000000400580947 */ /* 0x002fea0003800000 */
[----:B------:R-:W1:Y:S01]  /*1f100*/  S2R R7, SR_CTAID.X ;  /* 0x0000000000077919 */ /* 0x000e620000002500 */
[----:B------:R-:W2:Y:S01]  /*1f110*/  LDC R13, c[0x0][0x904] ;  /* 0x00024100ff0d7b82 */ /* 0x000ea20000000800 */
[----:B------:R-:W-:Y:S01]  /*1f120*/  ULDC UR8, c[0x0][0x150] ;  /* 0x0000540000087ab9 */ /* 0x000fe20000000800 */
[----:B------:R-:W3:Y:S06]  /*1f130*/  S2R R2, SR_CTAID.Y ;  /* 0x0000000000027919 */ /* 0x000eec0000002600 */
[----:B------:R-:W4:Y:S08]  /*1f140*/  LDC R4, c[0x0][0x144] ;  /* 0x00005100ff047b82 */ /* 0x000f300000000800 */
[----:B------:R-:W5:Y:S08]  /*1f150*/  LDC R11, c[0x0][0x148] ;  /* 0x00005200ff0b7b82 */ /* 0x000f700000000800 */
[----:B------:R-:W4:Y:S01]  /*1f160*/  LDC.64 R8, c[0x0][0x8d0] ;  /* 0x00023400ff087b82 */ /* 0x000f220000000a00 */
[----:B--2---:R-:W-:-:S02]  /*1f170*/  ISETP.NE.AND P2, PT, R13, 0x1, PT ;  /* 0x000000010d00780c */ /* 0x004fc40003f45270 */
[----:B-1----:R-:W-:Y:S02]  /*1f180*/  I2FP.F32.U32 R3, R7 ;  /* 0x0000000700037245 */ /* 0x002fe40000201000 */
[----:B---3--:R-:W-:-:S03]  /*1f190*/  I2FP.F32.U32 R5, R2 ;  /* 0x0000000200057245 */ /* 0x008fc60000201000 */
[----:B------:R-:W-:Y:S01]  /*1f1a0*/  FMUL R3, R3, UR8 ;  /* 0x0000000803037c20 */ /* 0x000fe20008400000 */
[----:B------:R-:W-:Y:S02]  /*1f1b0*/  ULDC UR8, c[0x0][0x154] ;  /* 0x0000550000087ab9 */ /* 0x000fe40000000800 */
[----:B------:R-:W-:-:S03]  /*1f1c0*/  FMUL R10, R5, UR8 ;  /* 0x00000008050a7c20 */ /* 0x000fc60008400000 */
[----:B------:R-:W1:Y:S01]  /*1f1d0*/  F2I.U32.TRUNC.NTZ R3, R3 ;  /* 0x0000000300037305 */ /* 0x000e62000020f000 */
[----:B----4-:R-:W-:-:S07]  /*1f1e0*/  ISETP.NE.U32.AND P0, PT, R8, RZ, PT ;  /* 0x000000ff0800720c */ /* 0x010fce0003f05070 */
[----:B------:R-:W2:Y:S01]  /*1f1f0*/  F2I.U32.TRUNC.NTZ R10, R10 ;  /* 0x0000000a000a7305 */ /* 0x000ea2000020f000 */
[----:B------:R-:W-:Y:S02]  /*1f200*/  ISETP.NE.AND.EX P0, PT, R9, RZ, PT, P0 ;  /* 0x000000ff0900720c */ /* 0x000fe40003f05300 */
[----:B-1----:R-:W-:Y:S02]  /*1f210*/  IADD3 R5, -R3, RZ, RZ ;  /* 0x000000ff03057210 */ /* 0x002fe40007ffe1ff */
[----:B------:R-:W-:-:S03]  /*1f220*/  MOV R3, R15 ;  /* 0x0000000f00037202 */ /* 0x000fc60000000f00 */
[----:B------:R-:W-:Y:S01]  /*1f230*/  IMAD R7, R4, R5, R7 ;  /* 0x0000000504077224 */ /* 0x000fe200078e0207 */
[----:B--2---:R-:W-:-:S05]  /*1f240*/  IADD3 R4, -R10, RZ, RZ ;  /* 0x000000ff0a047210 */ /* 0x004fca0007ffe1ff */
[----:B-----5:R-:W-:Y:S01]  /*1f250*/  @P2 IMAD R7, R11, R4, R2 ;  /* 0x000000040b072224 */ /* 0x020fe200078e0202 */
[----:B------:R-:W-:Y:S01]  /*1f260*/  MOV R2, R12 ;  /* 0x0000000c00027202 */ /* 0x000fe20000000f00 */
[----:B------:R-:W1:Y:S01]  /*1f270*/  LDC R11, c[0x0][0x8d8] ;  /* 0x00023600ff0b7b82 */ /* 0x000e620000000800 */
[----:B------:R-:W-:Y:S05]  /*1f280*/  @!P0 BRA `(.L_x_343) ;  /* 0x0000000000288947 */ /* 0x000fea0003800000 */
[----:B------:R-:W2:Y:S02]  /*1f290*/  LDC R2, c[0x0][0x8dc] ;  /* 0x00023700ff027b82 */ /* 0x000ea40000000800 */
[----:B--2---:R-:W-:-:S04]  /*1f2a0*/  IADD3 R3, P0, R12, R2, RZ ;  /* 0x000000020c037210 */ /* 0x004fc80007f1e0ff */
[----:B------:R-:W-:-:S05]  /*1f2b0*/  IADD3.X R13, RZ, R15, RZ, P0, !PT ;  /* 0x0000000fff0d7210 */ /* 0x000fca00007fe4ff */
[----:B------:R-:W-:-:S04]  /*1f2c0*/  IMAD.WIDE.U32 R4, R13, R8, RZ ;  /* 0x000000080d047225 */ /* 0x000fc800078e00ff */
[----:B------:R-:W-:-:S04]  /*1f2d0*/  IMAD.WIDE.U32 R4, P0, R3, R9, R4 ;  /* 0x0000000903047225 */ /* 0x000fc80007800004 */
[----:B------:R-:W-:Y:S01]  /*1f2e0*/  IMAD.WIDE.U32 R2, R3, R8, RZ ;  /* 0x0000000803027225 */ /* 0x000fe200078e00ff */
[----:B------:R-:W-:-:S04]  /*1f2f0*/  MOV R2, R5 ;  /* 0x0000000500027202 */ /* 0x000fc80000000f00 */
[----:B------:R-:W-:Y:S02]  /*1f300*/  IADD3 RZ, P1, R3, R4, RZ ;  /* 0x0000000403ff7210 */ /* 0x000fe40007f3e0ff */
[----:B------:R-:W-:-:S03]  /*1f310*/  IADD3.X R3, RZ, RZ, RZ, P0, !PT ;  /* 0x000000ffff037210 */ /* 0x000fc600007fe4ff */
[----:B------:R-:W-:-:S08]  /*1f320*/  IMAD.WIDE.U32.X R2, R13, R9, R2, P1 ;  /* 0x000000090d027225 */ /* 0x000fd000008e0402 */
.L_x_343:
[----:B------:R-:W2:Y:S01]  /*1f330*/  LDC.64 R4, c[0x0][0x8c8] ;  /* 0x00023200ff047b82 */ /* 0x000ea20000000a00 */
[-CC-:B-1----:R-:W-:Y:S02]  /*1f340*/  SHF.R.U64 R10, R2, R11.reuse, R3.reuse ;  /* 0x0000000b020a7219 */ /* 0x182fe40000001203 */
[----:B------:R-:W-:Y:S02]  /*1f350*/  SHF.R.U32.HI R11, RZ, R11, R3 ;  /* 0x0000000bff0b7219 */ /* 0x000fe40000011603 */
[----:B------:R-:W-:Y:S02]  /*1f360*/  IADD3 R9, P0, RZ, -R10, RZ ;  /* 0x8000000aff097210 */ /* 0x000fe40007f1e0ff */
[----:B------:R-:W-:Y:S02]  /*1f370*/  MOV R3, R15 ;  /* 0x0000000f00037202 */ /* 0x000fe40000000f00 */
[----:B------:R-:W-:-:S05]  /*1f380*/  IADD3.X R11, RZ, ~R11, RZ, P0, !PT ;  /* 0x8000000bff0b7210 */ /* 0x000fca00007fe4ff */
[----:B--2---:R-:W-:-:S04]  /*1f390*/  IMAD R2, R11, R4, RZ ;  /* 0x000000040b027224 */ /* 0x004fc800078e02ff */
[C---:B------:R-:W-:Y:S01]  /*1f3a0*/  IMAD R11, R9.reuse, R5, R2 ;  /* 0x00000005090b7224 */ /* 0x040fe200078e0202 */
[----:B------:R-:W-:Y:S01]  /*1f3b0*/  MOV R2, R12 ;  /* 0x0000000c00027202 */ /* 0x000fe20000000f00 */
[----:B------:R-:W1:Y:S04]  /*1f3c0*/  LDC R5, c[0x0][0x900] ;  /* 0x00024000ff057b82 */ /* 0x000e680000000800 */
[----:B------:R-:W-:-:S04]  /*1f3d0*/  IMAD.WIDE.U32 R2, R9, R4, R2 ;  /* 0x0000000409027225 */ /* 0x000fc800078e0002 */
[----:B------:R-:W2:Y:S01]  /*1f3e0*/  LDC.64 R8, c[0x0][0x8e8] ;  /* 0x00023a00ff087b82 */ /* 0x000ea20000000a00 */
[----:B------:R-:W-:-:S07]  /*1f3f0*/  IADD3 R3, R3, R11, RZ ;  /* 0x0000000b03037210 */ /* 0x000fce0007ffe0ff */
[----:B------:R-:W3:Y:S08]  /*1f400*/  LDC R12, c[0x0][0x8c0] ;  /* 0x00023000ff0c7b82 */ /* 0x000ef00000000800 */
[----:B------:R-:W4:Y:S01]  /*1f410*/  LDC R4, c[0x0][0x8b0] ;  /* 0x00022c00ff047b82 */ /* 0x000f220000000800 */
[----:B--2---:R-:W-:-:S04]  /*1f420*/  ISETP.NE.U32.AND P0, PT, R8, RZ, PT ;  /* 0x000000ff0800720c */ /* 0x004fc80003f05070 */
[----:B------:R-:W-:Y:S02]  /*1f430*/  ISETP.NE.AND.EX P0, PT, R9, RZ, PT, P0 ;  /* 0x000000ff0900720c */ /* 0x000fe40003f05300 */
[-CC-:B---3--:R-:W-:Y:S02]  /*1f440*/  SHF.R.U64 R11, R2, R12.reuse, R3.reuse ;  /* 0x0000000c020b7219 */ /* 0x188fe40000001203 */
[----:B------:R-:W-:-:S04]  /*1f450*/  SHF.R.U32.HI R3, RZ, R12, R3 ;  /* 0x0000000cff037219 */ /* 0x000fc80000011603 */
[-CC-:B----4-:R-:W-:Y:S02]  /*1f460*/  SHF.R.U64 R12, R11, R4.reuse, R3.reuse ;  /* 0x000000040b0c7219 */ /* 0x190fe40000001203 */
[----:B------:R-:W-:-:S04]  /*1f470*/  SHF.R.U32.HI R4, RZ, R4, R3 ;  /* 0x00000004ff047219 */ /* 0x000fc80000011603 */
[-CC-:B-1----:R-:W-:Y:S02]  /*1f480*/  SHF.R.U64 R13, R12, R5.reuse, R4.reuse ;  /* 0x000000050c0d7219 */ /* 0x182fe40000001204 */
[----:B------:R-:W-:Y:S02]  /*1f490*/  SHF.R.U32.HI R4, RZ, R5, R4 ;  /* 0x00000005ff047219 */ /* 0x000fe40000011604 */
[----:B------:R-:W-:Y:S02]  /*1f4a0*/  MOV R2, R13 ;  /* 0x0000000d00027202 */ /* 0x000fe40000000f00 */
[----:B------:R-:W-:Y:S01]  /*1f4b0*/  MOV R3, R4 ;  /* 0x0000000400037202 */ /* 0x000fe20000000f00 */
[----:B------:R-:W-:Y:S06]  /*1f4c0*/  @!P0 BRA `(.L_x_344) ;  /* 0x0000000000288947 */ /* 0x000fec0003800000 */
[----:B------:R-:W1:Y:S02]  /*1f4d0*/  LDC R2, c[0x0][0x8f4] ;  /* 0x00023d00ff027b82 */ /* 0x000e640000000800 */
[----:B-1----:R-:W-:-:S04]  /*1f4e0*/  IADD3 R3, P0, R13, R2, RZ ;  /* 0x000000020d037210 */ /* 0x002fc80007f1e0ff */
        /* <DEDUP_REMOVED lines=8> */
.L_x_344:
[----:B------:R-:W1:Y:S01]  /*1f570*/  LDC R4, c[0x0][0x8f0] ;  /* 0x00023c00ff047b82 */ /* 0x000e620000000800 */
[----:B------:R-:W-:-:S07]  /*1f580*/  LOP3.LUT R11, R11, R17, RZ, 0xc0, !PT ;  /* 0x000000110b0b7212 */ /* 0x000fce00078ec0ff */
[----:B------:R-:W2:Y:S08]  /*1f590*/  LDC R5, c[0x0][0x8e0] ;  /* 0x00023800ff057b82 */ /* 0x000eb00000000800 */
[----:B------:R-:W3:Y:S01]  /*1f5a0*/  LDC R9, c[0x0][0x8b8] ;  /* 0x00022e00ff097b82 */ /* 0x000ee20000000800 */
[----:B-1----:R-:W-:-:S07]  /*1f5b0*/  SHF.R.U64 R4, R2, R4, R3 ;  /* 0x0000000402047219 */ /* 0x002fce0000001203 */
[----:B------:R-:W1:Y:S01]  /*1f5c0*/  LDC R2, c[0x0][0x8a8] ;  /* 0x00022a00ff027b82 */ /* 0x000e620000000800 */
[----:B------:R-:W-:-:S05]  /*1f5d0*/  LOP3.LUT R3, R12, R14, RZ, 0xc0, !PT ;  /* 0x0000000e0c037212 */ /* 0x000fca00078ec0ff */
[----:B------:R-:W-:Y:S01]  /*1f5e0*/  IMAD R8, R16, R4, R3 ;  /* 0x0000000410087224 */ /* 0x000fe200078e0203 */
[----:B------:R-:W-:-:S05]  /*1f5f0*/  IADD3 R4, -R4, RZ, RZ ;  /* 0x000000ff04047210 */ /* 0x000fca0007ffe1ff */
[----:B--2---:R-:W-:Y:S01]  /*1f600*/  IMAD R13, R4, R5, R13 ;  /* 0x00000005040d7224 */ /* 0x004fe200078e020d */
[----:B------:R-:W-:Y:S01]  /*1f610*/  MOV R4, 0x1 ;  /* 0x0000000100047802 */ /* 0x000fe20000000f00 */
[----:B---3--:R-:W-:Y:S02]  /*1f620*/  IMAD R7, R8, R9, R7 ;  /* 0x0000000908077224 */ /* 0x008fe400078e0207 */
[----:B-1----:R-:W-:-:S05]  /*1f630*/  IMAD R2, R13, R2, R11 ;  /* 0x000000020d027224 */ /* 0x002fca00078e020b */
[----:B------:R-:W-:Y:S02]  /*1f640*/  SEL R3, R2, R7, !P2 ;  /* 0x0000000702037207 */ /* 0x000fe40005000000 */
[----:B------:R-:W-:-:S07]  /*1f650*/  SEL R2, R7, R2, !P2 ;  /* 0x0000000207027207 */ /* 0x000fce0005000000 */
.L_x_342:
[----:B------:R-:W-:-:S13]  /*1f660*/  LOP3.LUT P0, RZ, R4, 0xff, RZ, 0xc0, !PT ;  /* 0x000000ff04ff7812 */ /* 0x000fda000780c0ff */
[----:B------:R-:W-:Y:S05]  /*1f670*/  @P0 BRA `(.L_x_345) ;  /* 0xffffffdc00e40947 */ /* 0x000fea000383ffff */
.L_x_241:
[----:B------:R-:W-:Y:S01]  /*1f680*/  ELECT P0, URZ, PT ;  /* 0x00000000003f782f */ /* 0x000fe20003800000 */
[----:B------:R-:W-:-:S12]  /*1f690*/  BSSY B0, `(.L_x_346) ;  /* 0x000001e000007945 */ /* 0x000fd80003800000 */
[----:B------:R-:W-:Y:S05]  /*1f6a0*/  @!P0 BRA `(.L_x_347) ;  /* 0x0000000000708947 */ /* 0x000fea0003800000 */
[----:B------:R-:W-:-:S06]  /*1f6b0*/  ULOP3.LUT UR4, UR39, 0x2, URZ, 0xfc, !UPT ;  /* 0x0000000227047892 */ /* 0x000fcc000f8efc3f */
[----:B------:R-:W-:-:S04]  /*1f6c0*/  MOV R0, UR4 ;  /* 0x0000000400007c02 */ /* 0x000fc80008000f00 */
[----:B------:R-:W-:-:S13]  /*1f6d0*/  ISETP.NE.AND P1, PT, R0, 0x3, PT ;  /* 0x000000030000780c */ /* 0x000fda0003f25270 */
[----:B------:R-:W-:Y:S05]  /*1f6e0*/  @!P1 BRA `(.L_x_348) ;  /* 0x0000000000049947 */ /* 0x000fea0003800000 */
[----:B------:R-:W-:Y:S01]  /*1f6f0*/  BPT.TRAP 0x1 ;  /* 0x000000040000795c */ /* 0x000fe20000300000 */
.L_x_348:
[----:B------:R-:W-:Y:S02]  /*1f700*/  MOV R0, 0x400 ;  /* 0x0000040000007802 */ /* 0x000fe40000000f00 */
[----:B------:R-:W-:Y:S02]  /*1f710*/  MOV R3, UR37 ;  /* 0x0000002500037c02 */ /* 0x000fe40008000f00 */
[----:B------:R-:W-:Y:S02]  /*1f720*/  MOV R2, 0x1 ;  /* 0x0000000100027802 */ /* 0x000fe40000000f00 */
[----:B------:R-:W-:Y:S02]  /*1f730*/  LEA R0, R3, R0, 0x18 ;  /* 0x0000000003007211 */ /* 0x000fe400078ec0ff */
[----:B------:R-:W-:-:S04]  /*1f740*/  SHF.L.U32 R3, R2, 0x1f, RZ ;  /* 0x0000001f02037819 */ /* 0x000fc800000006ff */
[----:B------:R-:W3:Y:S02]  /*1f750*/  SYNCS.PHASECHK.TRANS64.TRYWAIT P0, [R0+URZ+0x80], R3 ;  /* 0x00008003000075a7 */ /* 0x000ee4000800017f */
[----:B---3--:R-:W-:Y:S05]  /*1f760*/  @!P0 BRA `(.L_x_349) ;  /* 0x0000001c00a48947 */ /* 0x008fea0003800000 */
.L_x_410:
[----:B------:R-:W-:Y:S05]  /*1f770*/  @!P1 BRA `(.L_x_350) ;  /* 0x0000000000049947 */ /* 0x000fea0003800000 */
[----:B------:R-:W-:Y:S01]  /*1f780*/  BPT.TRAP 0x1 ;  /* 0x000000040000795c */ /* 0x000fe20000300000 */
.L_x_350:
[----:B------:R-:W4:Y:S02]  /*1f790*/  SYNCS.PHASECHK.TRANS64.TRYWAIT P0, [R0+URZ+0x88], R3 ;  /* 0x00008803000075a7 */ /* 0x000f24000800017f */
[----:B----4-:R-:W-:Y:S05]  /*1f7a0*/  @!P0 BRA `(.L_x_351) ;  /* 0x0000001c00a88947 */ /* 0x010fea0003800000 */
.L_x_411:
[----:B------:R-:W-:Y:S05]  /*1f7b0*/  @!P1 BRA `(.L_x_352) ;  /* 0x0000000000049947 */ /* 0x000fea0003800000 */
[----:B------:R-:W-:Y:S01]  /*1f7c0*/  BPT.TRAP 0x1 ;  /* 0x000000040000795c */ /* 0x000fe20000300000 */
.L_x_352:
[----:B------:R-:W1:Y:S02]  /*1f7d0*/  SYNCS.PHASECHK.TRANS64.TRYWAIT P0, [R0+URZ+0x90], R3 ;  /* 0x00009003000075a7 */ /* 0x000e64000800017f */
[----:B-1----:R-:W-:Y:S05]  /*1f7e0*/  @!P0 BRA `(.L_x_353) ;  /* 0x0000001c00ac8947 */ /* 0x002fea0003800000 */
.L_x_412:
[----:B------:R-:W-:Y:S05]  /*1f7f0*/  @!P1 BRA `(.L_x_354) ;  /* 0x0000000000049947 */ /* 0x000fea0003800000 */
[----:B------:R-:W-:Y:S01]  /*1f800*/  BPT.TRAP 0x1 ;  /* 0x000000040000795c */ /* 0x000fe20000300000 */
.L_x_354:
[----:B---34-:R-:W-:-:S04]  /*1f810*/  MOV R3, 0x1 ;  /* 0x0000000100037802 */ /* 0x018fc80000000f00 */
[----:B------:R-:W-:-:S07]  /*1f820*/  SHF.L.U32 R3, R3, 0x1f, RZ ;  /* 0x0000001f03037819 */ /* 0x000fce00000006ff */
.L_x_355:
[----:B-1----:R1:W3:Y:S02]  /*1f830*/  SYNCS.PHASECHK.TRANS64.TRYWAIT P0, [R0+URZ+0x98], R3 ;  /* 0x00009803000075a7 */ /* 0x0022e4000800017f */
[----:B---3--:R-:W-:Y:S05]  /*1f840*/  @!P0 NANOSLEEP.SYNCS 0x989680 ;  /* 0x009896800000895d */ /* 0x008fea0003900000 */
[----:B------:R-:W3:Y:S02]  /*1f850*/  @!P0 SYNCS.PHASECHK.TRANS64 P0, [R0+URZ+0x98], R3 ;  /* 0x00009803000085a7 */ /* 0x000ee4000800007f */
[----:B---3--:R-:W-:Y:S05]  /*1f860*/  @!P0 BRA `(.L_x_355) ;  /* 0xfffffffc00f08947 */ /* 0x008fea000383ffff */
.L_x_347:
[----:B------:R-:W-:Y:S05]  /*1f870*/  BSYNC B0 ;  /* 0x0000000000007941 */ /* 0x000fea0003800000 */
.L_x_346:
[----:B------:R-:W-:Y:S05]  /*1f880*/  EXIT ;  /* 0x000000000000794d */ /* 0x000fea0003800000 */
.L_x_236:
[----:B------:R-:W-:Y:S02]  /*1f890*/  LOP3.LUT P0, RZ, R6, 0xff, RZ, 0xc0, !PT ;  /* 0x000000ff06ff7812 */ /* 0x000fe4000780c0ff */
[----:B------:R-:W-:Y:S02]  /*1f8a0*/  MOV R0, 0x1 ;  /* 0x0000000100007802 */ /* 0x000fe40000000f00 */
[----:B------:R-:W-:-:S09]  /*1f8b0*/  MOV R7, RZ ;  /* 0x000000ff00077202 */ /* 0x000fd20000000f00 */
[----:B------:R-:W-:Y:S05]  /*1f8c0*/  @!P0 BRA `(.L_x_356) ;  /* 0x0000000c00388947 */ /* 0x000fea0003800000 */
[----:B------:R-:W1:Y:S01]  /*1f8d0*/  LDC R0, c[0x0][0x28c] ;  /* 0x0000a300ff007b82 */ /* 0x000e620000000800 */
[----:B------:R-:W-:Y:S01]  /*1f8e0*/  ULDC UR15, c[0x0][0x900] ;  /* 0x00024000000f7ab9 */ /* 0x000fe20000000800 */
[----:B------:R-:W-:Y:S01]  /*1f8f0*/  UMOV UR4, 0xffffffff ;  /* 0xffffffff00047882 */ /* 0x000fe20000000000 */
[----:B------:R-:W-:Y:S01]  /*1f900*/  BSSY B0, `(.L_x_356) ;  /* 0x00000ca000007945 */ /* 0x000fe20003800000 */
[----:B------:R-:W-:Y:S01]  /*1f910*/  USHF.L.U32 UR13, UR37, 0x7, URZ ;  /* 0x00000007250d7899 */ /* 0x000fe2000800063f */
[----:B------:R-:W-:Y:S01]  /*1f920*/  MOV R9, 0x1 ;  /* 0x0000000100097802 */ /* 0x000fe20000000f00 */
[----:B------:R-:W-:Y:S01]  /*1f930*/  USHF.L.U32 UR4, UR4, UR15, URZ ;  /* 0x0000000f04047299 */ /* 0x000fe2000800063f */
[----:B------:R-:W-:Y:S01]  /*1f940*/  MOV R7, RZ ;  /* 0x000000ff00077202 */ /* 0x000fe20000000f00 */
[----:B------:R-:W-:Y:S01]  /*1f950*/  ULDC UR14, c[0x0][0x8a8] ;  /* 0x00022a00000e7ab9 */ /* 0x000fe20000000800 */
[----:B------:R-:W-:Y:S01]  /*1f960*/  UMOV UR5, 0x1 ;  /* 0x0000000100057882 */ /* 0x000fe20000000000 */
[----:B------:R-:W-:-:S02]  /*1f970*/  USHF.L.U32 UR24, UR37, 0xd, URZ ;  /* 0x0000000d25187899 */ /* 0x000fc4000800063f */
[----:B------:R-:W-:Y:S02]  /*1f980*/  ULOP3.LUT UR25, UR45, 0x2, URZ, 0xfc, !UPT ;  /* 0x000000022d197892 */ /* 0x000fe4000f8efc3f */
[----:B------:R-:W-:Y:S02]  /*1f990*/  ULOP3.LUT UR13, UR13, 0x80, URZ, 0xc0, !UPT ;  /* 0x000000800d0d7892 */ /* 0x000fe4000f8ec03f */
[----:B------:R-:W-:Y:S02]  /*1f9a0*/  UIADD3 UR14, UR14, -0x1, URZ ;  /* 0xffffffff0e0e7890 */ /* 0x000fe4000fffe03f */
[----:B------:R-:W-:Y:S02]  /*1f9b0*/  USHF.L.U32 UR15, UR5, UR15, URZ ;  /* 0x0000000f050f7299 */ /* 0x000fe4000800063f */
[----:B------:R-:W-:Y:S01]  /*1f9c0*/  ULOP3.LUT UR16, URZ, UR4, URZ, 0x33, !UPT ;  /* 0x000000043f107292 */ /* 0x000fe2000f8e333f */
[----:B------:R-:W-:Y:S01]  /*1f9d0*/  ULDC.64 UR20, c[0x0][0x198] ;  /* 0x0000660000147ab9 */ /* 0x000fe20000000a00 */
[----:B-1----:R-:W-:-:S04]  /*1f9e0*/  IADD3 R0, R0, 0x3f, RZ ;  /* 0x0000003f00007810 */ /* 0x002fc80007ffe0ff */
[----:B------:R-:W-:-:S04]  /*1f9f0*/  SHF.R.S32.HI R5, RZ, 0x1f, R0 ;  /* 0x0000001fff057819 */ /* 0x000fc80000011400 */
[----:B------:R-:W-:Y:S02]  /*1fa00*/  LEA.HI R5, R5, R0, RZ, 0x6 ;  /* 0x0000000005057211 */ /* 0x000fe400078f30ff */
[----:B------:R-:W-:Y:S02]  /*1fa10*/  MOV R0, 0x1 ;  /* 0x0000000100007802 */ /* 0x000fe40000000f00 */
[----:B------:R-:W-:-:S04]  /*1fa20*/  SHF.R.S32.HI R6, RZ, 0x6, R5 ;  /* 0x00000006ff067819 */ /* 0x000fc80000011405 */
[----:B------:R-:W-:-:S07]  /*1fa30*/  IADD3 R16, R6, 0x1, RZ ;  /* 0x0000000106107810 */ /* 0x000fce0007ffe0ff */
.L_x_367:
[----:B------:R-:W-:-:S03]  /*1fa40*/  UMOV UR4, 0xffffffff ;  /* 0xffffffff00047882 */ /* 0x000fc60000000000 */
[----:B------:R-:W-:Y:S05]  /*1fa50*/  BRA.DIV UR4, `(.L_x_357) ;  /* 0x0000001e04247947 */ /* 0x000fea000b800000 */
[----:B------:R-:W-:-:S13]  /*1fa60*/  ELECT P6, URZ, PT ;  /* 0x00000000003f782f */ /* 0x000fda00038c0000 */
.L_x_415:
[----:B------:R-:W1:Y:S01]  /*1fa70*/  LDC R4, c[0x0][0x28c] ;  /* 0x0000a300ff047b82 */ /* 0x000e620000000800 */
[----:B------:R-:W-:Y:S01]  /*1fa80*/  BSSY B1, `(.L_x_358) ;  /* 0x0000039000017945 */ /* 0x000fe20003800000 */
[----:B-1----:R-:W-:-:S13]  /*1fa90*/  ISETP.LT.OR P6, PT, R4, 0x1, !P6 ;  /* 0x000000010400780c */ /* 0x002fda00077c1670 */
[----:B------:R-:W-:Y:S05]  /*1faa0*/  @P6 BRA `(.L_x_359) ;  /* 0x0000000000d86947 */ /* 0x000fea0003800000 */
[----:B------:R-:W-:Y:S02]  /*1fab0*/  LEA R3, R3, UR13, 0x8 ;  /* 0x0000000d03037c11 */ /* 0x000fe4000f8e40ff */
[----:B------:R-:W-:Y:S02]  /*1fac0*/  SHF.L.U32 R2, R2, 0x8, RZ ;  /* 0x0000000802027819 */ /* 0x000fe400000006ff */
[----:B------:R-:W-:Y:S02]  /*1fad0*/  MOV R13, RZ ;  /* 0x000000ff000d7202 */ /* 0x000fe40000000f00 */
[----:B------:R-:W-:Y:S02]  /*1fae0*/  MOV R4, R16 ;  /* 0x0000001000047202 */ /* 0x000fe40000000f00 */
[----:B------:R-:W-:Y:S02]  /*1faf0*/  MOV R5, R0 ;  /* 0x0000000000057202 */ /* 0x000fe40000000f00 */
[----:B------:R-:W-:-:S07]  /*1fb00*/  MOV R8, R7 ;  /* 0x0000000700087202 */ /* 0x000fce0000000f00 */
.L_x_362:
[----:B------:R-:W1:Y:S01]  /*1fb10*/  S2R R12, SR_CgaCtaId ;  /* 0x00000000000c7919 */ /* 0x000e620000008800 */
[----:B------:R-:W-:Y:S01]  /*1fb20*/  MOV R11, 0x400 ;  /* 0x00000400000b7802 */ /* 0x000fe20000000f00 */
[----:B------:R-:W2:Y:S03]  /*1fb30*/  S2R R14, SR_TID.X ;  /* 0x00000000000e7919 */ /* 0x000ea60000002100 */
[----:B-1----:R-:W-:Y:S02]  /*1fb40*/  LEA R15, R12, R11, 0x18 ;  /* 0x0000000b0c0f7211 */ /* 0x002fe400078ec0ff */
[----:B------:R-:W-:Y:S02]  /*1fb50*/  SHF.L.U32 R11, R5, 0x1f, RZ ;  /* 0x0000001f050b7819 */ /* 0x000fe400000006ff */
[----:B------:R-:W-:Y:S02]  /*1fb60*/  LEA R12, R8, R15, 0x3 ;  /* 0x0000000f080c7211 */ /* 0x000fe400078e18ff */
[----:B--2---:R-:W-:-:S02]  /*1fb70*/  LOP3.LUT P1, RZ, R14, 0x7f, RZ, 0xc0, !PT ;  /* 0x0000007f0eff7812 */ /* 0x004fc4000782c0ff */
[----:B------:R-:W1:Y:S02]  /*1fb80*/  SYNCS.PHASECHK.TRANS64.TRYWAIT P0, [R12+URZ+0x30], R11 ;  /* 0x0000300b0c0075a7 */ /* 0x000e64000800017f */
[----:B-1----:R-:W-:Y:S09]  /*1fb90*/  @!P0 BRA `(.L_x_360) ;  /* 0x0000001800f48947 */ /* 0x002ff20003800000 */
.L_x_416:
[----:B-1----:R-:W1:Y:S01]  /*1fba0*/  @!P1 LDC R11, c[0x0][0x500] ;  /* 0x00014000ff0b9b82 */ /* 0x002e620000000800 */
[----:B------:R-:W-:-:S04]  /*1fbb0*/  UPRMT UR4, UR25, 0x9910, URZ ;  /* 0x0000991019047896 */ /* 0x000fc8000800003f */
[----:B------:R-:W-:-:S06]  /*1fbc0*/  UISETP.NE.AND UP0, UPT, UR4, 0x2, UPT ;  /* 0x000000020400788c */ /* 0x000fcc000bf05270 */
[----:B------:R-:W-:Y:S01]  /*1fbd0*/  PLOP3.LUT P0, PT, PT, PT, UP0, 0x80, 0x0 ;  /* 0x000000000000781c */ /* 0x000fe20003f0f008 */
[----:B-1----:R1:W-:-:S12]  /*1fbe0*/  @!P1 SYNCS.ARRIVE.TRANS64 RZ, [R12+URZ], R11 ;  /* 0x0000000b0cff99a7 */ /* 0x0023d8000800003f */
[----:B------:R-:W-:Y:S05]  /*1fbf0*/  @P0 BRA `(.L_x_361) ;  /* 0x0000000000040947 */ /* 0x000fea0003800000 */
[----:B------:R-:W-:Y:S01]  /*1fc00*/  BPT.TRAP 0x1 ;  /* 0x000000040000795c */ /* 0x000fe20000300000 */
.L_x_361:
[----:B------:R-:W-:Y:S01]  /*1fc10*/  R2UR UR5, R8 ;  /* 0x00000000080572ca */ /* 0x000fe200000e0000 */
[----:B------:R-:W-:Y:S01]  /*1fc20*/  UIADD3 UR4, UP0, UR20, 0xf0, URZ ;  /* 0x000000f014047890 */ /* 0x000fe2000ff1e03f */
[----:B------:R-:W-:Y:S01]  /*1fc30*/  R2UR UR18, R15 ;  /* 0x000000000f1272ca */ /* 0x000fe200000e0000 */
[----:B------:R-:W-:Y:S01]  /*1fc40*/  UIADD3 UR22, UP1, UR20, 0x1f0, URZ ;  /* 0x000001f014167890 */ /* 0x000fe2000ff3e03f */
[----:B------:R-:W-:Y:S01]  /*1fc50*/  R2UR UR9, R12 ;  /* 0x000000000c0972ca */ /* 0x000fe200000e0000 */
[----:B------:R-:W-:Y:S01]  /*1fc60*/  UMOV UR6, 0x0 ;  /* 0x0000000000067882 */ /* 0x000fe20000000000 */
[----:B------:R-:W-:Y:S01]  /*1fc70*/  R2UR UR11, R2 ;  /* 0x00000000020b72ca */ /* 0x000fe200000e0000 */
[----:B------:R-:W-:Y:S01]  /*1fc80*/  UIADD3.X UR23, URZ, UR21, URZ, UP1, !UPT ;  /* 0x000000153f177290 */ /* 0x000fe20008ffe43f */
[----:B------:R-:W-:Y:S01]  /*1fc90*/  R2UR UR10, R13 ;  /* 0x000000000d0a72ca */ /* 0x000fe200000e0000 */
[----:B------:R-:W-:Y:S01]  /*1fca0*/  UMOV UR7, 0x10000000 ;  /* 0x1000000000077882 */ /* 0x000fe20000000000 */
[----:B------:R-:W-:Y:S01]  /*1fcb0*/  R2UR UR12, R10 ;  /* 0x000000000a0c72ca */ /* 0x000fe200000e0000 */
[----:B------:R-:W-:Y:S01]  /*1fcc0*/  UMOV UR26, 0x30000 ;  /* 0x00030000001a7882 */ /* 0x000fe20000000000 */
[----:B------:R-:W-:Y:S01]  /*1fcd0*/  IADD3 R4, R4, -0x1, RZ ;  /* 0xffffffff04047810 */ /* 0x000fe20007ffe0ff */
[----:B------:R-:W-:Y:S01]  /*1fce0*/  USHF.L.U32 UR5, UR5, 0xe, URZ ;  /* 0x0000000e05057899 */ /* 0x000fe2000800063f */
[----:B------:R-:W-:-:S02]  /*1fcf0*/  R2UR UR19, R3 ;  /* 0x00000000031372ca */ /* 0x000fc400000e0000 */
[----:B------:R-:W-:Y:S01]  /*1fd00*/  ISETP.GT.AND P1, PT, R4, 0x1, PT ;  /* 0x000000010400780c */ /* 0x000fe20003f24270 */
[----:B------:R-:W-:Y:S01]  /*1fd10*/  ULOP3.LUT UR8, UR5, 0x2000, UR24, 0xf8, !UPT ;  /* 0x0000200005087892 */ /* 0x000fe2000f8ef818 */
[----:B------:R-:W-:Y:S01]  /*1fd20*/  IADD3 R8, R8, 0x1, RZ ;  /* 0x0000000108087810 */ /* 0x000fe20007ffe0ff */
[----:B------:R-:W-:Y:S01]  /*1fd30*/  UIADD3 UR17, UR18, 0x6200, UR5 ;  /* 0x0000620012117890 */ /* 0x000fe2000fffe005 */
[----:B------:R-:W-:Y:S01]  /*1fd40*/  IADD3 R13, R13, 0x40, RZ ;  /* 0x000000400d0d7810 */ /* 0x000fe20007ffe0ff */
[----:B------:R-:W-:Y:S01]  /*1fd50*/  UIADD3.X UR5, URZ, UR21, URZ, UP0, !UPT ;  /* 0x000000153f057290 */ /* 0x000fe200087fe43f */
[----:B------:R-:W-:Y:S01]  /*1fd60*/  ISETP.NE.AND P0, PT, R8, 0x6, PT ;  /* 0x000000060800780c */ /* 0x000fe20003f05270 */
[----:B------:R-:W-:-:S03]  /*1fd70*/  UIADD3 UR18, UR18, 0x1e200, UR8 ;  /* 0x0001e20012127890 */ /* 0x000fc6000fffe008 */
[----:B------:R-:W-:Y:S01]  /*1fd80*/  UMOV UR8, UR17 ;  /* 0x0000001100087c82 */ /* 0x000fe20008000000 */
[----:B-1----:R-:W-:Y:S02]  /*1fd90*/  SEL R12, RZ, 0x1, P0 ;  /* 0x00000001ff0c7807 */ /* 0x002fe40000000000 */
[----:B------:R-:W-:Y:S01]  /*1fda0*/  SEL R8, R8, RZ, P0 ;  /* 0x000000ff08087207 */ /* 0x000fe20000000000 */
[----:B------:R1:W-:Y:S01]  /*1fdb0*/  UTMALDG.3D [UR8], [UR4], desc[UR6] ;  /* 0x00000608040075b4 */ /* 0x0003e20008011000 */
[----:B------:R-:W-:Y:S01]  /*1fdc0*/  LOP3.LUT R5, R5, R12, RZ, 0x3c, !PT ;  /* 0x0000000c05057212 */ /* 0x000fe200078e3cff */
[----:B-1----:R-:W-:Y:S01]  /*1fdd0*/  UMOV UR8, UR18 ;  /* 0x0000001200087c82 */ /* 0x002fe20008000000 */
[----:B------:R-:W-:Y:S02]  /*1fde0*/  UMOV UR11, UR19 ;  /* 0x00000013000b7c82 */ /* 0x000fe40008000000 */
[----:B------:R1:W-:Y:S02]  /*1fdf0*/  UTMALDG.3D.MULTICAST [UR8], [UR22], UR26, desc[UR6] ;  /* 0x00000608160073b4 */ /* 0x0003e4000801181a */
[----:B-1----:R-:W-:Y:S05]  /*1fe00*/  @P1 BRA `(.L_x_362) ;  /* 0xfffffffc00401947 */ /* 0x002fea000383ffff */
.L_x_359:
[----:B------:R-:W-:Y:S05]  /*1fe10*/  BSYNC B1 ;  /* 0x0000000000017941 */ /* 0x000fea0003800000 */
.L_x_358:
[----:B------:R-:W2:Y:S01]  /*1fe20*/  LDL.LU R14, [R1+0x4b4] ;  /* 0x0004b400010e7983 */ /* 0x000ea20000300800 */
[----:B------:R-:W-:Y:S01]  /*1fe30*/  LOP3.LUT P0, RZ, R9, 0xff, RZ, 0xc0, !PT ;  /* 0x000000ff09ff7812 */ /* 0x000fe2000780c0ff */
[----:B------:R-:W-:Y:S02]  /*1fe40*/  ULDC.64 UR4, c[0x0][0x8f8] ;  /* 0x00023e0000047ab9 */ /* 0x000fe40000000a00 */
[----:B------:R-:W3:Y:S01]  /*1fe50*/  LDL.LU R12, [R1+0x4b0] ;  /* 0x0004b000010c7983 */ /* 0x000ee20000300800 */
[C---:B------:R-:W-:Y:S01]  /*1fe60*/  IADD3 R4, R6.reuse, R7, RZ ;  /* 0x0000000706047210 */ /* 0x040fe20007ffe0ff */
[----:B------:R-:W-:Y:S01]  /*1fe70*/  BSSY B1, `(.L_x_363) ;  /* 0x0000070000017945 */ /* 0x000fe20003800000 */
[----:B------:R-:W-:Y:S02]  /*1fe80*/  ISETP.GE.U32.AND P1, PT, R6, 0x6, PT ;  /* 0x000000060600780c */ /* 0x000fe40003f26070 */
[----:B------:R-:W-:Y:S02]  /*1fe90*/  MOV R10, 0xffffffff ;  /* 0xffffffff000a7802 */ /* 0x000fe40000000f00 */
[----:B------:R-:W-:-:S03]  /*1fea0*/  PRMT R9, RZ, 0x7610, R9 ;  /* 0x00007610ff097816 */ /* 0x000fc60000000009 */
[----:B------:R-:W1:Y:S01]  /*1feb0*/  @P0 S2R R3, SR_CgaCtaId ;  /* 0x0000000000030919 */ /* 0x000e620000008800 */
[----:B------:R-:W-:-:S04]  /*1fec0*/  @P0 MOV R2, 0x400 ;  /* 0x0000040000020802 */ /* 0x000fc80000000f00 */
[----:B-1----:R-:W-:-:S04]  /*1fed0*/  @P0 LEA R2, R3, R2, 0x18 ;  /* 0x0000000203020211 */ /* 0x002fc800078ec0ff */
[----:B------:R1:W-:Y:S01]  /*1fee0*/  @P0 SYNCS.ARRIVE.TRANS64.A1T0 RZ, [R2+URZ+0xa8], RZ ;  /* 0x0000a8ff02ff09a7 */ /* 0x0003e2000810003f */
[----:B------:R-:W-:-:S04]  /*1fef0*/  ISETP.GT.U32.AND P0, PT, R4, 0x5, PT ;  /* 0x000000050400780c */ /* 0x000fc80003f04070 */
[----:B------:R-:W-:Y:S01]  /*1ff00*/  ISETP.LT.U32.AND P0, PT, R6, 0x6, P0 ;  /* 0x000000060600780c */ /* 0x000fe20000701070 */
[----:B-1----:R-:W-:Y:S01]  /*1ff10*/  IMAD.WIDE.U32 R2, R4, -0x55555555, RZ ;  /* 0xaaaaaaab04027825 */ /* 0x002fe200078e00ff */
[----:B------:R-:W-:-:S04]  /*1ff20*/  MOV R2, 0xffffffff ;  /* 0xffffffff00027802 */ /* 0x000fc80000000f00 */
[----:B------:R-:W-:Y:S02]  /*1ff30*/  SHF.R.U32.HI R5, RZ, 0x2, R3 ;  /* 0x00000002ff057819 */ /* 0x000fe40000011603 */
[----:B------:R-:W-:-:S03]  /*1ff40*/  SEL R3, RZ, 0x1, !P0 ;  /* 0x00000001ff037807 */ /* 0x000fc60004000000 */
[--C-:B------:R-:W-:Y:S01]  /*1ff50*/  IMAD R7, R5, -0x6, R4.reuse ;  /* 0xfffffffa05077824 */ /* 0x100fe200078e0204 */
[----:B------:R-:W-:Y:S02]  /*1ff60*/  LOP3.LUT R0, R0, R3, RZ, 0x3c, !PT ;  /* 0x0000000300007212 */ /* 0x000fe400078e3cff */
[----:B------:R-:W-:Y:S02]  /*1ff70*/  MOV R3, 0xffffffff ;  /* 0xffffffff00037802 */ /* 0x000fe40000000f00 */
[----:B------:R-:W-:Y:S02]  /*1ff80*/  @P1 LOP3.LUT R0, R0, 0x1, R5, 0x78, !PT ;  /* 0x0000000100001812 */ /* 0x000fe400078e7805 */
[----:B------:R-:W-:Y:S02]  /*1ff90*/  PRMT R4, RZ, 0x7610, R4 ;  /* 0x00007610ff047816 */ /* 0x000fe40000000004 */
[----:B---3--:R-:W-:-:S04]  /*1ffa0*/  IADD3 R12, P0, R12, UR54, RZ ;  /* 0x000000360c0c7c10 */ /* 0x008fc8000ff1e0ff */
[----:B--2---:R-:W-:Y:S01]  /*1ffb0*/  IADD3.X R14, R14, UR38, RZ, P0, !PT ;  /* 0x000000260e0e7c10 */ /* 0x004fe200087fe4ff */
        /* <DEDUP_REMOVED lines=8> */
[----:B------:R-:W-:Y:S01]  /*20040*/  ULDC UR7, c[0x0][0x8d8] ;  /* 0x0002360000077ab9 */ /* 0x000fe20000000800 */
[----:B------:R-:W3:Y:S05]  /*20050*/  S2R R2, SR_CTAID.Y ;  /* 0x0000000000027919 */ /* 0x000eea0000002600 */
[----:B------:R-:W4:Y:S08]  /*20060*/  LDC R5, c[0x0][0x144] ;  /* 0x00005100ff057b82 */ /* 0x000f300000000800 */
[----:B------:R-:W5:Y:S01]  /*20070*/  LDC R11, c[0x0][0x148] ;  /* 0x00005200ff0b7b82 */ /* 0x000f620000000800 */
[----:B--2---:R-:W-:-:S02]  /*20080*/  ISETP.NE.AND P2, PT, R15, 0x1, PT ;  /* 0x000000010f00780c */ /* 0x004fc40003f45270 */
[----:B-1----:R-:W-:Y:S02]  /*20090*/  I2FP.F32.U32 R3, R8 ;  /* 0x0000000800037245 */ /* 0x002fe40000201000 */
[----:B---3--:R-:W-:-:S03]  /*200a0*/  I2FP.F32.U32 R4, R2 ;  /* 0x0000000200047245 */ /* 0x008fc60000201000 */
[----:B------:R-:W-:Y:S01]  /*200b0*/  FMUL R3, R3, UR4 ;  /* 0x0000000403037c20 */ /* 0x000fe20008400000 */
[----:B------:R-:W-:Y:S02]  /*200c0*/  ULDC UR4, c[0x0][0x154] ;  /* 0x0000550000047ab9 */ /* 0x000fe40000000800 */
[----:B------:R-:W-:Y:S01]  /*200d0*/  FMUL R10, R4, UR4 ;  /* 0x00000004040a7c20 */ /* 0x000fe20008400000 */
[----:B------:R-:W-:Y:S02]  /*200e0*/  ULDC.64 UR4, c[0x0][0x8d0] ;  /* 0x0002340000047ab9 */ /* 0x000fe40000000a00 */
[----:B------:R-:W1:Y:S01]  /*200f0*/  F2I.U32.TRUNC.NTZ R3, R3 ;  /* 0x0000000300037305 */ /* 0x000e62000020f000 */
[----:B------:R-:W-:-:S04]  /*20100*/  ISETP.NE.U32.AND P0, PT, RZ, UR4, PT ;  /* 0x00000004ff007c0c */ /* 0x000fc8000bf05070 */
[----:B------:R-:W-:-:S03]  /*20110*/  ISETP.NE.AND.EX P0, PT, RZ, UR5, PT, P0 ;  /* 0x00000005ff007c0c */ /* 0x000fc6000bf05300 */
[----:B------:R-:W2:Y:S01]  /*20120*/  F2I.U32.TRUNC.NTZ R10, R10 ;  /* 0x0000000a000a7305 */ /* 0x000ea2000020f000 */
[----:B-1----:R-:W-:Y:S02]  /*20130*/  IADD3 R4, -R3, RZ, RZ ;  /* 0x000000ff03047210 */ /* 0x002fe40007ffe1ff */
[----:B------:R-:W-:-:S03]  /*20140*/  MOV R3, R14 ;  /* 0x0000000e00037202 */ /* 0x000fc60000000f00 */
[----:B----4-:R-:W-:Y:S01]  /*20150*/  IMAD R8, R5, R4, R8 ;  /* 0x0000000405087224 */ /* 0x010fe200078e0208 */
[----:B--2---:R-:W-:-:S05]  /*20160*/  IADD3 R4, -R10, RZ, RZ ;  /* 0x000000ff0a047210 */ /* 0x004fca0007ffe1ff */
[----:B-----5:R-:W-:Y:S01]  /*20170*/  @P2 IMAD R8, R11, R4, R2 ;  /* 0x000000040b082224 */ /* 0x020fe200078e0202 */
[----:B------:R-:W-:Y:S01]  /*20180*/  MOV R2, R12 ;  /* 0x0000000c00027202 */ /* 0x000fe20000000f00 */
[----:B------:R-:W-:Y:S06]  /*20190*/  @!P0 BRA `(.L_x_365) ;  /* 0x0000000000288947 */ /* 0x000fec0003800000 */
[----:B------:R-:W-:Y:S02]  /*201a0*/  ULDC UR6, c[0x0][0x8dc] ;  /* 0x0002370000067ab9 */ /* 0x000fe40000000800 */
[----:B------:R-:W-:-:S04]  /*201b0*/  IADD3 R3, P0, R12, UR6, RZ ;  /* 0x000000060c037c10 */ /* 0x000fc8000ff1e0ff */
[----:B------:R-:W-:-:S05]  /*201c0*/  IADD3.X R11, RZ, R14, RZ, P0, !PT ;  /* 0x0000000eff0b7210 */ /* 0x000fca00007fe4ff */
[----:B------:R-:W-:-:S04]  /*201d0*/  IMAD.WIDE.U32 R4, R11, UR4, RZ ;  /* 0x000000040b047c25 */ /* 0x000fc8000f8e00ff */
[----:B------:R-:W-:-:S04]  /*201e0*/  IMAD.WIDE.U32 R4, P0, R3, UR5, R4 ;  /* 0x0000000503047c25 */ /* 0x000fc8000f800004 */
[----:B------:R-:W-:Y:S01]  /*201f0*/  IMAD.WIDE.U32 R2, R3, UR4, RZ ;  /* 0x0000000403027c25 */ /* 0x000fe2000f8e00ff */
[----:B------:R-:W-:-:S04]  /*20200*/  MOV R2, R5 ;  /* 0x0000000500027202 */ /* 0x000fc80000000f00 */
[----:B------:R-:W-:Y:S02]  /*20210*/  IADD3 RZ, P1, R3, R4, RZ ;  /* 0x0000000403ff7210 */ /* 0x000fe40007f3e0ff */
[----:B------:R-:W-:-:S03]  /*20220*/  IADD3.X R3, RZ, RZ, RZ, P0, !PT ;  /* 0x000000ffff037210 */ /* 0x000fc600007fe4ff */
[----:B------:R-:W-:-:S08]  /*20230*/  IMAD.WIDE.U32.X R2, R11, UR5, R2, P1 ;  /* 0x000000050b027c25 */ /* 0x000fd000088e0402 */
.L_x_365:
[--C-:B------:R-:W-:Y:S01]  /*20240*/  SHF.R.U64 R10, R2, UR7, R3.reuse ;  /* 0x00000007020a7c19 */ /* 0x100fe20008001203 */
[----:B------:R-:W-:Y:S01]  /*20250*/  ULDC.64 UR4, c[0x0][0x8c8] ;  /* 0x0002320000047ab9 */ /* 0x000fe20000000a00 */
[----:B------:R-:W-:Y:S01]  /*20260*/  SHF.R.U32.HI R2, RZ, UR7, R3 ;  /* 0x00000007ff027c19 */ /* 0x000fe20008011603 */
[----:B------:R-:W-:Y:S01]  /*20270*/  ULDC.64 UR6, c[0x0][0x8e8] ;  /* 0x00023a0000067ab9 */ /* 0x000fe20000000a00 */
[----:B------:R-:W-:Y:S02]  /*20280*/  IADD3 R11, P0, RZ, -R10, RZ ;  /* 0x8000000aff0b7210 */ /* 0x000fe40007f1e0ff */
[----:B------:R-:W-:Y:S02]  /*20290*/  MOV R3, R14 ;  /* 0x0000000e00037202 */ /* 0x000fe40000000f00 */
[----:B------:R-:W-:Y:S02]  /*202a0*/  IADD3.X R2, RZ, ~R2, RZ, P0, !PT ;  /* 0x80000002ff027210 */ /* 0x000fe400007fe4ff */
[----:B------:R-:W-:-:S03]  /*202b0*/  ISETP.NE.U32.AND P0, PT, RZ, UR6, PT ;  /* 0x00000006ff007c0c */ /* 0x000fc6000bf05070 */
[----:B------:R-:W-:Y:S01]  /*202c0*/  IMAD R2, R2, UR4, RZ ;  /* 0x0000000402027c24 */ /* 0x000fe2000f8e02ff */
[----:B------:R-:W-:-:S03]  /*202d0*/  ISETP.NE.AND.EX P0, PT, RZ, UR7, PT, P0 ;  /* 0x00000007ff007c0c */ /* 0x000fc6000bf05300 */
[----:B------:R-:W-:Y:S01]  /*202e0*/  IMAD R5, R11, UR5, R2 ;  /* 0x000000050b057c24 */ /* 0x000fe2000f8e0202 */
[----:B------:R-:W-:-:S05]  /*202f0*/  MOV R2, R12 ;  /* 0x0000000c00027202 */ /* 0x000fca0000000f00 */
[----:B------:R-:W-:Y:S01]  /*20300*/  IMAD.WIDE.U32 R2, R11, UR4, R2 ;  /* 0x000000040b027c25 */ /* 0x000fe2000f8e0002 */
[----:B------:R-:W-:-:S04]  /*20310*/  ULDC UR4, c[0x0][0x8c0] ;  /* 0x0002300000047ab9 */ /* 0x000fc80000000800 */
[----:B------:R-:W-:-:S04]  /*20320*/  IADD3 R3, R3, R5, RZ ;  /* 0x0000000503037210 */ /* 0x000fc80007ffe0ff */
[--C-:B------:R-:W-:Y:S02]  /*20330*/  SHF.R.U64 R11, R2, UR4, R3.reuse ;  /* 0x00000004020b7c19 */ /* 0x100fe40008001203 */
[----:B------:R-:W-:Y:S01]  /*20340*/  SHF.R.U32.HI R2, RZ, UR4, R3 ;  /* 0x00000004ff027c19 */ /* 0x000fe20008011603 */
[----:B------:R-:W-:-:S03]  /*20350*/  ULDC UR4, c[0x0][0x8b0] ;  /* 0x00022c0000047ab9 */ /* 0x000fc60000000800 */
[--C-:B------:R-:W-:Y:S02]  /*20360*/  SHF.R.U64 R12, R11, UR4, R2.reuse ;  /* 0x000000040b0c7c19 */ /* 0x100fe40008001202 */
[----:B------:R-:W-:Y:S01]  /*20370*/  SHF.R.U32.HI R3, RZ, UR4, R2 ;  /* 0x00000004ff037c19 */ /* 0x000fe20008011602 */
[----:B------:R-:W-:-:S03]  /*20380*/  ULDC UR4, c[0x0][0x900] ;  /* 0x0002400000047ab9 */ /* 0x000fc60000000800 */
[--C-:B------:R-:W-:Y:S02]  /*20390*/  SHF.R.U64 R13, R12, UR4, R3.reuse ;  /* 0x000000040c0d7c19 */ /* 0x100fe40008001203 */
[----:B------:R-:W-:Y:S02]  /*203a0*/  SHF.R.U32.HI R14, RZ, UR4, R3 ;  /* 0x00000004ff0e7c19 */ /* 0x000fe40008011603 */
[----:B------:R-:W-:Y:S02]  /*203b0*/  MOV R2, R13 ;  /* 0x0000000d00027202 */ /* 0x000fe40000000f00 */
        /* <DEDUP_REMOVED lines=12> */
.L_x_366:
[----:B------:R-:W-:Y:S01]  /*20480*/  ULDC UR4, c[0x0][0x8f0] ;  /* 0x00023c0000047ab9 */ /* 0x000fe20000000800 */
[----:B------:R-:W-:Y:S02]  /*20490*/  LOP3.LUT R12, R12, UR16, RZ, 0xc0, !PT ;  /* 0x000000100c0c7c12 */ /* 0x000fe4000f8ec0ff */
[----:B------:R-:W-:Y:S01]  /*204a0*/  SHF.R.U64 R3, R2, UR4, R3 ;  /* 0x0000000402037c19 */ /* 0x000fe20008001203 */
[----:B------:R-:W-:Y:S01]  /*204b0*/  ULDC UR4, c[0x0][0x8e0] ;  /* 0x0002380000047ab9 */ /* 0x000fe20000000800 */
[----:B------:R-:W-:Y:S02]  /*204c0*/  MOV R4, 0x1 ;  /* 0x0000000100047802 */ /* 0x000fe40000000f00 */
[C---:B------:R-:W-:Y:S01]  /*204d0*/  IADD3 R2, -R3.reuse, RZ, RZ ;  /* 0x000000ff03027210 */ /* 0x040fe20007ffe1ff */
[----:B------:R-:W-:-:S04]  /*204e0*/  IMAD R5, R3, UR15, R12 ;  /* 0x0000000f03057c24 */ /* 0x000fc8000f8e020c */
[----:B------:R-:W-:Y:S01]  /*204f0*/  IMAD R13, R2, UR4, R13 ;  /* 0x00000004020d7c24 */ /* 0x000fe2000f8e020d */
[----:B------:R-:W-:Y:S01]  /*20500*/  ULDC UR4, c[0x0][0x8b8] ;  /* 0x00022e0000047ab9 */ /* 0x000fe20000000800 */
[----:B------:R-:W-:Y:S01]  /*20510*/  LOP3.LUT R2, R11, UR14, RZ, 0xc0, !PT ;  /* 0x0000000e0b027c12 */ /* 0x000fe2000f8ec0ff */
[----:B------:R-:W-:Y:S01]  /*20520*/  IMAD R8, R5, UR4, R8 ;  /* 0x0000000405087c24 */ /* 0x000fe2000f8e0208 */
[----:B------:R-:W-:-:S03]  /*20530*/  ULDC UR4, c[0x0][0x8a8] ;  /* 0x00022a0000047ab9 */ /* 0x000fc60000000800 */
[----:B------:R-:W-:-:S05]  /*20540*/  IMAD R13, R13, UR4, R2 ;  /* 0x000000040d0d7c24 */ /* 0x000fca000f8e0202 */
[----:B------:R-:W-:Y:S02]  /*20550*/  SEL R3, R13, R8, !P2 ;  /* 0x000000080d037207 */ /* 0x000fe40005000000 */
[----:B------:R-:W-:-:S07]  /*20560*/  SEL R2, R8, R13, !P2 ;  /* 0x0000000d08027207 */ /* 0x000fce0005000000 */
.L_x_364:
[----:B------:R-:W-:Y:S05]  /*20570*/  BSYNC B1 ;  /* 0x0000000000017941 */ /* 0x000fea0003800000 */
.L_x_363:
[----:B------:R-:W-:-:S13]  /*20580*/  LOP3.LUT P0, RZ, R4, 0xff, RZ, 0xc0, !PT ;  /* 0x000000ff04ff7812 */ /* 0x000fda000780c0ff */
[----:B------:R-:W-:Y:S05]  /*20590*/  @P0 BRA `(.L_x_367) ;  /* 0xfffffff400280947 */ /* 0x000fea000383ffff */
[----:B------:R-:W-:Y:S05]  /*205a0*/  BSYNC B0 ;  /* 0x0000000000007941 */ /* 0x000fea0003800000 */
.L_x_356:
[----:B------:R-:W-:-:S03]  /*205b0*/  UMOV UR4, 0xffffffff ;  /* 0xffffffff00047882 */ /* 0x000fc60000000000 */
[----:B------:R-:W-:Y:S05]  /*205c0*/  BRA.DIV UR4, `(.L_x_368) ;  /* 0x00000012047c7947 */ /* 0x000fea000b800000 */
[----:B------:R-:W-:-:S13]  /*205d0*/  ELECT P6, URZ, PT ;  /* 0x00000000003f782f */ /* 0x000fda00038c0000 */
.L_x_419:
[----:B------:R-:W-:Y:S04]  /*205e0*/  BSSY B0, `(.L_x_369) ;  /* 0x000003e000007945 */ /* 0x000fe80003800000 */
[----:B------:R-:W-:Y:S05]  /*205f0*/  @!P6 BRA `(.L_x_370) ;  /* 0x0000000000f0e947 */ /* 0x000fea0003800000 */
[----:B------:R-:W-:-:S04]  /*20600*/  ULOP3.LUT UR4, UR45, 0x2, URZ, 0xfc, !UPT ;  /* 0x000000022d047892 */ /* 0x000fc8000f8efc3f */
[----:B------:R-:W-:-:S06]  /*20610*/  UISETP.NE.AND UP0, UPT, UR4, 0x3, UPT ;  /* 0x000000030400788c */ /* 0x000fcc000bf05270 */
[----:B------:R-:W-:-:S13]  /*20620*/  PLOP3.LUT P0, PT, PT, PT, UP0, 0x80, 0x0 ;  /* 0x000000000000781c */ /* 0x000fda0003f0f008 */
[----:B------:R-:W-:Y:S05]  /*20630*/  @!P0 BRA `(.L_x_371) ;  /* 0x0000000000048947 */ /* 0x000fea0003800000 */
[----:B------:R-:W-:Y:S01]  /*20640*/  BPT.TRAP 0x1 ;  /* 0x000000040000795c */ /* 0x000fe20000300000 */
.L_x_371:
[----:B------:R-:W1:Y:S01]  /*20650*/  S2R R3, SR_CgaCtaId ;  /* 0x0000000000037919 */ /* 0x000e620000008800 */
[----:B------:R-:W-:-:S04]  /*20660*/  MOV R2, 0x400 ;  /* 0x0000040000027802 */ /* 0x000fc80000000f00 */
[----:B-1----:R-:W-:Y:S02]  /*20670*/  LEA R2, R3, R2, 0x18 ;  /* 0x0000000203027211 */ /* 0x002fe400078ec0ff */
[----:B------:R-:W-:Y:S02]  /*20680*/  SHF.L.U32 R3, R0, 0x1f, RZ ;  /* 0x0000001f00037819 */ /* 0x000fe400000006ff */
[----:B------:R-:W-:-:S04]  /*20690*/  IADD3 R2, R2, 0x30, RZ ;  /* 0x0000003002027810 */ /* 0x000fc80007ffe0ff */
[----:B------:R-:W-:-:S04]  /*206a0*/  LEA R4, R7, R2, 0x3 ;  /* 0x0000000207047211 */ /* 0x000fc800078e18ff */
[----:B------:R-:W1:Y:S02]  /*206b0*/  SYNCS.PHASECHK.TRANS64.TRYWAIT P0, [R4+URZ], R3 ;  /* 0x00000003040075a7 */ /* 0x000e64000800017f */
[----:B-1----:R-:W-:Y:S05]  /*206c0*/  @!P0 BRA `(.L_x_372) ;  /* 0x00000010005c8947 */ /* 0x002fea0003800000 */
.L_x_420:
[----:B------:R-:W-:-:S04]  /*206d0*/  IADD3 R7, R7, 0x1, RZ ;  /* 0x0000000107077810 */ /* 0x000fc80007ffe0ff */
[----:B------:R-:W-:-:S04]  /*206e0*/  ISETP.NE.AND P0, PT, R7, 0x6, PT ;  /* 0x000000060700780c */ /* 0x000fc80003f05270 */
[----:B-1----:R-:W-:Y:S02]  /*206f0*/  SEL R3, RZ, 0x1, P0 ;  /* 0x00000001ff037807 */ /* 0x002fe40000000000 */
[----:B------:R-:W-:Y:S02]  /*20700*/  SEL R7, R7, RZ, P0 ;  /* 0x000000ff07077207 */ /* 0x000fe40000000000 */
[----:B------:R-:W-:Y:S02]  /*20710*/  LOP3.LUT R4, R0, R3, RZ, 0x3c, !PT ;  /* 0x0000000300047212 */ /* 0x000fe400078e3cff */
[----:B------:R-:W-:Y:S02]  /*20720*/  LEA R3, R7, R2, 0x3 ;  /* 0x0000000207037211 */ /* 0x000fe400078e18ff */
[----:B------:R-:W-:-:S04]  /*20730*/  SHF.L.U32 R0, R4, 0x1f, RZ ;  /* 0x0000001f04007819 */ /* 0x000fc800000006ff */
[----:B------:R-:W1:Y:S02]  /*20740*/  SYNCS.PHASECHK.TRANS64.TRYWAIT P0, [R3+URZ], R0 ;  /* 0x00000000030075a7 */ /* 0x000e64000800017f */
[----:B-1----:R-:W-:Y:S05]  /*20750*/  @!P0 BRA `(.L_x_373) ;  /* 0x00000010004c8947 */ /* 0x002fea0003800000 */
.L_x_421:
[----:B-1----:R-:W-:-:S04]  /*20760*/  IADD3 R0, R7, 0x1, RZ ;  /* 0x0000000107007810 */ /* 0x002fc80007ffe0ff */
[----:B------:R-:W-:-:S04]  /*20770*/  ISETP.NE.AND P0, PT, R0, 0x6, PT ;  /* 0x000000060000780c */ /* 0x000fc80003f05270 */
[----:B------:R-:W-:Y:S02]  /*20780*/  SEL R3, RZ, 0x1, P0 ;  /* 0x00000001ff037807 */ /* 0x000fe40000000000 */
[----:B------:R-:W-:Y:S02]  /*20790*/  SEL R5, R0, RZ, P0 ;  /* 0x000000ff00057207 */ /* 0x000fe40000000000 */
[----:B------:R-:W-:Y:S02]  /*207a0*/  LOP3.LUT R4, R4, R3, RZ, 0x3c, !PT ;  /* 0x0000000304047212 */ /* 0x000fe400078e3cff */
[----:B------:R-:W-:Y:S02]  /*207b0*/  LEA R3, R5, R2, 0x3 ;  /* 0x0000000205037211 */ /* 0x000fe400078e18ff */
[----:B------:R-:W-:-:S04]  /*207c0*/  SHF.L.U32 R0, R4, 0x1f, RZ ;  /* 0x0000001f04007819 */ /* 0x000fc800000006ff */
[----:B------:R-:W1:Y:S02]  /*207d0*/  SYNCS.PHASECHK.TRANS64.TRYWAIT P0, [R3+URZ], R0 ;  /* 0x00000000030075a7 */ /* 0x000e64000800017f */
[----:B-1----:R-:W-:Y:S05]  /*207e0*/  @!P0 BRA `(.L_x_374) ;  /* 0x00000010003c8947 */ /* 0x002fea0003800000 */
.L_x_422:
        /* <DEDUP_REMOVED lines=9> */
.L_x_423:
        /* <DEDUP_REMOVED lines=9> */
.L_x_424:
[----:B-1----:R-:W-:-:S04]  /*20910*/  IADD3 R0, R5, 0x1, RZ ;  /* 0x0000000105007810 */ /* 0x002fc80007ffe0ff */
[----:B------:R-:W-:-:S04]  /*20920*/  ISETP.NE.AND P0, PT, R0, 0x6, PT ;  /* 0x000000060000780c */ /* 0x000fc80003f05270 */
[----:B------:R-:W-:Y:S02]  /*20930*/  SEL R4, RZ, 0x1, P0 ;  /* 0x00000001ff047807 */ /* 0x000fe40000000000 */
[----:B------:R-:W-:Y:S02]  /*20940*/  SEL R3, R0, RZ, P0 ;  /* 0x000000ff00037207 */ /* 0x000fe40000000000 */
[----:B------:R-:W-:Y:S02]  /*20950*/  LOP3.LUT R0, R7, R4, RZ, 0x3c, !PT ;  /* 0x0000000407007212 */ /* 0x000fe400078e3cff */
[----:B------:R-:W-:Y:S02]  /*20960*/  LEA R3, R3, R2, 0x3 ;  /* 0x0000000203037211 */ /* 0x000fe400078e18ff */
[----:B------:R-:W-:-:S07]  /*20970*/  SHF.L.U32 R0, R0, 0x1f, RZ ;  /* 0x0000001f00007819 */ /* 0x000fce00000006ff */
.L_x_377:
[----:B-1----:R1:W2:Y:S02]  /*20980*/  SYNCS.PHASECHK.TRANS64.TRYWAIT P0, [R3+URZ], R0 ;  /* 0x00000000030075a7 */ /* 0x0022a4000800017f */
[----:B--2---:R-:W-:Y:S05]  /*20990*/  @!P0 NANOSLEEP.SYNCS 0x989680 ;  /* 0x009896800000895d */ /* 0x004fea0003900000 */
[----:B------:R-:W2:Y:S02]  /*209a0*/  @!P0 SYNCS.PHASECHK.TRANS64 P0, [R3+URZ], R0 ;  /* 0x00000000030085a7 */ /* 0x000ea4000800007f */
[----:B--2---:R-:W-:Y:S05]  /*209b0*/  @!P0 BRA `(.L_x_377) ;  /* 0xfffffffc00f08947 */ /* 0x004fea000383ffff */
.L_x_370:
[----:B------:R-:W-:Y:S05]  /*209c0*/  BSYNC B0 ;  /* 0x0000000000007941 */ /* 0x000fea0003800000 */
.L_x_369:
[----:B------:R-:W-:Y:S05]  /*209d0*/  EXIT ;  /* 0x000000000000794d */ /* 0x000fea0003800000 */
.L_x_24:
[----:B---3--:R-:W-:-:S04]  /*209e0*/  MOV R3, UR4 ;  /* 0x0000000400037c02 */ /* 0x008fc80008000f00 */
[----:B------:R3:W4:Y:S03]  /*209f0*/  SYNCS.PHASECHK.TRANS64.TRYWAIT P0, [R3+URZ], R0 ;  /* 0x00000000030075a7 */ /* 0x000726000800017f */
[----:B----4-:R-:W-:Y:S05]  /*20a00*/  @!P0 NANOSLEEP.SYNCS 0x989680 ;  /* 0x009896800000895d */ /* 0x010fea0003900000 */
[----:B------:R-:W4:Y:S02]  /*20a10*/  @!P0 SYNCS.PHASECHK.TRANS64 P0, [R3+URZ], R0 ;  /* 0x00000000030085a7 */ /* 0x000f24000800007f */
[----:B----4-:R-:W-:Y:S05]  /*20a20*/  @!P0 BRA `(.L_x_24) ;  /* 0xfffffffc00ec8947 */ /* 0x010fea000383ffff */
[----:B------:R-:W-:Y:S05]  /*20a30*/  BRA `(.L_x_23) ;  /* 0xfffffe2800cc7947 */ /* 0x000fea000383ffff */
.L_x_30:
[----:B---3--:R-:W-:-:S04]  /*20a40*/  MOV R3, UR6 ;  /* 0x0000000600037c02 */ /* 0x008fc80008000f00 */
[----:B------:R3:W4:Y:S03]  /*20a50*/  SYNCS.PHASECHK.TRANS64.TRYWAIT P0, [R3+URZ], R0 ;  /* 0x00000000030075a7 */ /* 0x000726000800017f */
[----:B----4-:R-:W-:Y:S05]  /*20a60*/  @!P0 NANOSLEEP.SYNCS 0x989680 ;  /* 0x009896800000895d */ /* 0x010fea0003900000 */
[----:B------:R-:W4:Y:S02]  /*20a70*/  @!P0 SYNCS.PHASECHK.TRANS64 P0, [R3+URZ], R0 ;  /* 0x00000000030085a7 */ /* 0x000f24000800007f */
[----:B----4-:R-:W-:Y:S05]  /*20a80*/  @!P0 BRA `(.L_x_30) ;  /* 0xfffffffc00ec8947 */ /* 0x010fea000383ffff */
[----:B------:R-:W-:Y:S05]  /*20a90*/  BRA `(.L_x_29) ;  /* 0xfffffe7000287947 */ /* 0x000fea000383ffff */
.L_x_57:
[----:B-1----:R1:W2:Y:S02]  /*20aa0*/  SYNCS.PHASECHK.TRANS64.TRYWAIT P0, [R10+URZ+0x60], R0 ;  /* 0x000060000a0075a7 */ /* 0x0022a4000800017f */
[----:B--2---:R-:W-:Y:S05]  /*20ab0*/  @!P0 NANOSLEEP.SYNCS 0x989680 ;  /* 0x009896800000895d */ /* 0x004fea0003900000 */
[----:B------:R-:W2:Y:S02]  /*20ac0*/  @!P0 SYNCS.PHASECHK.TRANS64 P0, [R10+URZ+0x60], R0 ;  /* 0x000060000a0085a7 */ /* 0x000ea4000800007f */
[----:B--2---:R-:W-:Y:S05]  /*20ad0*/  @!P0 BRA `(.L_x_57) ;  /* 0xfffffffc00f08947 */ /* 0x004fea000383ffff */
[----:B------:R-:W-:Y:S05]  /*20ae0*/  BRA `(.L_x_378) ;  /* 0xffffff18003c7947 */ /* 0x000fea000383ffff */
.L_x_68:
[----:B-1----:R1:W2:Y:S02]  /*20af0*/  SYNCS.PHASECHK.TRANS64.TRYWAIT P2, [R11+URZ+0x60], R12 ;  /* 0x0000600c0b0075a7 */ /* 0x0022a4000804017f */
[----:B--2---:R-:W-:Y:S05]  /*20b00*/  @!P2 NANOSLEEP.SYNCS 0x989680 ;  /* 0x009896800000a95d */ /* 0x004fea0003900000 */
[----:B------:R-:W2:Y:S02]  /*20b10*/  @!P2 SYNCS.PHASECHK.TRANS64 P2, [R11+URZ+0x60], R12 ;  /* 0x0000600c0b00a5a7 */ /* 0x000ea4000804007f */
[----:B--2---:R-:W-:Y:S05]  /*20b20*/  @!P2 BRA `(.L_x_68) ;  /* 0xfffffffc00f0a947 */ /* 0x004fea000383ffff */
[----:B------:R-:W-:Y:S05]  /*20b30*/  BRA `(.L_x_379) ;  /* 0xffffff2000a47947 */ /* 0x000fea000383ffff */
.L_x_79:
[----:B-1----:R1:W2:Y:S02]  /*20b40*/  SYNCS.PHASECHK.TRANS64.TRYWAIT P2, [R11+URZ+0x60], R12 ;  /* 0x0000600c0b0075a7 */ /* 0x0022a4000804017f */
[----:B--2---:R-:W-:Y:S05]  /*20b50*/  @!P2 NANOSLEEP.SYNCS 0x989680 ;  /* 0x009896800000a95d */ /* 0x004fea0003900000 */
[----:B------:R-:W2:Y:S02]  /*20b60*/  @!P2 SYNCS.PHASECHK.TRANS64 P2, [R11+URZ+0x60], R12 ;  /* 0x0000600c0b00a5a7 */ /* 0x000ea4000804007f */
[----:B--2---:R-:W-:Y:S05]  /*20b70*/  @!P2 BRA `(.L_x_79) ;  /* 0xfffffffc00f0a947 */ /* 0x004fea000383ffff */
[----:B------:R-:W-:Y:S05]  /*20b80*/  BRA `(.L_x_380) ;  /* 0xffffff2c00247947 */ /* 0x000fea000383ffff */
.L_x_90:
[----:B-1----:R1:W2:Y:S02]  /*20b90*/  SYNCS.PHASECHK.TRANS64.TRYWAIT P2, [R14+URZ+0x60], R15 ;  /* 0x0000600f0e0075a7 */ /* 0x0022a4000804017f */
[----:B--2---:R-:W-:Y:S05]  /*20ba0*/  @!P2 NANOSLEEP.SYNCS 0x989680 ;  /* 0x009896800000a95d */ /* 0x004fea0003900000 */
[----:B------:R-:W2:Y:S02]  /*20bb0*/  @!P2 SYNCS.PHASECHK.TRANS64 P2, [R14+URZ+0x60], R15 ;  /* 0x0000600f0e00a5a7 */ /* 0x000ea4000804007f */
[----:B--2---:R-:W-:Y:S05]  /*20bc0*/  @!P2 BRA `(.L_x_90) ;  /* 0xfffffffc00f0a947 */ /* 0x004fea000383ffff */
[----:B------:R-:W-:Y:S05]  /*20bd0*/  BRA `(.L_x_381) ;  /* 0xffffff3400647947 */ /* 0x000fea000383ffff */
.L_x_101:
[----:B-1----:R1:W2:Y:S02]  /*20be0*/  SYNCS.PHASECHK.TRANS64.TRYWAIT P2, [R14+URZ+0x60], R15 ;  /* 0x0000600f0e0075a7 */ /* 0x0022a4000804017f */
[----:B--2---:R-:W-:Y:S05]  /*20bf0*/  @!P2 NANOSLEEP.SYNCS 0x989680 ;  /* 0x009896800000a95d */ /* 0x004fea0003900000 */
[----:B------:R-:W2:Y:S02]  /*20c00*/  @!P2 SYNCS.PHASECHK.TRANS64 P2, [R14+URZ+0x60], R15 ;  /* 0x0000600f0e00a5a7 */ /* 0x000ea4000804007f */
[----:B--2---:R-:W-:Y:S05]  /*20c10*/  @!P2 BRA `(.L_x_101) ;  /* 0xfffffffc00f0a947 */ /* 0x004fea000383ffff */
[----:B------:R-:W-:Y:S05]  /*20c20*/  BRA `(.L_x_382) ;  /* 0xffffff3c00f47947 */ /* 0x000fea000383ffff */
.L_x_112:
[----:B-1----:R1:W2:Y:S02]  /*20c30*/  SYNCS.PHASECHK.TRANS64.TRYWAIT P2, [R14+URZ+0x60], R15 ;  /* 0x0000600f0e0075a7 */ /* 0x0022a4000804017f */
[----:B--2---:R-:W-:Y:S05]  /*20c40*/  @!P2 NANOSLEEP.SYNCS 0x989680 ;  /* 0x009896800000a95d */ /* 0x004fea0003900000 */
[----:B------:R-:W2:Y:S02]  /*20c50*/  @!P2 SYNCS.PHASECHK.TRANS64 P2, [R14+URZ+0x60], R15 ;  /* 0x0000600f0e00a5a7 */ /* 0x000ea4000804007f */
[----:B--2---:R-:W-:Y:S05]  /*20c60*/  @!P2 BRA `(.L_x_112) ;  /* 0xfffffffc00f0a947 */ /* 0x004fea000383ffff */
[----:B------:R-:W-:Y:S05]  /*20c70*/  BRA `(.L_x_383) ;  /* 0xffffff4800447947 */ /* 0x000fea000383ffff */
.L_x_123:
[----:B-1----:R1:W2:Y:S02]  /*20c80*/  SYNCS.PHASECHK.TRANS64.TRYWAIT P2, [R14+URZ+0x60], R15 ;  /* 0x0000600f0e0075a7 */ /* 0x0022a4000804017f */
[----:B--2---:R-:W-:Y:S05]  /*20c90*/  @!P2 NANOSLEEP.SYNCS 0x989680 ;  /* 0x009896800000a95d */ /* 0x004fea0003900000 */
[----:B------:R-:W2:Y:S02]  /*20ca0*/  @!P2 SYNCS.PHASECHK.TRANS64 P2, [R14+URZ+0x60], R15 ;  /* 0x0000600f0e00a5a7 */ /* 0x000ea4000804007f */
[----:B--2---:R-:W-:Y:S05]  /*20cb0*/  @!P2 BRA `(.L_x_123) ;  /* 0xfffffffc00f0a947 */ /* 0x004fea000383ffff */
[----:B------:R-:W-:Y:S05]  /*20cc0*/  BRA `(.L_x_384) ;  /* 0xffffff5000d47947 */ /* 0x000fea000383ffff */
.L_x_134:
[----:B-1----:R1:W2:Y:S02]  /*20cd0*/  SYNCS.PHASECHK.TRANS64.TRYWAIT P2, [R14+URZ+0x60], R15 ;  /* 0x0000600f0e0075a7 */ /* 0x0022a4000804017f */
[----:B--2---:R-:W-:Y:S05]  /*20ce0*/  @!P2 NANOSLEEP.SYNCS 0x989680 ;  /* 0x009896800000a95d */ /* 0x004fea0003900000 */
[----:B------:R-:W2:Y:S02]  /*20cf0*/  @!P2 SYNCS.PHASECHK.TRANS64 P2, [R14+URZ+0x60], R15 ;  /* 0x0000600f0e00a5a7 */ /* 0x000ea4000804007f */
[----:B--2---:R-:W-:Y:S05]  /*20d00*/  @!P2 BRA `(.L_x_134) ;  /* 0xfffffffc00f0a947 */ /* 0x004fea000383ffff */
[----:B------:R-:W-:Y:S05]  /*20d10*/  BRA `(.L_x_385) ;  /* 0xffffff5c00247947 */ /* 0x000fea000383ffff */
.L_x_145:
[----:B-1----:R1:W2:Y:S02]  /*20d20*/  SYNCS.PHASECHK.TRANS64.TRYWAIT P2, [R14+URZ+0x60], R15 ;  /* 0x0000600f0e0075a7 */ /* 0x0022a4000804017f */
[----:B--2---:R-:W-:Y:S05]  /*20d30*/  @!P2 NANOSLEEP.SYNCS 0x989680 ;  /* 0x009896800000a95d */ /* 0x004fea0003900000 */
[----:B------:R-:W2:Y:S02]  /*20d40*/  @!P2 SYNCS.PHASECHK.TRANS64 P2, [R14+URZ+0x60], R15 ;  /* 0x0000600f0e00a5a7 */ /* 0x000ea4000804007f */
[----:B--2---:R-:W-:Y:S05]  /*20d50*/  @!P2 BRA `(.L_x_145) ;  /* 0xfffffffc00f0a947 */ /* 0x004fea000383ffff */
[----:B------:R-:W-:Y:S05]  /*20d60*/  BRA `(.L_x_386) ;  /* 0xffffff6400b47947 */ /* 0x000fea000383ffff */
.L_x_156:
[----:B-1----:R1:W2:Y:S02]  /*20d70*/  SYNCS.PHASECHK.TRANS64.TRYWAIT P2, [R14+URZ+0x60], R15 ;  /* 0x0000600f0e0075a7 */ /* 0x0022a4000804017f */
[----:B--2---:R-:W-:Y:S05]  /*20d80*/  @!P2 NANOSLEEP.SYNCS 0x989680 ;  /* 0x009896800000a95d */ /* 0x004fea0003900000 */
[----:B------:R-:W2:Y:S02]  /*20d90*/  @!P2 SYNCS.PHASECHK.TRANS64 P2, [R14+URZ+0x60], R15 ;  /* 0x0000600f0e00a5a7 */ /* 0x000ea4000804007f */
[----:B--2---:R-:W-:Y:S05]  /*20da0*/  @!P2 BRA `(.L_x_156) ;  /* 0xfffffffc00f0a947 */ /* 0x004fea000383ffff */
[----:B------:R-:W-:Y:S05]  /*20db0*/  BRA `(.L_x_387) ;  /* 0xffffff7000047947 */ /* 0x000fea000383ffff */
.L_x_167:
[----:B-1----:R1:W2:Y:S02]  /*20dc0*/  SYNCS.PHASECHK.TRANS64.TRYWAIT P2, [R14+URZ+0x60], R15 ;  /* 0x0000600f0e0075a7 */ /* 0x0022a4000804017f */
[----:B--2---:R-:W-:Y:S05]  /*20dd0*/  @!P2 NANOSLEEP.SYNCS 0x989680 ;  /* 0x009896800000a95d */ /* 0x004fea0003900000 */
[----:B------:R-:W2:Y:S02]  /*20de0*/  @!P2 SYNCS.PHASECHK.TRANS64 P2, [R14+URZ+0x60], R15 ;  /* 0x0000600f0e00a5a7 */ /* 0x000ea4000804007f */
[----:B--2---:R-:W-:Y:S05]  /*20df0*/  @!P2 BRA `(.L_x_167) ;  /* 0xfffffffc00f0a947 */ /* 0x004fea000383ffff */
[----:B------:R-:W-:Y:S05]  /*20e00*/  BRA `(.L_x_388) ;  /* 0xffffff7800947947 */ /* 0x000fea000383ffff */
.L_x_178:
[----:B-1----:R1:W2:Y:S02]  /*20e10*/  SYNCS.PHASECHK.TRANS64.TRYWAIT P2, [R14+URZ+0x60], R15 ;  /* 0x0000600f0e0075a7 */ /* 0x0022a4000804017f */
[----:B--2---:R-:W-:Y:S05]  /*20e20*/  @!P2 NANOSLEEP.SYNCS 0x989680 ;  /* 0x009896800000a95d */ /* 0x004fea0003900000 */
[----:B------:R-:W2:Y:S02]  /*20e30*/  @!P2 SYNCS.PHASECHK.TRANS64 P2, [R14+URZ+0x60], R15 ;  /* 0x0000600f0e00a5a7 */ /* 0x000ea4000804007f */
[----:B--2---:R-:W-:Y:S05]  /*20e40*/  @!P2 BRA `(.L_x_178) ;  /* 0xfffffffc00f0a947 */ /* 0x004fea000383ffff */
[----:B------:R-:W-:Y:S05]  /*20e50*/  BRA `(.L_x_389) ;  /* 0xffffff8400047947 */ /* 0x000fea000383ffff */
.L_x_189:
[----:B-1----:R1:W2:Y:S02]  /*20e60*/  SYNCS.PHASECHK.TRANS64.TRYWAIT P2, [R14+URZ+0x60], R15 ;  /* 0x0000600f0e0075a7 */ /* 0x0022a4000804017f */
[----:B--2---:R-:W-:Y:S05]  /*20e70*/  @!P2 NANOSLEEP.SYNCS 0x989680 ;  /* 0x009896800000a95d */ /* 0x004fea0003900000 */
[----:B------:R-:W2:Y:S02]  /*20e80*/  @!P2 SYNCS.PHASECHK.TRANS64 P2, [R14+URZ+0x60], R15 ;  /* 0x0000600f0e00a5a7 */ /* 0x000ea4000804007f */
[----:B--2---:R-:W-:Y:S05]  /*20e90*/  @!P2 BRA `(.L_x_189) ;  /* 0xfffffffc00f0a947 */ /* 0x004fea000383ffff */
[----:B------:R-:W-:Y:S05]  /*20ea0*/  BRA `(.L_x_390) ;  /* 0xffffff8c00947947 */ /* 0x000fea000383ffff */
.L_x_200:
[----:B-1----:R1:W2:Y:S02]  /*20eb0*/  SYNCS.PHASECHK.TRANS64.TRYWAIT P2, [R14+URZ+0x60], R15 ;  /* 0x0000600f0e0075a7 */ /* 0x0022a4000804017f */
[----:B--2---:R-:W-:Y:S05]  /*20ec0*/  @!P2 NANOSLEEP.SYNCS 0x989680 ;  /* 0x009896800000a95d */ /* 0x004fea0003900000 */
[----:B------:R-:W2:Y:S02]  /*20ed0*/  @!P2 SYNCS.PHASECHK.TRANS64 P2, [R14+URZ+0x60], R15 ;  /* 0x0000600f0e00a5a7 */ /* 0x000ea4000804007f */
[----:B--2---:R-:W-:Y:S05]  /*20ee0*/  @!P2 BRA `(.L_x_200) ;  /* 0xfffffffc00f0a947 */ /* 0x004fea000383ffff */
[----:B------:R-:W-:Y:S05]  /*20ef0*/  BRA `(.L_x_391) ;  /* 0xffffff9800247947 */ /* 0x000fea000383ffff */
.L_x_211:
[----:B-1----:R1:W2:Y:S02]  /*20f00*/  SYNCS.PHASECHK.TRANS64.TRYWAIT P2, [R14+URZ+0x60], R15 ;  /* 0x0000600f0e0075a7 */ /* 0x0022a4000804017f */
[----:B--2---:R-:W-:Y:S05]  /*20f10*/  @!P2 NANOSLEEP.SYNCS 0x989680 ;  /* 0x009896800000a95d */ /* 0x004fea0003900000 */
[----:B------:R-:W2:Y:S02]  /*20f20*/  @!P2 SYNCS.PHASECHK.TRANS64 P2, [R14+URZ+0x60], R15 ;  /* 0x0000600f0e00a5a7 */ /* 0x000ea4000804007f */
[----:B--2---:R-:W-:Y:S05]  /*20f30*/  @!P2 BRA `(.L_x_211) ;  /* 0xfffffffc00f0a947 */ /* 0x004fea000383ffff */
[----:B------:R-:W-:Y:S05]  /*20f40*/  BRA `(.L_x_392) ;  /* 0xffffffa000b47947 */ /* 0x000fea000383ffff */
.L_x_222:
[----:B-1----:R1:W2:Y:S02]  /*20f50*/  SYNCS.PHASECHK.TRANS64.TRYWAIT P1, [R14+URZ+0x60], R3 ;  /* 0x000060030e0075a7 */ /* 0x0022a4000802017f */
[----:B--2---:R-:W-:Y:S05]  /*20f60*/  @!P1 NANOSLEEP.SYNCS 0x989680 ;  /* 0x009896800000995d */ /* 0x004fea0003900000 */
[----:B------:R-:W2:Y:S02]  /*20f70*/  @!P1 SYNCS.PHASECHK.TRANS64 P1, [R14+URZ+0x60], R3 ;  /* 0x000060030e0095a7 */ /* 0x000ea4000802007f */
[----:B--2---:R-:W-:Y:S05]  /*20f80*/  @!P1 BRA `(.L_x_222) ;  /* 0xfffffffc00f09947 */ /* 0x004fea000383ffff */
[----:B------:R-:W-:Y:S05]  /*20f90*/  BRA `(.L_x_393) ;  /* 0xffffffac00447947 */ /* 0x000fea000383ffff */
.L_x_238:
[----:B-1----:R-:W-:-:S04]  /*20fa0*/  MOV R5, UR4 ;  /* 0x0000000400057c02 */ /* 0x002fc80008000f00 */
[----:B------:R1:W2:Y:S03]  /*20fb0*/  SYNCS.PHASECHK.TRANS64.TRYWAIT P0, [R5+URZ+0xa8], R0 ;  /* 0x0000a800050075a7 */ /* 0x0002a6000800017f */
[----:B--2---:R-:W-:Y:S05]  /*20fc0*/  @!P0 NANOSLEEP.SYNCS 0x989680 ;  /* 0x009896800000895d */ /* 0x004fea0003900000 */
[----:B------:R-:W2:Y:S02]  /*20fd0*/  @!P0 SYNCS.PHASECHK.TRANS64 P0, [R5+URZ+0xa8], R0 ;  /* 0x0000a800050085a7 */ /* 0x000ea4000800007f */
[----:B--2---:R-:W-:Y:S05]  /*20fe0*/  @!P0 BRA `(.L_x_238) ;  /* 0xfffffffc00ec8947 */ /* 0x004fea000383ffff */
[----:B------:R-:W-:Y:S05]  /*20ff0*/  BRA `(.L_x_237) ;  /* 0xffffffc4001c7947 */ /* 0x000fea000383ffff */
.L_x_247:
[----:B-1----:R-:W-:-:S04]  /*21000*/  MOV R3, UR13 ;  /* 0x0000000d00037c02 */ /* 0x002fc80008000f00 */
[----:B------:R1:W2:Y:S03]  /*21010*/  SYNCS.PHASECHK.TRANS64.TRYWAIT P2, [R3+URZ+0x80], R2 ;  /* 0x00008002030075a7 */ /* 0x0002a6000804017f */
[----:B--2---:R-:W-:Y:S05]  /*21020*/  @!P2 NANOSLEEP.SYNCS 0x989680 ;  /* 0x009896800000a95d */ /* 0x004fea0003900000 */
[----:B------:R-:W2:Y:S02]  /*21030*/  @!P2 SYNCS.PHASECHK.TRANS64 P2, [R3+URZ+0x80], R2 ;  /* 0x000080020300a5a7 */ /* 0x000ea4000804007f */
[----:B--2---:R-:W-:Y:S05]  /*21040*/  @!P2 BRA `(.L_x_247) ;  /* 0xfffffffc00eca947 */ /* 0x004fea000383ffff */
[----:B------:R-:W-:Y:S05]  /*21050*/  BRA `(.L_x_394) ;  /* 0xffffffc8000c7947 */ /* 0x000fea000383ffff */
.L_x_253:
[----:B-12---:R-:W-:-:S04]  /*21060*/  MOV R3, UR13 ;  /* 0x0000000d00037c02 */ /* 0x006fc80008000f00 */
[----:B------:R1:W2:Y:S03]  /*21070*/  SYNCS.PHASECHK.TRANS64.TRYWAIT P2, [R3+URZ+0x88], R2 ;  /* 0x00008802030075a7 */ /* 0x0002a6000804017f */
[----:B--2---:R-:W-:Y:S05]  /*21080*/  @!P2 NANOSLEEP.SYNCS 0x989680 ;  /* 0x009896800000a95d */ /* 0x004fea0003900000 */
[----:B------:R-:W2:Y:S02]  /*21090*/  @!P2 SYNCS.PHASECHK.TRANS64 P2, [R3+URZ+0x88], R2 ;  /* 0x000088020300a5a7 */ /* 0x000ea4000804007f */
[----:B--2---:R-:W-:Y:S05]  /*210a0*/  @!P2 BRA `(.L_x_253) ;  /* 0xfffffffc00eca947 */ /* 0x004fea000383ffff */
[----:B------:R-:W-:Y:S05]  /*210b0*/  BRA `(.L_x_395) ;  /* 0xffffffc800547947 */ /* 0x000fea000383ffff */
.L_x_259:
[----:B-123--:R-:W-:-:S04]  /*210c0*/  MOV R3, UR13 ;  /* 0x0000000d00037c02 */ /* 0x00efc80008000f00 */
[----:B------:R1:W2:Y:S03]  /*210d0*/  SYNCS.PHASECHK.TRANS64.TRYWAIT P2, [R3+URZ+0x90], R2 ;  /* 0x00009002030075a7 */ /* 0x0002a6000804017f */
[----:B--2---:R-:W-:Y:S05]  /*210e0*/  @!P2 NANOSLEEP.SYNCS 0x989680 ;  /* 0x009896800000a95d */ /* 0x004fea0003900000 */
[----:B------:R-:W2:Y:S02]  /*210f0*/  @!P2 SYNCS.PHASECHK.TRANS64 P2, [R3+URZ+0x90], R2 ;  /* 0x000090020300a5a7 */ /* 0x000ea4000804007f */
[----:B--2---:R-:W-:Y:S05]  /*21100*/  @!P2 BRA `(.L_x_259) ;  /* 0xfffffffc00eca947 */ /* 0x004fea000383ffff */
[----:B------:R-:W-:Y:S05]  /*21110*/  BRA `(.L_x_396) ;  /* 0xffffffc800a87947 */ /* 0x000fea000383ffff */
.L_x_265:
[----:B-1234-:R-:W-:-:S04]  /*21120*/  MOV R3, UR13 ;  /* 0x0000000d00037c02 */ /* 0x01efc80008000f00 */
[----:B------:R1:W2:Y:S03]  /*21130*/  SYNCS.PHASECHK.TRANS64.TRYWAIT P2, [R3+URZ+0x98], R2 ;  /* 0x00009802030075a7 */ /* 0x0002a6000804017f */
[----:B--2---:R-:W-:Y:S05]  /*21140*/  @!P2 NANOSLEEP.SYNCS 0x989680 ;  /* 0x009896800000a95d */ /* 0x004fea0003900000 */
[----:B------:R-:W2:Y:S02]  /*21150*/  @!P2 SYNCS.PHASECHK.TRANS64 P2, [R3+URZ+0x98], R2 ;  /* 0x000098020300a5a7 */ /* 0x000ea4000804007f */
[----:B--2---:R-:W-:Y:S05]  /*21160*/  @!P2 BRA `(.L_x_265) ;  /* 0xfffffffc00eca947 */ /* 0x004fea000383ffff */
[----:B------:R-:W-:Y:S05]  /*21170*/  BRA `(.L_x_397) ;  /* 0xffffffc800f47947 */ /* 0x000fea000383ffff */
.L_x_271:
[----:B-1----:R-:W-:-:S04]  /*21180*/  MOV R4, UR13 ;  /* 0x0000000d00047c02 */ /* 0x002fc80008000f00 */
[----:B------:R1:W2:Y:S03]  /*21190*/  SYNCS.PHASECHK.TRANS64.TRYWAIT P2, [R4+URZ+0x80], R3 ;  /* 0x00008003040075a7 */ /* 0x0002a6000804017f */
[----:B--2---:R-:W-:Y:S05]  /*211a0*/  @!P2 NANOSLEEP.SYNCS 0x989680 ;  /* 0x009896800000a95d */ /* 0x004fea0003900000 */
[----:B------:R-:W2:Y:S02]  /*211b0*/  @!P2 SYNCS.PHASECHK.TRANS64 P2, [R4+URZ+0x80], R3 ;  /* 0x000080030400a5a7 */ /* 0x000ea4000804007f */
[----:B--2---:R-:W-:Y:S05]  /*211c0*/  @!P2 BRA `(.L_x_271) ;  /* 0xfffffffc00eca947 */ /* 0x004fea000383ffff */
[----:B------:R-:W-:Y:S05]  /*211d0*/  BRA `(.L_x_398) ;  /* 0xffffffcc00487947 */ /* 0x000fea000383ffff */
.L_x_277:
[----:B-12---:R-:W-:-:S04]  /*211e0*/  MOV R4, UR13 ;  /* 0x0000000d00047c02 */ /* 0x006fc80008000f00 */
[----:B------:R1:W2:Y:S03]  /*211f0*/  SYNCS.PHASECHK.TRANS64.TRYWAIT P2, [R4+URZ+0x88], R3 ;  /* 0x00008803040075a7 */ /* 0x0002a6000804017f */
[----:B--2---:R-:W-:Y:S05]  /*21200*/  @!P2 NANOSLEEP.SYNCS 0x989680 ;  /* 0x009896800000a95d */ /* 0x004fea0003900000 */
[----:B------:R-:W2:Y:S02]  /*21210*/  @!P2 SYNCS.PHASECHK.TRANS64 P2, [R4+URZ+0x88], R3 ;  /* 0x000088030400a5a7 */ /* 0x000ea4000804007f */
[----:B--2---:R-:W-:Y:S05]  /*21220*/  @!P2 BRA `(.L_x_277) ;  /* 0xfffffffc00eca947 */ /* 0x004fea000383ffff */
[----:B------:R-:W-:Y:S05]  /*21230*/  BRA `(.L_x_399) ;  /* 0xffffffcc00887947 */ /* 0x000fea000383ffff */
.L_x_283:
[----:B-123--:R-:W-:-:S04]  /*21240*/  MOV R4, UR13 ;  /* 0x0000000d00047c02 */ /* 0x00efc80008000f00 */
[----:B------:R1:W2:Y:S03]  /*21250*/  SYNCS.PHASECHK.TRANS64.TRYWAIT P2, [R4+URZ+0x90], R3 ;  /* 0x00009003040075a7 */ /* 0x0002a6000804017f */
[----:B--2---:R-:W-:Y:S05]  /*21260*/  @!P2 NANOSLEEP.SYNCS 0x989680 ;  /* 0x009896800000a95d */ /* 0x004fea0003900000 */
[----:B------:R-:W2:Y:S02]  /*21270*/  @!P2 SYNCS.PHASECHK.TRANS64 P2, [R4+URZ+0x90], R3 ;  /* 0x000090030400a5a7 */ /* 0x000ea4000804007f */
[----:B--2---:R-:W-:Y:S05]  /*21280*/  @!P2 BRA `(.L_x_283) ;  /* 0xfffffffc00eca947 */ /* 0x004fea000383ffff */
[----:B------:R-:W-:Y:S05]  /*21290*/  BRA `(.L_x_400) ;  /* 0xffffffcc00d07947 */ /* 0x000fea000383ffff */
.L_x_289:
[----:B-1234-:R-:W-:-:S04]  /*212a0*/  MOV R4, UR13 ;  /* 0x0000000d00047c02 */ /* 0x01efc80008000f00 */
[----:B------:R1:W2:Y:S03]  /*212b0*/  SYNCS.PHASECHK.TRANS64.TRYWAIT P2, [R4+URZ+0x98], R3 ;  /* 0x00009803040075a7 */ /* 0x0002a6000804017f */
[----:B--2---:R-:W-:Y:S05]  /*212c0*/  @!P2 NANOSLEEP.SYNCS 0x989680 ;  /* 0x009896800000a95d */ /* 0x004fea0003900000 */
[----:B------:R-:W2:Y:S02]  /*212d0*/  @!P2 SYNCS.PHASECHK.TRANS64 P2, [R4+URZ+0x98], R3 ;  /* 0x000098030400a5a7 */ /* 0x000ea4000804007f */
[----:B--2---:R-:W-:Y:S05]  /*212e0*/  @!P2 BRA `(.L_x_289) ;  /* 0xfffffffc00eca947 */ /* 0x004fea000383ffff */
[----:B------:R-:W-:Y:S05]  /*212f0*/  BRA `(.L_x_401) ;  /* 0xffffffd000107947 */ /* 0x000fea000383ffff */
.L_x_295:
[----:B------:R-:W-:-:S04]  /*21300*/  MOV R5, UR13 ;  /* 0x0000000d00057c02 */ /* 0x000fc80008000f00 */
[----:B------:R1:W1:Y:S03]  /*21310*/  SYNCS.PHASECHK.TRANS64.TRYWAIT P2, [R5+URZ+0x80], R2 ;  /* 0x00008002050075a7 */ /* 0x000266000804017f */
[----:B-1----:R-:W-:Y:S05]  /*21320*/  @!P2 NANOSLEEP.SYNCS 0x989680 ;  /* 0x009896800000a95d */ /* 0x002fea0003900000 */
[----:B------:R-:W1:Y:S02]  /*21330*/  @!P2 SYNCS.PHASECHK.TRANS64 P2, [R5+URZ+0x80], R2 ;  /* 0x000080020500a5a7 */ /* 0x000e64000804007f */
[----:B-1----:R-:W-:Y:S05]  /*21340*/  @!P2 BRA `(.L_x_295) ;  /* 0xfffffffc00eca947 */ /* 0x002fea000383ffff */
[----:B------:R-:W-:Y:S05]  /*21350*/  BRA `(.L_x_402) ;  /* 0xffffffd000587947 */ /* 0x000fea000383ffff */
.L_x_301:
[----:B------:R-:W-:-:S04]  /*21360*/  MOV R5, UR13 ;  /* 0x0000000d00057c02 */ /* 0x000fc80008000f00 */
[----:B------:R1:W1:Y:S03]  /*21370*/  SYNCS.PHASECHK.TRANS64.TRYWAIT P2, [R5+URZ+0x88], R2 ;  /* 0x00008802050075a7 */ /* 0x000266000804017f */
[----:B-1----:R-:W-:Y:S05]  /*21380*/  @!P2 NANOSLEEP.SYNCS 0x989680 ;  /* 0x009896800000a95d */ /* 0x002fea0003900000 */
[----:B------:R-:W1:Y:S02]  /*21390*/  @!P2 SYNCS.PHASECHK.TRANS64 P2, [R5+URZ+0x88], R2 ;  /* 0x000088020500a5a7 */ /* 0x000e64000804007f */
[----:B-1----:R-:W-:Y:S05]  /*213a0*/  @!P2 BRA `(.L_x_301) ;  /* 0xfffffffc00eca947 */ /* 0x002fea000383ffff */
[----:B------:R-:W-:Y:S05]  /*213b0*/  BRA `(.L_x_403) ;  /* 0xffffffd0009c7947 */ /* 0x000fea000383ffff */
.L_x_307:
[----:B------:R-:W-:-:S04]  /*213c0*/  MOV R5, UR13 ;  /* 0x0000000d00057c02 */ /* 0x000fc80008000f00 */
[----:B------:R1:W1:Y:S03]  /*213d0*/  SYNCS.PHASECHK.TRANS64.TRYWAIT P2, [R5+URZ+0x90], R2 ;  /* 0x00009002050075a7 */ /* 0x000266000804017f */
[----:B-1----:R-:W-:Y:S05]  /*213e0*/  @!P2 NANOSLEEP.SYNCS 0x989680 ;  /* 0x009896800000a95d */ /* 0x002fea0003900000 */
[----:B------:R-:W1:Y:S02]  /*213f0*/  @!P2 SYNCS.PHASECHK.TRANS64 P2, [R5+URZ+0x90], R2 ;  /* 0x000090020500a5a7 */ /* 0x000e64000804007f */
[----:B-1----:R-:W-:Y:S05]  /*21400*/  @!P2 BRA `(.L_x_307) ;  /* 0xfffffffc00eca947 */ /* 0x002fea000383ffff */
[----:B------:R-:W-:Y:S05]  /*21410*/  BRA `(.L_x_404) ;  /* 0xffffffd000e47947 */ /* 0x000fea000383ffff */
.L_x_313:
[----:B------:R-:W-:-:S04]  /*21420*/  MOV R5, UR13 ;  /* 0x0000000d00057c02 */ /* 0x000fc80008000f00 */
[----:B------:R1:W1:Y:S03]  /*21430*/  SYNCS.PHASECHK.TRANS64.TRYWAIT P2, [R5+URZ+0x98], R2 ;  /* 0x00009802050075a7 */ /* 0x000266000804017f */
[----:B-1----:R-:W-:Y:S05]  /*21440*/  @!P2 NANOSLEEP.SYNCS 0x989680 ;  /* 0x009896800000a95d */ /* 0x002fea0003900000 */
[----:B------:R-:W1:Y:S02]  /*21450*/  @!P2 SYNCS.PHASECHK.TRANS64 P2, [R5+URZ+0x98], R2 ;  /* 0x000098020500a5a7 */ /* 0x000e64000804007f */
[----:B-1----:R-:W-:Y:S05]  /*21460*/  @!P2 BRA `(.L_x_313) ;  /* 0xfffffffc00eca947 */ /* 0x002fea000383ffff */
[----:B------:R-:W-:Y:S05]  /*21470*/  BRA `(.L_x_405) ;  /* 0xffffffd400287947 */ /* 0x000fea000383ffff */
.L_x_319:
[----:B-1----:R-:W-:-:S04]  /*21480*/  MOV R2, UR13 ;  /* 0x0000000d00027c02 */ /* 0x002fc80008000f00 */
[----:B------:R1:W1:Y:S03]  /*21490*/  SYNCS.PHASECHK.TRANS64.TRYWAIT P2, [R2+URZ+0x80], R3 ;  /* 0x00008003020075a7 */ /* 0x000266000804017f */
[----:B-1----:R-:W-:Y:S05]  /*214a0*/  @!P2 NANOSLEEP.SYNCS 0x989680 ;  /* 0x009896800000a95d */ /* 0x002fea0003900000 */
[----:B------:R-:W1:Y:S02]  /*214b0*/  @!P2 SYNCS.PHASECHK.TRANS64 P2, [R2+URZ+0x80], R3 ;  /* 0x000080030200a5a7 */ /* 0x000e64000804007f */
[----:B-1----:R-:W-:Y:S05]  /*214c0*/  @!P2 BRA `(.L_x_319) ;  /* 0xfffffffc00eca947 */ /* 0x002fea000383ffff */
[----:B------:R-:W-:Y:S05]  /*214d0*/  BRA `(.L_x_406) ;  /* 0xffffffd400707947 */ /* 0x000fea000383ffff */
.L_x_325:
[----:B-1----:R-:W-:-:S04]  /*214e0*/  MOV R2, UR13 ;  /* 0x0000000d00027c02 */ /* 0x002fc80008000f00 */
[----:B------:R1:W1:Y:S03]  /*214f0*/  SYNCS.PHASECHK.TRANS64.TRYWAIT P2, [R2+URZ+0x88], R3 ;  /* 0x00008803020075a7 */ /* 0x000266000804017f */
[----:B-1----:R-:W-:Y:S05]  /*21500*/  @!P2 NANOSLEEP.SYNCS 0x989680 ;  /* 0x009896800000a95d */ /* 0x002fea0003900000 */
[----:B------:R-:W1:Y:S02]  /*21510*/  @!P2 SYNCS.PHASECHK.TRANS64 P2, [R2+URZ+0x88], R3 ;  /* 0x000088030200a5a7 */ /* 0x000e64000804007f */
[----:B-1----:R-:W-:Y:S05]  /*21520*/  @!P2 BRA `(.L_x_325) ;  /* 0xfffffffc00eca947 */ /* 0x002fea000383ffff */
[----:B------:R-:W-:Y:S05]  /*21530*/  BRA `(.L_x_407) ;  /* 0xffffffd400b47947 */ /* 0x000fea000383ffff */
.L_x_331:
[----:B-1----:R-:W-:-:S04]  /*21540*/  MOV R2, UR13 ;  /* 0x0000000d00027c02 */ /* 0x002fc80008000f00 */
[----:B------:R1:W1:Y:S03]  /*21550*/  SYNCS.PHASECHK.TRANS64.TRYWAIT P2, [R2+URZ+0x90], R3 ;  /* 0x00009003020075a7 */ /* 0x000266000804017f */
[----:B-1----:R-:W-:Y:S05]  /*21560*/  @!P2 NANOSLEEP.SYNCS 0x989680 ;  /* 0x009896800000a95d */ /* 0x002fea0003900000 */
[----:B------:R-:W1:Y:S02]  /*21570*/  @!P2 SYNCS.PHASECHK.TRANS64 P2, [R2+URZ+0x90], R3 ;  /* 0x000090030200a5a7 */ /* 0x000e64000804007f */
[----:B-1----:R-:W-:Y:S05]  /*21580*/  @!P2 BRA `(.L_x_331) ;  /* 0xfffffffc00eca947 */ /* 0x002fea000383ffff */
[----:B------:R-:W-:Y:S05]  /*21590*/  BRA `(.L_x_408) ;  /* 0xffffffd400fc7947 */ /* 0x000fea000383ffff */
.L_x_337:
[----:B-1----:R-:W-:-:S04]  /*215a0*/  MOV R2, UR13 ;  /* 0x0000000d00027c02 */ /* 0x002fc80008000f00 */
[----:B------:R1:W1:Y:S03]  /*215b0*/  SYNCS.PHASECHK.TRANS64.TRYWAIT P2, [R2+URZ+0x98], R3 ;  /* 0x00009803020075a7 */ /* 0x000266000804017f */
[----:B-1----:R-:W-:Y:S05]  /*215c0*/  @!P2 NANOSLEEP.SYNCS 0x989680 ;  /* 0x009896800000a95d */ /* 0x002fea0003900000 */
[----:B------:R-:W1:Y:S02]  /*215d0*/  @!P2 SYNCS.PHASECHK.TRANS64 P2, [R2+URZ+0x98], R3 ;  /* 0x000098030200a5a7 */ /* 0x000e64000804007f */
[----:B-1----:R-:W-:Y:S05]  /*215e0*/  @!P2 BRA `(.L_x_337) ;  /* 0xfffffffc00eca947 */ /* 0x002fea000383ffff */
[----:B------:R-:W-:Y:S05]  /*215f0*/  BRA `(.L_x_409) ;  /* 0xffffffd800407947 */ /* 0x000fea000383ffff */
.L_x_349:
[----:B---3--:R3:W4:Y:S02]  /*21600*/  SYNCS.PHASECHK.TRANS64.TRYWAIT P0, [R0+URZ+0x80], R3 ;  /* 0x00008003000075a7 */ /* 0x008724000800017f */
[----:B----4-:R-:W-:Y:S05]  /*21610*/  @!P0 NANOSLEEP.SYNCS 0x989680 ;  /* 0x009896800000895d */ /* 0x010fea0003900000 */
[----:B------:R-:W4:Y:S02]  /*21620*/  @!P0 SYNCS.PHASECHK.TRANS64 P0, [R0+URZ+0x80], R3 ;  /* 0x00008003000085a7 */ /* 0x000f24000800007f */
[----:B----4-:R-:W-:Y:S05]  /*21630*/  @!P0 BRA `(.L_x_349) ;  /* 0xfffffffc00f08947 */ /* 0x010fea000383ffff */
[----:B------:R-:W-:Y:S05]  /*21640*/  BRA `(.L_x_410) ;  /* 0xffffffe000487947 */ /* 0x000fea000383ffff */
.L_x_351:
[----:B----4-:R4:W1:Y:S02]  /*21650*/  SYNCS.PHASECHK.TRANS64.TRYWAIT P0, [R0+URZ+0x88], R3 ;  /* 0x00008803000075a7 */ /* 0x010864000800017f */
[----:B-1----:R-:W-:Y:S05]  /*21660*/  @!P0 NANOSLEEP.SYNCS 0x989680 ;  /* 0x009896800000895d */ /* 0x002fea0003900000 */
[----:B------:R-:W1:Y:S02]  /*21670*/  @!P0 SYNCS.PHASECHK.TRANS64 P0, [R0+URZ+0x88], R3 ;  /* 0x00008803000085a7 */ /* 0x000e64000800007f */
[----:B-1----:R-:W-:Y:S05]  /*21680*/  @!P0 BRA `(.L_x_351) ;  /* 0xfffffffc00f08947 */ /* 0x002fea000383ffff */
[----:B------:R-:W-:Y:S05]  /*21690*/  BRA `(.L_x_411) ;  /* 0xffffffe000447947 */ /* 0x000fea000383ffff */
.L_x_353:
[----:B------:R1:W1:Y:S02]  /*216a0*/  SYNCS.PHASECHK.TRANS64.TRYWAIT P0, [R0+URZ+0x90], R3 ;  /* 0x00009003000075a7 */ /* 0x000264000800017f */
[----:B-1----:R-:W-:Y:S05]  /*216b0*/  @!P0 NANOSLEEP.SYNCS 0x989680 ;  /* 0x009896800000895d */ /* 0x002fea0003900000 */
[----:B------:R-:W1:Y:S02]  /*216c0*/  @!P0 SYNCS.PHASECHK.TRANS64 P0, [R0+URZ+0x90], R3 ;  /* 0x00009003000085a7 */ /* 0x000e64000800007f */
[----:B-1----:R-:W-:Y:S05]  /*216d0*/  @!P0 BRA `(.L_x_353) ;  /* 0xfffffffc00f08947 */ /* 0x002fea000383ffff */
[----:B------:R-:W-:Y:S05]  /*216e0*/  BRA `(.L_x_412) ;  /* 0xffffffe000407947 */ /* 0x000fea000383ffff */
.L_x_357:
[----:B------:R-:W-:Y:S01]  /*216f0*/  BSSY B1, `(.L_x_413) ;  /* 0x0000006000017945 */ /* 0x000fe20003800000 */
[----:B------:R-:W-:-:S07]  /*21700*/  MOV R15, 0xffffffff ;  /* 0xffffffff000f7802 */ /* 0x000fce0000000f00 */
[----:B------:R-:W-:Y:S05]  /*21710*/  WARPSYNC.COLLECTIVE R15, `(.L_x_414) ;  /* 0x000000000f0c7348 */ /* 0x000fea0003c00000 */
[----:B------:R-:W-:Y:S02]  /*21720*/  ELECT P6, UR62, PT ;  /* 0x00000000003e782f */ /* 0x000fe400038c0000 */
[----:B------:R-:W-:Y:S01]  /*21730*/  MOV R14, UR62 ;  /* 0x0000003e000e7c02 */ /* 0x000fe20008000f00 */
[----:B------:R-:W-:Y:S10]  /*21740*/  ENDCOLLECTIVE ;  /* 0x000000000000791b */ /* 0x000ff40003800000 */
.L_x_414:
[----:B------:R-:W-:Y:S05]  /*21750*/  BSYNC B1 ;  /* 0x0000000000017941 */ /* 0x000fea0003800000 */
.L_x_413:
[----:B------:R-:W-:Y:S05]  /*21760*/  BRA `(.L_x_415) ;  /* 0xffffffe000c07947 */ /* 0x000fea000383ffff */
.L_x_360:
[----:B-1----:R1:W2:Y:S02]  /*21770*/  SYNCS.PHASECHK.TRANS64.TRYWAIT P0, [R12+URZ+0x30], R11 ;  /* 0x0000300b0c0075a7 */ /* 0x0022a4000800017f */
[----:B--2---:R-:W-:Y:S05]  /*21780*/  @!P0 NANOSLEEP.SYNCS 0x989680 ;  /* 0x009896800000895d */ /* 0x004fea0003900000 */
[----:B------:R-:W2:Y:S02]  /*21790*/  @!P0 SYNCS.PHASECHK.TRANS64 P0, [R12+URZ+0x30], R11 ;  /* 0x0000300b0c0085a7 */ /* 0x000ea4000800007f */
[----:B--2---:R-:W-:Y:S05]  /*217a0*/  @!P0 BRA `(.L_x_360) ;  /* 0xfffffffc00f08947 */ /* 0x004fea000383ffff */
[----:B------:R-:W-:Y:S05]  /*217b0*/  BRA `(.L_x_416) ;  /* 0xffffffe000f87947 */ /* 0x000fea000383ffff */
.L_x_368:
[----:B------:R-:W-:Y:S01]  /*217c0*/  BSSY B0, `(.L_x_417) ;  /* 0x0000006000007945 */ /* 0x000fe20003800000 */
[----:B------:R-:W-:-:S07]  /*217d0*/  MOV R15, 0xffffffff ;  /* 0xffffffff000f7802 */ /* 0x000fce0000000f00 */
[----:B------:R-:W-:Y:S05]  /*217e0*/  WARPSYNC.COLLECTIVE R15, `(.L_x_418) ;  /* 0x000000000f0c7348 */ /* 0x000fea0003c00000 */
[----:B------:R-:W-:Y:S02]  /*217f0*/  ELECT P6, UR62, PT ;  /* 0x00000000003e782f */ /* 0x000fe400038c0000 */
[----:B------:R-:W-:Y:S01]  /*21800*/  MOV R14, UR62 ;  /* 0x0000003e000e7c02 */ /* 0x000fe20008000f00 */
[----:B------:R-:W-:Y:S10]  /*21810*/  ENDCOLLECTIVE ;  /* 0x000000000000791b */ /* 0x000ff40003800000 */
.L_x_418:
[----:B------:R-:W-:Y:S05]  /*21820*/  BSYNC B0 ;  /* 0x0000000000007941 */ /* 0x000fea0003800000 */
.L_x_417:
[----:B------:R-:W-:Y:S05]  /*21830*/  BRA `(.L_x_419) ;  /* 0xffffffec00687947 */ /* 0x000fea000383ffff */
.L_x_372:
[----:B-1----:R1:W2:Y:S02]  /*21840*/  SYNCS.PHASECHK.TRANS64.TRYWAIT P0, [R4+URZ], R3 ;  /* 0x00000003040075a7 */ /* 0x0022a4000800017f */
[----:B--2---:R-:W-:Y:S05]  /*21850*/  @!P0 NANOSLEEP.SYNCS 0x989680 ;  /* 0x009896800000895d */ /* 0x004fea0003900000 */
[----:B------:R-:W2:Y:S02]  /*21860*/  @!P0 SYNCS.PHASECHK.TRANS64 P0, [R4+URZ], R3 ;  /* 0x00000003040085a7 */ /* 0x000ea4000800007f */
[----:B--2---:R-:W-:Y:S05]  /*21870*/  @!P0 BRA `(.L_x_372) ;  /* 0xfffffffc00f08947 */ /* 0x004fea000383ffff */
[----:B------:R-:W-:Y:S05]  /*21880*/  BRA `(.L_x_420) ;  /* 0xffffffec00907947 */ /* 0x000fea000383ffff */
.L_x_373:
[----:B-1----:R1:W2:Y:S02]  /*21890*/  SYNCS.PHASECHK.TRANS64.TRYWAIT P0, [R3+URZ], R0 ;  /* 0x00000000030075a7 */ /* 0x0022a4000800017f */
[----:B--2---:R-:W-:Y:S05]  /*218a0*/  @!P0 NANOSLEEP.SYNCS 0x989680 ;  /* 0x009896800000895d */ /* 0x004fea0003900000 */
[----:B------:R-:W2:Y:S02]  /*218b0*/  @!P0 SYNCS.PHASECHK.TRANS64 P0, [R3+URZ], R0 ;  /* 0x00000000030085a7 */ /* 0x000ea4000800007f */
[----:B--2---:R-:W-:Y:S05]  /*218c0*/  @!P0 BRA `(.L_x_373) ;  /* 0xfffffffc00f08947 */ /* 0x004fea000383ffff */
[----:B------:R-:W-:Y:S05]  /*218d0*/  BRA `(.L_x_421) ;  /* 0xffffffec00a07947 */ /* 0x000fea000383ffff */
.L_x_374:
[----:B-1----:R1:W2:Y:S02]  /*218e0*/  SYNCS.PHASECHK.TRANS64.TRYWAIT P0, [R3+URZ], R0 ;  /* 0x00000000030075a7 */ /* 0x0022a4000800017f */
[----:B--2---:R-:W-:Y:S05]  /*218f0*/  @!P0 NANOSLEEP.SYNCS 0x989680 ;  /* 0x009896800000895d */ /* 0x004fea0003900000 */
[----:B------:R-:W2:Y:S02]  /*21900*/  @!P0 SYNCS.PHASECHK.TRANS64 P0, [R3+URZ], R0 ;  /* 0x00000000030085a7 */ /* 0x000ea4000800007f */
[----:B--2---:R-:W-:Y:S05]  /*21910*/  @!P0 BRA `(.L_x_374) ;  /* 0xfffffffc00f08947 */ /* 0x004fea000383ffff */
[----:B------:R-:W-:Y:S05]  /*21920*/  BRA `(.L_x_422) ;  /* 0xffffffec00b07947 */ /* 0x000fea000383ffff */
.L_x_375:
[----:B-1----:R1:W2:Y:S02]  /*21930*/  SYNCS.PHASECHK.TRANS64.TRYWAIT P0, [R3+URZ], R0 ;  /* 0x00000000030075a7 */ /* 0x0022a4000800017f */
[----:B--2---:R-:W-:Y:S05]  /*21940*/  @!P0 NANOSLEEP.SYNCS 0x989680 ;  /* 0x009896800000895d */ /* 0x004fea0003900000 */
[----:B------:R-:W2:Y:S02]  /*21950*/  @!P0 SYNCS.PHASECHK.TRANS64 P0, [R3+URZ], R0 ;  /* 0x00000000030085a7 */ /* 0x000ea4000800007f */
[----:B--2---:R-:W-:Y:S05]  /*21960*/  @!P0 BRA `(.L_x_375) ;  /* 0xfffffffc00f08947 */ /* 0x004fea000383ffff */
[----:B------:R-:W-:Y:S05]  /*21970*/  BRA `(.L_x_423) ;  /* 0xffffffec00c07947 */ /* 0x000fea000383ffff */
.L_x_376:
[----:B-1----:R1:W2:Y:S02]  /*21980*/  SYNCS.PHASECHK.TRANS64.TRYWAIT P0, [R3+URZ], R0 ;  /* 0x00000000030075a7 */ /* 0x0022a4000800017f */
[----:B--2---:R-:W-:Y:S05]  /*21990*/  @!P0 NANOSLEEP.SYNCS 0x989680 ;  /* 0x009896800000895d */ /* 0x004fea0003900000 */
[----:B------:R-:W2:Y:S02]  /*219a0*/  @!P0 SYNCS.PHASECHK.TRANS64 P0, [R3+URZ], R0 ;  /* 0x00000000030085a7 */ /* 0x000ea4000800007f */
[----:B--2---:R-:W-:Y:S05]  /*219b0*/  @!P0 BRA `(.L_x_376) ;  /* 0xfffffffc00f08947 */ /* 0x004fea000383ffff */
[----:B------:R-:W-:Y:S05]  /*219c0*/  BRA `(.L_x_424) ;  /* 0xffffffec00d07947 */ /* 0x000fea000383ffff */
.L_x_425:
[----:B------:R-:W-:-:S00]  /*219d0*/  BRA `(.L_x_425) ;  /* 0xfffffffc00fc7947 */ /* 0x000fc0000383ffff */
[----:B------:R-:W-:-:S00]  /*219e0*/  NOP ;  /* 0x0000000000007918 */ /* 0x000fc00000000000 */
        /* <DEDUP_REMOVED lines=9> */
.L_x_426:


//--------------------- .nv.global.init           --------------------------
	.section	.nv.global.init,"aw",@progbits
.nv.global.init:
	.type		$str$24,@object
	.size		$str$24,($str$25 - $str$24)
$str$24:
        /*0000*/ 	.byte	0x28, 0x61, 0x64, 0x64, 0x72, 0x65, 0x73, 0x73, 0x20, 0x26, 0x20, 0x6d, 0x61, 0x73, 0x6b, 0x29
        /*0010*/ 	.byte	0x20, 0x3d, 0x3d, 0x20, 0x30, 0x00
	.type		$str$25,@object
	.size		$str$25,(__unnamed_1 - $str$25)
$str$25:
        /*0016*/ 	.byte	0x2f, 0x74, 0x6d, 0x70, 0x2f, 0x63, 0x75, 0x74, 0x6c, 0x61, 0x73, 0x73, 0x5f, 0x73, 0x77, 0x65
        /*0026*/ 	.byte	0x65, 0x70, 0x5f, 0x73, 0x72, 0x63, 0x2f, 0x69, 0x6e, 0x63, 0x6c, 0x75, 0x64, 0x65, 0x2f, 0x63
        /*0036*/ 	.byte	0x75, 0x74, 0x65, 0x2f, 0x70, 0x6f, 0x69, 0x6e, 0x74, 0x65, 0x72, 0x5f, 0x66, 0x6c, 0x61, 0x67
        /*0046*/ 	.byte	0x67, 0x65, 0x64, 0x2e, 0x68, 0x70, 0x70, 0x00
	.type		__unnamed_1,@object
	.size		__unnamed_1,(__unnamed_2 - __unnamed_1)
__unnamed_1:
        /* <DEDUP_REMOVED lines=28> */
        /*020e*/ 	.byte	0x3a, 0x43, 0x3c, 0x34, 0x30, 0x39, 0x36, 0x3e, 0x3e, 0x3e, 0x3e, 0x3e, 0x5d, 0x00
	.type		__unnamed_2,@object
	.size		__unnamed_2,(.L_1 - __unnamed_2)
__unnamed_2:
        /* <DEDUP_REMOVED lines=29> */
.L_1:


//--------------------- .nv.shared._ZN7cutlass13device_kernelINS_4gemm6kernel13GemmUniversalIN4cute5tupleIJiiiiEEENS1_10collective13CollectiveMmaINS1_37MainloopSm90TmaGmmaWarpSpecializedFP8ILi6ENS5_IJNS4_1CILi2EEENSA_ILi1EEESC_EEENS1_35KernelTmaWarpSpecializedCooperativeEEENS5_IJNSA_ILi256EEESG_NSA_ILi64EEEEEENS_12float_e4m3_tENS5_IJlSC_lEEESJ_SK_NS4_8TiledMMAINS4_8MMA_AtomIJNS4_4SM904GMMA31MMA_64x256x32_F32E4M3E4M3_SS_TNILNSO_7ScaleInE1ELSQ_1EEEEEENS4_6LayoutISD_NS5_IJSC_NSA_ILi0EEESU_EEEEENS5_IJNS4_10UnderscoreESX_SX_EEEEENS4_13SM90_TMA_LOADENS4_14ComposedLayoutINS4_7SwizzleILi2ELi4ELi3EEENS4_18smem_ptr_flag_bitsILi8EEENST_INS5_IJNSA_ILi8EEESH_EEENS5_IJSH_SC_EEEEEEEvNS4_8identityENS4_23SM90_TMA_LOAD_MULTICASTES1A_vS1B_EENS_8epilogue10collective18CollectiveEpilogueINS1E_22Sm90TmaWarpSpecializedILi4ELi2ELi16ELb0ELb0EEEJSI_NS5_IJNSA_ILi128EEENSA_ILi32EEEEEESJ_SK_SJ_SK_NS1E_6fusion15FusionCallbacksIS1I_NS1M_23LinCombPerRowBiasEltActINS1E_6thread4ReLuESJ_fSJ_SJ_fLi16ELNS_15FloatRoundStyleE2EEESI_S1L_JEEES10_NS11_INS12_ILi1ELi4ELi3EEES15_NST_INS5_IJS16_S1K_EEENS5_IJS1K_SC_EEEEEEENS4_39AutoVectorizingCopyWithAssumedAlignmentILi128EEENS4_14SM90_TMA_STOREES1Y_S20_NS4_9Copy_AtomIJNS4_17SM90_U32x4_STSM_NENS_6half_tEEEEvEEEvvEEEEvNT_6ParamsE --------------------------
	.section	.nv.shared._ZN7cutlass13device_kernelINS_4gemm6kernel13GemmUniversalIN4cute5tupleIJiiiiEEENS1_10collective13CollectiveMmaINS1_37MainloopSm90TmaGmmaWarpSpecializedFP8ILi6ENS5_IJNS4_1CILi2EEENSA_ILi1EEESC_EEENS1_35KernelTmaWarpSpecializedCooperativeEEENS5_IJNSA_ILi256EEESG_NSA_ILi64EEEEEENS_12float_e4m3_tENS5_IJlSC_lEEESJ_SK_NS4_8TiledMMAINS4_8MMA_AtomIJNS4_4SM904GMMA31MMA_64x256x32_F32E4M3E4M3_SS_TNILNSO_7ScaleInE1ELSQ_1EEEEEENS4_6LayoutISD_NS5_IJSC_NSA_ILi0EEESU_EEEEENS5_IJNS4_10UnderscoreESX_SX_EEEEENS4_13SM90_TMA_LOADENS4_14ComposedLayoutINS4_7SwizzleILi2ELi4ELi3EEENS4_18smem_ptr_flag_bitsILi8EEENST_INS5_IJNSA_ILi8EEESH_EEENS5_IJSH_SC_EEEEEEEvNS4_8identityENS4_23SM90_TMA_LOAD_MULTICASTES1A_vS1B_EENS_8epilogue10collective18CollectiveEpilogueINS1E_22Sm90TmaWarpSpecializedILi4ELi2ELi16ELb0ELb0EEEJSI_NS5_IJNSA_ILi128EEENSA_ILi32EEEEEESJ_SK_SJ_SK_NS1E_6fusion15FusionCallbacksIS1I_NS1M_23LinCombPerRowBiasEltActINS1E_6thread4ReLuESJ_fSJ_SJ_fLi16ELNS_15FloatRoundStyleE2EEESI_S1L_JEEES10_NS11_INS12_ILi1ELi4ELi3EEES15_NST_INS5_IJS16_S1K_EEENS5_IJS1K_SC_EEEEEEENS4_39AutoVectorizingCopyWithAssumedAlignmentILi128EEENS4_14SM90_TMA_STOREES1Y_S20_NS4_9Copy_AtomIJNS4_17SM90_U32x4_STSM_NENS_6half_tEEEEvEEEvvEEEEvNT_6ParamsE,"aw",@nobits
	.sectionflags	@""
	.align	16
	.zero		1024


//--------------------- .nv.shared.reserved.0     --------------------------
	.section	.nv.shared.reserved.0,"aw",@nobits
	.weak		__nv_reservedSMEM_offset_0_alias
	.size		__nv_reservedSMEM_offset_0_alias, 0, 0
	.other		__nv_reservedSMEM_offset_0_alias,@"STO_CUDA_RESERVED_SHARED STV_DEFAULT"
__nv_reservedSMEM_offset_0_alias:
	.zero		0


//--------------------- .nv.global                --------------------------
	.section	.nv.global,"aw",@nobits
.nv.global:
	.type		_ZN39_INTERNAL_9c5f3fa8_4_k_cu_09732273_31924cute1_E,@object
	.size		_ZN39_INTERNAL_9c5f3fa8_4_k_cu_09732273_31924cute1_E,(_ZN39_INTERNAL_9c5f3fa8_4_k_cu_09732273_31924cuda3std3__45__cpo6cbeginE - _ZN39_INTERNAL_9c5f3fa8_4_k_cu_09732273_31924cute1_E)
_ZN39_INTERNAL_9c5f3fa8_4_k_cu_09732273_31924cute1_E:
	.zero		1
	.type		_ZN39_INTERNAL_9c5f3fa8_4_k_cu_09732273_31924cuda3std3__45__cpo6cbeginE,@object
	.size		_ZN39_INTERNAL_9c5f3fa8_4_k_cu_09732273_31924cuda3std3__45__cpo6cbeginE,(_ZN39_INTERNAL_9c5f3fa8_4_k_cu_09732273_31924cuda3std3__48in_placeE - _ZN39_INTERNAL_9c5f3fa8_4_k_cu_09732273_31924cuda3std3__45__cpo6cbeginE)
_ZN39_INTERNAL_9c5f3fa8_4_k_cu_09732273_31924cuda3std3__45__cpo6cbeginE:
	.zero		1
	.type		_ZN39_INTERNAL_9c5f3fa8_4_k_cu_09732273_31924cuda3std3__48in_placeE,@object
	.size		_ZN39_INTERNAL_9c5f3fa8_4_k_cu_09732273_31924cuda3std3__48in_placeE,(_ZN39_INTERNAL_9c5f3fa8_4_k_cu_09732273_31924cuda3std6ranges3__45__cpo9iter_moveE - _ZN39_INTERNAL_9c5f3fa8_4_k_cu_09732273_31924cuda3std3__48in_placeE)
_ZN39_INTERNAL_9c5f3fa8_4_k_cu_09732273_31924cuda3std3__48in_placeE:
	.zero		1
	.type		_ZN39_INTERNAL_9c5f3fa8_4_k_cu_09732273_31924cuda3std6ranges3__45__cpo9iter_moveE,@object
	.size		_ZN39_INTERNAL_9c5f3fa8_4_k_cu_09732273_31924cuda3std6ranges3__45__cpo9iter_moveE,(_ZN39_INTERNAL_9c5f3fa8_4_k_cu_09732273_31924cuda3std3__45__cpo5beginE - _ZN39_INTERNAL_9c5f3fa8_4_k_cu_09732273_31924cuda3std6ranges3__45__cpo9iter_moveE)
_ZN39_INTERNAL_9c5f3fa8_4_k_cu_09732273_31924cuda3std6ranges3__45__cpo9iter_moveE:
	.zero		1
	.type		_ZN39_INTERNAL_9c5f3fa8_4_k_cu_09732273_31924cuda3std3__45__cpo5beginE,@object
	.size		_ZN39_INTERNAL_9c5f3fa8_4_k_cu_09732273_31924cuda3std3__45__cpo5beginE,(_ZN39_INTERNAL_9c5f3fa8_4_k_cu_09732273_31924cuda3std3__441_GLOBAL__N__9c5f3fa8_4_k_cu_09732273_31926ignoreE - _ZN39_INTERNAL_9c5f3fa8_4_k_cu_09732273_31924cuda3std3__45__cpo5beginE)
_ZN39_INTERNAL_9c5f3fa8_4_k_cu_09732273_31924cuda3std3__45__cpo5beginE:
	.zero		1
	.type		_ZN39_INTERNAL_9c5f3fa8_4_k_cu_09732273_31924cuda3std3__441_GLOBAL__N__9c5f3fa8_4_k_cu_09732273_31926ignoreE,@object
	.size		_ZN39_INTERNAL_9c5f3fa8_4_k_cu_09732273_31924cuda3std3__441_GLOBAL__N__9c5f3fa8_4_k_cu_09732273_31926ignoreE,(_ZN39_INTERNAL_9c5f3fa8_4_k_cu_09732273_31924cute7productE - _ZN39_INTERNAL_9c5f3fa8_4_k_cu_09732273_31924cuda3std3__441_GLOBAL__N__9c5f3fa8_4_k_cu_09732273_31926ignoreE)
_ZN39_INTERNAL_9c5f3fa8_4_k_cu_09732273_31924cuda3std3__441_GLOBAL__N__9c5f3fa8_4_k_cu_09732273_31926ignoreE:
	.zero		1
	.type		_ZN39_INTERNAL_9c5f3fa8_4_k_cu_09732273_31924cute7productE,@object
	.size		_ZN39_INTERNAL_9c5f3fa8_4_k_cu_09732273_31924cute7productE,(_ZN39_INTERNAL_9c5f3fa8_4_k_cu_09732273_31924cuda3std3__45__cpo3endE - _ZN39_INTERNAL_9c5f3fa8_4_k_cu_09732273_31924cute7productE)
_ZN39_INTERNAL_9c5f3fa8_4_k_cu_09732273_31924cute7productE:
	.zero		1
	.type		_ZN39_INTERNAL_9c5f3fa8_4_k_cu_09732273_31924cuda3std3__45__cpo3endE,@object
	.size		_ZN39_INTERNAL_9c5f3fa8_4_k_cu_09732273_31924cuda3std3__45__cpo3endE,(_ZN39_INTERNAL_9c5f3fa8_4_k_cu_09732273_31924cuda3std3__419piecewise_constructE - _ZN39_INTERNAL_9c5f3fa8_4_k_cu_09732273_31924cuda3std3__45__cpo3endE)
_ZN39_INTERNAL_9c5f3fa8_4_k_cu_09732273_31924cuda3std3__45__cpo3endE:
	.zero		1
	.type		_ZN39_INTERNAL_9c5f3fa8_4_k_cu_09732273_31924cuda3std3__419piecewise_constructE,@object
	.size		_ZN39_INTERNAL_9c5f3fa8_4_k_cu_09732273_31924cuda3std3__419piecewise_constructE,(_ZN39_INTERNAL_9c5f3fa8_4_k_cu_09732273_31924cuda3std3__45__cpo4cendE - _ZN39_INTERNAL_9c5f3fa8_4_k_cu_09732273_31924cuda3std3__419piecewise_constructE)
_ZN39_INTERNAL_9c5f3fa8_4_k_cu_09732273_31924cuda3std3__419piecewise_constructE:
	.zero		1
	.type		_ZN39_INTERNAL_9c5f3fa8_4_k_cu_09732273_31924cuda3std3__45__cpo4cendE,@object
	.size		_ZN39_INTERNAL_9c5f3fa8_4_k_cu_09732273_31924cuda3std3__45__cpo4cendE,(_ZN39_INTERNAL_9c5f3fa8_4_k_cu_09732273_31924cuda3std6ranges3__45__cpo4swapE - _ZN39_INTERNAL_9c5f3fa8_4_k_cu_09732273_31924cuda3std3__45__cpo4cendE)
_ZN39_INTERNAL_9c5f3fa8_4_k_cu_09732273_31924cuda3std3__45__cpo4cendE:
	.zero		1
	.type		_ZN39_INTERNAL_9c5f3fa8_4_k_cu_09732273_31924cuda3std6ranges3__45__cpo4swapE,@object
	.size		_ZN39_INTERNAL_9c5f3fa8_4_k_cu_09732273_31924cuda3std6ranges3__45__cpo4swapE,(.L_9 - _ZN39_INTERNAL_9c5f3fa8_4_k_cu_09732273_31924cuda3std6ranges3__45__cpo4swapE)
_ZN39_INTERNAL_9c5f3fa8_4_k_cu_09732273_31924cuda3std6ranges3__45__cpo4swapE:
	.zero		1
.L_9:


//--------------------- .nv.constant0._ZN7cutlass13device_kernelINS_4gemm6kernel13GemmUniversalIN4cute5tupleIJiiiiEEENS1_10collective13CollectiveMmaINS1_37MainloopSm90TmaGmmaWarpSpecializedFP8ILi6ENS5_IJNS4_1CILi2EEENSA_ILi1EEESC_EEENS1_35KernelTmaWarpSpecializedCooperativeEEENS5_IJNSA_ILi256EEESG_NSA_ILi64EEEEEENS_12float_e4m3_tENS5_IJlSC_lEEESJ_SK_NS4_8TiledMMAINS4_8MMA_AtomIJNS4_4SM904GMMA31MMA_64x256x32_F32E4M3E4M3_SS_TNILNSO_7ScaleInE1ELSQ_1EEEEEENS4_6LayoutISD_NS5_IJSC_NSA_ILi0EEESU_EEEEENS5_IJNS4_10UnderscoreESX_SX_EEEEENS4_13SM90_TMA_LOADENS4_14ComposedLayoutINS4_7SwizzleILi2ELi4ELi3EEENS4_18smem_ptr_flag_bitsILi8EEENST_INS5_IJNSA_ILi8EEESH_EEENS5_IJSH_SC_EEEEEEEvNS4_8identityENS4_23SM90_TMA_LOAD_MULTICASTES1A_vS1B_EENS_8epilogue10collective18CollectiveEpilogueINS1E_22Sm90TmaWarpSpecializedILi4ELi2ELi16ELb0ELb0EEEJSI_NS5_IJNSA_ILi128EEENSA_ILi32EEEEEESJ_SK_SJ_SK_NS1E_6fusion15FusionCallbacksIS1I_NS1M_23LinCombPerRowBiasEltActINS1E_6thread4ReLuESJ_fSJ_SJ_fLi16ELNS_15FloatRoundStyleE2EEESI_S1L_JEEES10_NS11_INS12_ILi1ELi4ELi3EEES15_NST_INS5_IJS16_S1K_EEENS5_IJS1K_SC_EEEEEEENS4_39AutoVectorizingCopyWithAssumedAlignmentILi128EEENS4_14SM90_TMA_STOREES1Y_S20_NS4_9Copy_AtomIJNS4_17SM90_U32x4_STSM_NENS_6half_tEEEEvEEEvvEEEEvNT_6ParamsE --------------------------
	.section	.nv.constant0._ZN7cutlass13device_kernelINS_4gemm6kernel13GemmUniversalIN4cute5tupleIJiiiiEEENS1_10collective13CollectiveMmaINS1_37MainloopSm90TmaGmmaWarpSpecializedFP8ILi6ENS5_IJNS4_1CILi2EEENSA_ILi1EEESC_EEENS1_35KernelTmaWarpSpecializedCooperativeEEENS5_IJNSA_ILi256EEESG_NSA_ILi64EEEEEENS_12float_e4m3_tENS5_IJlSC_lEEESJ_SK_NS4_8TiledMMAINS4_8MMA_AtomIJNS4_4SM904GMMA31MMA_64x256x32_F32E4M3E4M3_SS_TNILNSO_7ScaleInE1ELSQ_1EEEEEENS4_6LayoutISD_NS5_IJSC_NSA_ILi0EEESU_EEEEENS5_IJNS4_10UnderscoreESX_SX_EEEEENS4_13SM90_TMA_LOADENS4_14ComposedLayoutINS4_7SwizzleILi2ELi4ELi3EEENS4_18smem_ptr_flag_bitsILi8EEENST_INS5_IJNSA_ILi8EEESH_EEENS5_IJSH_SC_EEEEEEEvNS4_8identityENS4_23SM90_TMA_LOAD_MULTICASTES1A_vS1B_EENS_8epilogue10collective18CollectiveEpilogueINS1E_22Sm90TmaWarpSpecializedILi4ELi2ELi16ELb0ELb0EEEJSI_NS5_IJNSA_ILi128EEENSA_ILi32EEEEEESJ_SK_SJ_SK_NS1E_6fusion15FusionCallbacksIS1I_NS1M_23LinCombPerRowBiasEltActINS1E_6thread4ReLuESJ_fSJ_SJ_fLi16ELNS_15FloatRoundStyleE2EEESI_S1L_JEEES10_NS11_INS12_ILi1ELi4ELi3EEES15_NST_INS5_IJS16_S1K_EEENS5_IJS1K_SC_EEEEEEENS4_39AutoVectorizingCopyWithAssumedAlignmentILi128EEENS4_14SM90_TMA_STOREES1Y_S20_NS4_9Copy_AtomIJNS4_17SM90_U32x4_STSM_NENS_6half_tEEEEvEEEvvEEEEvNT_6ParamsE,"a",@progbits
	.sectionflags	@""
	.align	4
.nv.constant0._ZN7cutlass13device_kernelINS_4gemm6kernel13GemmUniversalIN4cute5tupleIJiiiiEEENS1_10collective13CollectiveMmaINS1_37MainloopSm90TmaGmmaWarpSpecializedFP8ILi6ENS5_IJNS4_1CILi2EEENSA_ILi1EEESC_EEENS1_35KernelTmaWarpSpecializedCooperativeEEENS5_IJNSA_ILi256EEESG_NSA_ILi64EEEEEENS_12float_e4m3_tENS5_IJlSC_lEEESJ_SK_NS4_8TiledMMAINS4_8MMA_AtomIJNS4_4SM904GMMA31MMA_64x256x32_F32E4M3E4M3_SS_TNILNSO_7ScaleInE1ELSQ_1EEEEEENS4_6LayoutISD_NS5_IJSC_NSA_ILi0EEESU_EEEEENS5_IJNS4_10UnderscoreESX_SX_EEEEENS4_13SM90_TMA_LOADENS4_14ComposedLayoutINS4_7SwizzleILi2ELi4ELi3EEENS4_18smem_ptr_flag_bitsILi8EEENST_INS5_IJNSA_ILi8EEESH_EEENS5_IJSH_SC_EEEEEEEvNS4_8identityENS4_23SM90_TMA_LOAD_MULTICASTES1A_vS1B_EENS_8epilogue10collective18CollectiveEpilogueINS1E_22Sm90TmaWarpSpecializedILi4ELi2ELi16ELb0ELb0EEEJSI_NS5_IJNSA_ILi128EEENSA_ILi32EEEEEESJ_SK_SJ_SK_NS1E_6fusion15FusionCallbacksIS1I_NS1M_23LinCombPerRowBiasEltActINS1E_6thread4ReLuESJ_fSJ_SJ_fLi16ELNS_15FloatRoundStyleE2EEESI_S1L_JEEES10_NS11_INS12_ILi1ELi4ELi3EEES15_NST_INS5_IJS16_S1K_EEENS5_IJS1K_SC_EEEEEEENS4_39AutoVectorizingCopyWithAssumedAlignmentILi128EEENS4_14SM90_TMA_STOREES1Y_S20_NS4_9Copy_AtomIJNS4_17SM90_U32x4_STSM_NENS_6half_tEEEEvEEEvvEEEEvNT_6ParamsE:
	.zero		2432


//--------------------- SYMBOLS --------------------------

	.type		.nv.reservedSmem.offset0,@object
	.size		.nv.reservedSmem.offset0,0x4
	.type		__assertfail,@function
